	.target	sm_90a

	.elftype	@"ET_EXEC"


//--------------------- .note.nv.tkinfo           --------------------------
	.section	.note.nv.tkinfo,"",@"SHT_NOTE"
	.sectionflags	@"SHF_NOTE_NV_TKINFO"
	.tkinfo
        /*0018*/ 	.word	0x00000002
        /*0030*/ 	.string	""
        /*0030*/ 	.string	"ptxas"
        /*0030*/ 	.string	"Cuda compilation tools, release 13.0, V13.0.88"
        /*0030*/ 	.string	"Build cuda_13.0.r13.0/compiler.36424714_0"
        /*0030*/ 	.string	"-arch sm_90a -m 64 "



//--------------------- .note.nv.cuinfo           --------------------------
	.section	.note.nv.cuinfo,"",@"SHT_NOTE"
	.sectionflags	@"SHF_NOTE_NV_CUINFO"
        /*0018*/ 	.short	0x0002
        /*001a*/ 	.short	0x005a
        /*001c*/ 	.short	0x0082
	.zero		2


//--------------------- .nv.info                  --------------------------
	.section	.nv.info,"",@"SHT_CUDA_INFO"
	.align	4


	//----- nvinfo : EIATTR_REGCOUNT
	.align		4
        /*0000*/ 	.byte	0x04, 0x2f
        /*0002*/ 	.short	(.L_15 - .L_14)
	.align		4
.L_14:
        /*0004*/ 	.word	index@(_ZN7cutlass13device_kernelINS_4fmha6kernel28FmhaKernelTmaWarpSpecializedINS1_10collective30FmhaMainloopTmaWarpSpecializedINS_12float_e4m3_tEffN4cute5tupleIJNS7_1CILi128EEENS9_ILi256EEENS9_ILi64EEEEEENS8_IJiNS9_ILi1EEENS8_IJiiEEEEEESG_NS8_IJSE_iSF_EEENS4_13DefaultFusionEJEEENS4_15FmhaFwdEpilogueIS6_fNS8_IJSC_SC_SB_EEEEENS2_23IndividualTileSchedulerEJEEEEEvNT_6ParamsE)
        /*0008*/ 	.word	0x000000a8


	//----- nvinfo : EIATTR_FRAME_SIZE
	.align		4
.L_15:
        /*000c*/ 	.byte	0x04, 0x11
        /*000e*/ 	.short	(.L_17 - .L_16)
	.align		4
.L_16:
        /*0010*/ 	.word	index@($__internal_0_$__cuda_sm20_rcp_rn_f32_slowpath)
        /*0014*/ 	.word	0x00000000


	//----- nvinfo : EIATTR_FRAME_SIZE
	.align		4
.L_17:
        /*0018*/ 	.byte	0x04, 0x11
        /*001a*/ 	.short	(.L_19 - .L_18)
	.align		4
.L_18:
        /*001c*/ 	.word	index@(_ZN7cutlass13device_kernelINS_4fmha6kernel28FmhaKernelTmaWarpSpecializedINS1_10collective30FmhaMainloopTmaWarpSpecializedINS_12float_e4m3_tEffN4cute5tupleIJNS7_1CILi128EEENS9_ILi256EEENS9_ILi64EEEEEENS8_IJiNS9_ILi1EEENS8_IJiiEEEEEESG_NS8_IJSE_iSF_EEENS4_13DefaultFusionEJEEENS4_15FmhaFwdEpilogueIS6_fNS8_IJSC_SC_SB_EEEEENS2_23IndividualTileSchedulerEJEEEEEvNT_6ParamsE)
        /*0020*/ 	.word	0x00000000


	//----- nvinfo : EIATTR_MIN_STACK_SIZE
	.align		4
.L_19:
        /*0024*/ 	.byte	0x04, 0x12
        /*0026*/ 	.short	(.L_21 - .L_20)
	.align		4
.L_20:
        /*0028*/ 	.word	index@(_ZN7cutlass13device_kernelINS_4fmha6kernel28FmhaKernelTmaWarpSpecializedINS1_10collective30FmhaMainloopTmaWarpSpecializedINS_12float_e4m3_tEffN4cute5tupleIJNS7_1CILi128EEENS9_ILi256EEENS9_ILi64EEEEEENS8_IJiNS9_ILi1EEENS8_IJiiEEEEEESG_NS8_IJSE_iSF_EEENS4_13DefaultFusionEJEEENS4_15FmhaFwdEpilogueIS6_fNS8_IJSC_SC_SB_EEEEENS2_23IndividualTileSchedulerEJEEEEEvNT_6ParamsE)
        /*002c*/ 	.word	0x00000000
.L_21:


//--------------------- .nv.compat                --------------------------
	.section	.nv.compat,"",@"SHT_CUDA_COMPAT_INFO"
	.align	4
        /*0000*/ 	.byte	0x02, 0x09, 0x01, 0x00, 0x02, 0x02, 0x04, 0x00, 0x02, 0x05, 0x05, 0x00, 0x03, 0x07, 0x01, 0x01
        /*0010*/ 	.byte	0x02, 0x03, 0x01, 0x00, 0x02, 0x06, 0x01, 0x00, 0x04, 0x0b, 0x08, 0x00, 0x00, 0x00, 0x00, 0x00
        /*0020*/ 	.byte	0x00, 0x00, 0x00, 0x00


//--------------------- .nv.info._ZN7cutlass13device_kernelINS_4fmha6kernel28FmhaKernelTmaWarpSpecializedINS1_10collective30FmhaMainloopTmaWarpSpecializedINS_12float_e4m3_tEffN4cute5tupleIJNS7_1CILi128EEENS9_ILi256EEENS9_ILi64EEEEEENS8_IJiNS9_ILi1EEENS8_IJiiEEEEEESG_NS8_IJSE_iSF_EEENS4_13DefaultFusionEJEEENS4_15FmhaFwdEpilogueIS6_fNS8_IJSC_SC_SB_EEEEENS2_23IndividualTileSchedulerEJEEEEEvNT_6ParamsE --------------------------
	.section	.nv.info._ZN7cutlass13device_kernelINS_4fmha6kernel28FmhaKernelTmaWarpSpecializedINS1_10collective30FmhaMainloopTmaWarpSpecializedINS_12float_e4m3_tEffN4cute5tupleIJNS7_1CILi128EEENS9_ILi256EEENS9_ILi64EEEEEENS8_IJiNS9_ILi1EEENS8_IJiiEEEEEESG_NS8_IJSE_iSF_EEENS4_13DefaultFusionEJEEENS4_15FmhaFwdEpilogueIS6_fNS8_IJSC_SC_SB_EEEEENS2_23IndividualTileSchedulerEJEEEEEvNT_6ParamsE,"",@"SHT_CUDA_INFO"
	.sectionflags	@""
	.align	4


	//----- nvinfo : EIATTR_CUDA_API_VERSION
	.align		4
        /*0000*/ 	.byte	0x04, 0x37
        /*0002*/ 	.short	(.L_23 - .L_22)
.L_22:
        /*0004*/ 	.word	0x00000082


	//----- nvinfo : EIATTR_KPARAM_INFO
	.align		4
.L_23:
        /*0008*/ 	.byte	0x04, 0x17
        /*000a*/ 	.short	(.L_25 - .L_24)
.L_24:
        /*000c*/ 	.word	0x00000000
        /*0010*/ 	.short	0x0000
        /*0012*/ 	.short	0x0070
        /*0014*/ 	.byte	0x00, 0xf0, 0x01, 0x20


	//----- nvinfo : EIATTR_SPARSE_MMA_MASK
	.align		4
.L_25:
        /*0018*/ 	.byte	0x03, 0x50
        /*001a*/ 	.short	0x0000


	//----- nvinfo : EIATTR_MAXREG_COUNT
	.align		4
        /*001c*/ 	.byte	0x03, 0x1b
        /*001e*/ 	.short	0x00a8


	//----- nvinfo : EIATTR_NUM_BARRIERS
	.align		4
        /*0020*/ 	.byte	0x02, 0x4c
        /*0022*/ 	.byte	0x02
	.zero		1


	//----- nvinfo : EIATTR_EXTERNS
	.align		4
        /*0024*/ 	.byte	0x04, 0x0f
        /*0026*/ 	.short	(.L_27 - .L_26)


	//   ....[0]....
	.align		4
.L_26:
        /*0028*/ 	.word	index@(__assertfail)


	//----- nvinfo : EIATTR_MERCURY_ISA_VERSION
	.align		4
.L_27:
        /*002c*/ 	.byte	0x03, 0x5f
        /*002e*/ 	.short	0x0101


	//----- nvinfo : EIATTR_INT_WARP_WIDE_INSTR_OFFSETS
	.align		4
        /*0030*/ 	.byte	0x04, 0x31
        /*0032*/ 	.short	(.L_29 - .L_28)


	//   ....[0]....
.L_28:
        /*0034*/ 	.word	0x000006f0


	//   ....[1]....
        /*0038*/ 	.word	0x00000700


	//   ....[2]....
        /*003c*/ 	.word	0x00000710


	//   ....[3]....
        /*0040*/ 	.word	0x00000720


	//   ....[4]....
        /*0044*/ 	.word	0x00000790


	//----- nvinfo : EIATTR_COOP_GROUP_MASK_REGIDS
	.align		4
.L_29:
        /*0048*/ 	.byte	0x04, 0x29
        /*004a*/ 	.short	(.L_31 - .L_30)


	//   ....[0]....
.L_30:
        /*004c*/ 	.word	0xffffffff


	//   ....[1]....
        /*0050*/ 	.word	0xffffffff


	//   ....[2]....
        /*0054*/ 	.word	0xffffffff


	//   ....[3]....
        /*0058*/ 	.word	0xffffffff


	//   ....[4]....
        /*005c*/ 	.word	0xffffffff


	//   ....[5]....
        /*0060*/ 	.word	0xffffffff


	//   ....[6]....
        /*0064*/ 	.word	0xffffffff


	//   ....[7]....
        /*0068*/ 	.word	0xffffffff


	//   ....[8]....
        /*006c*/ 	.word	0xffffffff


	//   ....[9]....
        /*0070*/ 	.word	0xffffffff


	//   ....[10]....
        /*0074*/ 	.word	0xffffffff


	//   ....[11]....
        /*0078*/ 	.word	0xffffffff


	//   ....[12]....
        /*007c*/ 	.word	0xffffffff


	//   ....[13]....
        /*0080*/ 	.word	0xffffffff


	//   ....[14]....
        /*0084*/ 	.word	0xffffffff


	//   ....[15]....
        /*0088*/ 	.word	0xffffffff


	//   ....[16]....
        /*008c*/ 	.word	0xffffffff


	//   ....[17]....
        /*0090*/ 	.word	0xffffffff


	//   ....[18]....
        /*0094*/ 	.word	0xffffffff


	//   ....[19]....
        /*0098*/ 	.word	0xffffffff


	//   ....[20]....
        /*009c*/ 	.word	0xffffffff


	//   ....[21]....
        /*00a0*/ 	.word	0xffffffff


	//   ....[22]....
        /*00a4*/ 	.word	0xffffffff


	//   ....[23]....
        /*00a8*/ 	.word	0xffffffff


	//   ....[24]....
        /*00ac*/ 	.word	0xffffffff


	//   ....[25]....
        /*00b0*/ 	.word	0xffffffff


	//   ....[26]....
        /*00b4*/ 	.word	0xffffffff


	//   ....[27]....
        /*00b8*/ 	.word	0xffffffff


	//   ....[28]....
        /*00bc*/ 	.word	0xffffffff


	//   ....[29]....
        /*00c0*/ 	.word	0xffffffff


	//   ....[30]....
        /*00c4*/ 	.word	0xffffffff


	//   ....[31]....
        /*00c8*/ 	.word	0xffffffff


	//   ....[32]....
        /*00cc*/ 	.word	0xffffffff


	//   ....[33]....
        /*00d0*/ 	.word	0xffffffff


	//   ....[34]....
        /*00d4*/ 	.word	0xffffffff


	//   ....[35]....
        /*00d8*/ 	.word	0xffffffff


	//   ....[36]....
        /*00dc*/ 	.word	0xffffffff


	//   ....[37]....
        /*00e0*/ 	.word	0xffffffff


	//   ....[38]....
        /*00e4*/ 	.word	0xffffffff


	//   ....[39]....
        /*00e8*/ 	.word	0xffffffff


	//   ....[40]....
        /*00ec*/ 	.word	0xffffffff


	//   ....[41]....
        /*00f0*/ 	.word	0xffffffff


	//   ....[42]....
        /*00f4*/ 	.word	0xffffffff


	//   ....[43]....
        /*00f8*/ 	.word	0xffffffff


	//   ....[44]....
        /*00fc*/ 	.word	0xffffffff


	//   ....[45]....
        /*0100*/ 	.word	0xffffffff


	//   ....[46]....
        /*0104*/ 	.word	0xffffffff


	//   ....[47]....
        /*0108*/ 	.word	0xffffffff


	//   ....[48]....
        /*010c*/ 	.word	0xffffffff


	//   ....[49]....
        /*0110*/ 	.word	0xffffffff


	//   ....[50]....
        /*0114*/ 	.word	0xffffffff


	//   ....[51]....
        /*0118*/ 	.word	0xffffffff


	//   ....[52]....
        /*011c*/ 	.word	0xffffffff


	//   ....[53]....
        /*0120*/ 	.word	0xffffffff


	//   ....[54]....
        /*0124*/ 	.word	0xffffffff


	//   ....[55]....
        /*0128*/ 	.word	0xffffffff


	//   ....[56]....
        /*012c*/ 	.word	0xffffffff


	//   ....[57]....
        /*0130*/ 	.word	0xffffffff


	//   ....[58]....
        /*0134*/ 	.word	0xffffffff


	//   ....[59]....
        /*0138*/ 	.word	0xffffffff


	//   ....[60]....
        /*013c*/ 	.word	0xffffffff


	//   ....[61]....
        /*0140*/ 	.word	0xffffffff


	//   ....[62]....
        /*0144*/ 	.word	0xffffffff


	//   ....[63]....
        /*0148*/ 	.word	0xffffffff


	//   ....[64]....
        /*014c*/ 	.word	0xffffffff


	//   ....[65]....
        /*0150*/ 	.word	0xffffffff


	//   ....[66]....
        /*0154*/ 	.word	0xffffffff


	//   ....[67]....
        /*0158*/ 	.word	0xffffffff


	//   ....[68]....
        /*015c*/ 	.word	0xffffffff


	//   ....[69]....
        /*0160*/ 	.word	0xffffffff


	//   ....[70]....
        /*0164*/ 	.word	0xffffffff


	//   ....[71]....
        /*0168*/ 	.word	0xffffffff


	//   ....[72]....
        /*016c*/ 	.word	0xffffffff


	//   ....[73]....
        /*0170*/ 	.word	0xffffffff


	//   ....[74]....
        /*0174*/ 	.word	0xffffffff


	//   ....[75]....
        /*0178*/ 	.word	0xffffffff


	//   ....[76]....
        /*017c*/ 	.word	0xffffffff


	//   ....[77]....
        /*0180*/ 	.word	0xffffffff


	//   ....[78]....
        /*0184*/ 	.word	0xffffffff


	//   ....[79]....
        /*0188*/ 	.word	0xffffffff


	//   ....[80]....
        /*018c*/ 	.word	0xffffffff


	//   ....[81]....
        /*0190*/ 	.word	0xffffffff


	//----- nvinfo : EIATTR_COOP_GROUP_INSTR_OFFSETS
	.align		4
.L_31:
        /*0194*/ 	.byte	0x04, 0x28
        /*0196*/ 	.short	(.L_33 - .L_32)


	//   ....[0]....
.L_32:
        /*0198*/ 	.word	0x00000050


	//   ....[1]....
        /*019c*/ 	.word	0x00000080


	//   ....[2]....
        /*01a0*/ 	.word	0x000001b0


	//   ....[3]....
        /*01a4*/ 	.word	0x00000370


	//   ....[4]....
        /*01a8*/ 	.word	0x00000530


	//   ....[5]....
        /*01ac*/ 	.word	0x00000690


	//   ....[6]....
        /*01b0*/ 	.word	0x00001380


	//   ....[7]....
        /*01b4*/ 	.word	0x000013a0


	//   ....[8]....
        /*01b8*/ 	.word	0x00002760


	//   ....[9]....
        /*01bc*/ 	.word	0x00002880


	//   ....[10]....
        /*01c0*/ 	.word	0x00006090


	//   ....[11]....
        /*01c4*/ 	.word	0x000060c0


	//   ....[12]....
        /*01c8*/ 	.word	0x000060f0


	//   ....[13]....
        /*01cc*/ 	.word	0x00006120


	//   ....[14]....
        /*01d0*/ 	.word	0x00006160


	//   ....[15]....
        /*01d4*/ 	.word	0x00006190


	//   ....[16]....
        /*01d8*/ 	.word	0x000061c0


	//   ....[17]....
        /*01dc*/ 	.word	0x000061f0


	//   ....[18]....
        /*01e0*/ 	.word	0x00006220


	//   ....[19]....
        /*01e4*/ 	.word	0x00006250


	//   ....[20]....
        /*01e8*/ 	.word	0x00006280


	//   ....[21]....
        /*01ec*/ 	.word	0x000062b0


	//   ....[22]....
        /*01f0*/ 	.word	0x000062f0


	//   ....[23]....
        /*01f4*/ 	.word	0x00006320


	//   ....[24]....
        /*01f8*/ 	.word	0x00006350


	//   ....[25]....
        /*01fc*/ 	.word	0x00006380


	//   ....[26]....
        /*0200*/ 	.word	0x000063b0


	//   ....[27]....
        /*0204*/ 	.word	0x000063e0


	//   ....[28]....
        /*0208*/ 	.word	0x00006410


	//   ....[29]....
        /*020c*/ 	.word	0x00006440


	//   ....[30]....
        /*0210*/ 	.word	0x00006470


	//   ....[31]....
        /*0214*/ 	.word	0x000064a0


	//   ....[32]....
        /*0218*/ 	.word	0x000064d0


	//   ....[33]....
        /*021c*/ 	.word	0x00006500


	//   ....[34]....
        /*0220*/ 	.word	0x00006530


	//   ....[35]....
        /*0224*/ 	.word	0x00006560


	//   ....[36]....
        /*0228*/ 	.word	0x00006590


	//   ....[37]....
        /*022c*/ 	.word	0x000065c0


	//   ....[38]....
        /*0230*/ 	.word	0x000065f0


	//   ....[39]....
        /*0234*/ 	.word	0x00006620


	//   ....[40]....
        /*0238*/ 	.word	0x00006650


	//   ....[41]....
        /*023c*/ 	.word	0x00006680


	//   ....[42]....
        /*0240*/ 	.word	0x00007100


	//   ....[43]....
        /*0244*/ 	.word	0x00007130


	//   ....[44]....
        /*0248*/ 	.word	0x000087b0


	//   ....[45]....
        /*024c*/ 	.word	0x00008900


	//   ....[46]....
        /*0250*/ 	.word	0x0000c020


	//   ....[47]....
        /*0254*/ 	.word	0x0000c060


	//   ....[48]....
        /*0258*/ 	.word	0x0000c0a0


	//   ....[49]....
        /*025c*/ 	.word	0x0000c0e0


	//   ....[50]....
        /*0260*/ 	.word	0x0000c120


	//   ....[51]....
        /*0264*/ 	.word	0x0000c160


	//   ....[52]....
        /*0268*/ 	.word	0x0000c1a0


	//   ....[53]....
        /*026c*/ 	.word	0x0000c1e0


	//   ....[54]....
        /*0270*/ 	.word	0x0000c220


	//   ....[55]....
        /*0274*/ 	.word	0x0000c260


	//   ....[56]....
        /*0278*/ 	.word	0x0000c2a0


	//   ....[57]....
        /*027c*/ 	.word	0x0000c2e0


	//   ....[58]....
        /*0280*/ 	.word	0x0000c320


	//   ....[59]....
        /*0284*/ 	.word	0x0000c360


	//   ....[60]....
        /*0288*/ 	.word	0x0000c3a0


	//   ....[61]....
        /*028c*/ 	.word	0x0000c3e0


	//   ....[62]....
        /*0290*/ 	.word	0x0000c400


	//   ....[63]....
        /*0294*/ 	.word	0x0000c410


	//   ....[64]....
        /*0298*/ 	.word	0x0000c420


	//   ....[65]....
        /*029c*/ 	.word	0x0000c450


	//   ....[66]....
        /*02a0*/ 	.word	0x0000c480


	//   ....[67]....
        /*02a4*/ 	.word	0x0000c4b0


	//   ....[68]....
        /*02a8*/ 	.word	0x0000c4e0


	//   ....[69]....
        /*02ac*/ 	.word	0x0000c510


	//   ....[70]....
        /*02b0*/ 	.word	0x0000c540


	//   ....[71]....
        /*02b4*/ 	.word	0x0000c570


	//   ....[72]....
        /*02b8*/ 	.word	0x0000c5a0


	//   ....[73]....
        /*02bc*/ 	.word	0x0000c5d0


	//   ....[74]....
        /*02c0*/ 	.word	0x0000c5e0


	//   ....[75]....
        /*02c4*/ 	.word	0x0000c5f0


	//   ....[76]....
        /*02c8*/ 	.word	0x0000c610


	//   ....[77]....
        /*02cc*/ 	.word	0x0000c630


	//   ....[78]....
        /*02d0*/ 	.word	0x0000cbf0


	//   ....[79]....
        /*02d4*/ 	.word	0x0000cc20


	//   ....[80]....
        /*02d8*/ 	.word	0x0000cc60


	//   ....[81]....
        /*02dc*/ 	.word	0x0000cc80


	//----- nvinfo : EIATTR_REG_RECONFIG
	.align		4
.L_33:
        /*02e0*/ 	.byte	0x01, 0x54
	.zero		2


	//----- nvinfo : EIATTR_SYSCALL_OFFSETS
	.align		4
        /*02e4*/ 	.byte	0x04, 0x46
        /*02e6*/ 	.short	(.L_35 - .L_34)


	//   ....[0]....
.L_34:
        /*02e8*/ 	.word	0x0000d650


	//   ....[1]....
        /*02ec*/ 	.word	0x0000d7b0


	//----- nvinfo : EIATTR_MBARRIER_INSTR_OFFSETS
	.align		4
.L_35:
        /*02f0*/ 	.byte	0x04, 0x39
        /*02f2*/ 	.short	(.L_37 - .L_36)


	//   ....[0]....
.L_36:
        /*02f4*/ 	.word	0x00000320
        /*02f8*/ 	.word	0x000000ff
        /*02fc*/ 	.word	0x00016050
        /*0300*/ 	.short	0x0100
        /*0302*/ 	.byte	0x0b
	.zero		1


	//   ....[1]....
        /*0304*/ 	.word	0x00000330
        /*0308*/ 	.word	0x000000ff
        /*030c*/ 	.word	0x00016060
        /*0310*/ 	.short	0x0100
        /*0312*/ 	.byte	0x0b
	.zero		1


	//   ....[2]....
        /*0314*/ 	.word	0x00000340
        /*0318*/ 	.word	0x000000ff
        /*031c*/ 	.word	0x00016058
        /*0320*/ 	.short	0x0100
        /*0322*/ 	.byte	0x0b
	.zero		1


	//   ....[3]....
        /*0324*/ 	.word	0x00000350
        /*0328*/ 	.word	0x000000ff
        /*032c*/ 	.word	0x00016068
        /*0330*/ 	.short	0x0100
        /*0332*/ 	.byte	0x0b
	.zero		1


	//   ....[4]....
        /*0334*/ 	.word	0x00000480
        /*0338*/ 	.word	0x000000ff
        /*033c*/ 	.word	0x00016000
        /*0340*/ 	.short	0x0100
        /*0342*/ 	.byte	0x0b
	.zero		1


	//   ....[5]....
        /*0344*/ 	.word	0x00000490
        /*0348*/ 	.word	0x000000ff
        /*034c*/ 	.word	0x00016028
        /*0350*/ 	.short	0x0100
        /*0352*/ 	.byte	0x0b
	.zero		1


	//   ....[6]....
        /*0354*/ 	.word	0x000004a0
        /*0358*/ 	.word	0x000000ff
        /*035c*/ 	.word	0x00016008
        /*0360*/ 	.short	0x0100
        /*0362*/ 	.byte	0x0b
	.zero		1


	//   ....[7]....
        /*0364*/ 	.word	0x000004b0
        /*0368*/ 	.word	0x000000ff
        /*036c*/ 	.word	0x00016030
        /*0370*/ 	.short	0x0100
        /*0372*/ 	.byte	0x0b
	.zero		1


	//   ....[8]....
        /*0374*/ 	.word	0x000004c0
        /*0378*/ 	.word	0x000000ff
        /*037c*/ 	.word	0x00016010
        /*0380*/ 	.short	0x0100
        /*0382*/ 	.byte	0x0b
	.zero		1


	//   ....[9]....
        /*0384*/ 	.word	0x000004d0
        /*0388*/ 	.word	0x000000ff
        /*038c*/ 	.word	0x00016038
        /*0390*/ 	.short	0x0100
        /*0392*/ 	.byte	0x0b
	.zero		1


	//   ....[10]....
        /*0394*/ 	.word	0x000004e0
        /*0398*/ 	.word	0x000000ff
        /*039c*/ 	.word	0x00016018
        /*03a0*/ 	.short	0x0100
        /*03a2*/ 	.byte	0x0b
	.zero		1


	//   ....[11]....
        /*03a4*/ 	.word	0x000004f0
        /*03a8*/ 	.word	0x000000ff
        /*03ac*/ 	.word	0x00016040
        /*03b0*/ 	.short	0x0100
        /*03b2*/ 	.byte	0x0b
	.zero		1


	//   ....[12]....
        /*03b4*/ 	.word	0x00000500
        /*03b8*/ 	.word	0x000000ff
        /*03bc*/ 	.word	0x00016020
        /*03c0*/ 	.short	0x0100
        /*03c2*/ 	.byte	0x0b
	.zero		1


	//   ....[13]....
        /*03c4*/ 	.word	0x00000510
        /*03c8*/ 	.word	0x000000ff
        /*03cc*/ 	.word	0x00016048
        /*03d0*/ 	.short	0x0100
        /*03d2*/ 	.byte	0x0b
	.zero		1


	//   ....[14]....
        /*03d4*/ 	.word	0x00000640
        /*03d8*/ 	.word	0x000000ff
        /*03dc*/ 	.word	0x00016070
        /*03e0*/ 	.short	0x0100
        /*03e2*/ 	.byte	0x0b
	.zero		1


	//   ....[15]....
        /*03e4*/ 	.word	0x00000650
        /*03e8*/ 	.word	0x000000ff
        /*03ec*/ 	.word	0x00016080
        /*03f0*/ 	.short	0x0100
        /*03f2*/ 	.byte	0x0b
	.zero		1


	//   ....[16]....
        /*03f4*/ 	.word	0x00000660
        /*03f8*/ 	.word	0x000000ff
        /*03fc*/ 	.word	0x00016078
        /*0400*/ 	.short	0x0100
        /*0402*/ 	.byte	0x0b
	.zero		1


	//   ....[17]....
        /*0404*/ 	.word	0x00000670
        /*0408*/ 	.word	0x000000ff
        /*040c*/ 	.word	0x00016088
        /*0410*/ 	.short	0x0100
        /*0412*/ 	.byte	0x0b
	.zero		1


	//   ....[18]....
        /*0414*/ 	.word	0x000007b0
        /*0418*/ 	.word	0x000000ff
        /*041c*/ 	.word	0x00016090
        /*0420*/ 	.short	0x0100
        /*0422*/ 	.byte	0x08
	.zero		1


	//   ....[19]....
        /*0424*/ 	.word	0x000007c0
        /*0428*/ 	.word	0x000000ff
        /*042c*/ 	.word	0x00016098
        /*0430*/ 	.short	0x0100
        /*0432*/ 	.byte	0x08
	.zero		1


	//   ....[20]....
        /*0434*/ 	.word	0x000007d0
        /*0438*/ 	.word	0x000000ff
        /*043c*/ 	.word	0x000160a0
        /*0440*/ 	.short	0x0100
        /*0442*/ 	.byte	0x08
	.zero		1


	//   ....[21]....
        /*0444*/ 	.word	0x000007e0
        /*0448*/ 	.word	0x000000ff
        /*044c*/ 	.word	0x000160a8
        /*0450*/ 	.short	0x0100
        /*0452*/ 	.byte	0x08
	.zero		1


	//   ....[22]....
        /*0454*/ 	.word	0x000008e0
        /*0458*/ 	.word	0x000000ff
        /*045c*/ 	.word	0x000160c0
        /*0460*/ 	.short	0x0100
        /*0462*/ 	.byte	0x0b
	.zero		1


	//   ....[23]....
        /*0464*/ 	.word	0x000008f0
        /*0468*/ 	.word	0x000000ff
        /*046c*/ 	.word	0x000160c8
        /*0470*/ 	.short	0x0100
        /*0472*/ 	.byte	0x0b
	.zero		1


	//   ....[24]....
        /*0474*/ 	.word	0x00000cf0
        /*0478*/ 	.word	0x000000ff
        /*047c*/ 	.word	0x00016050
        /*0480*/ 	.short	0x010a
        /*0482*/ 	.byte	0x07
	.zero		1


	//   ....[25]....
        /*0484*/ 	.word	0x00000d60
        /*0488*/ 	.word	0x000000ff
        /*048c*/ 	.word	0x00016000
        /*0490*/ 	.short	0x010a
        /*0492*/ 	.byte	0x25
	.zero		1


	//   ....[26]....
        /*0494*/ 	.word	0x00000dd0
        /*0498*/ 	.word	0x000000ff
        /*049c*/ 	.word	0x00000000
        /*04a0*/ 	.short	0x010a
        /*04a2*/ 	.byte	0x0a
	.zero		1


	//   ....[27]....
        /*04a4*/ 	.word	0x00003fb0
        /*04a8*/ 	.word	0x00000077
        /*04ac*/ 	.word	0x00000000
        /*04b0*/ 	.short	0x0101
        /*04b2*/ 	.byte	0x0e
	.zero		1


	//   ....[28]....
        /*04b4*/ 	.word	0x00006770
        /*04b8*/ 	.word	0x000000ff
        /*04bc*/ 	.word	0x00016008
        /*04c0*/ 	.short	0x010a
        /*04c2*/ 	.byte	0x25
	.zero		1


	//   ....[29]....
        /*04c4*/ 	.word	0x00006a70
        /*04c8*/ 	.word	0x000000ff
        /*04cc*/ 	.word	0x00000000
        /*04d0*/ 	.short	0x0101
        /*04d2*/ 	.byte	0x07
	.zero		1


	//   ....[30]....
        /*04d4*/ 	.word	0x00006bc0
        /*04d8*/ 	.word	0x000000ff
        /*04dc*/ 	.word	0x00016000
        /*04e0*/ 	.short	0x010a
        /*04e2*/ 	.byte	0x06
	.zero		1


	//   ....[31]....
        /*04e4*/ 	.word	0x0000c620
        /*04e8*/ 	.word	0x000000ff
        /*04ec*/ 	.word	0x00016000
        /*04f0*/ 	.short	0x010a
        /*04f2*/ 	.byte	0x06
	.zero		1


	//   ....[32]....
        /*04f4*/ 	.word	0x0000c750
        /*04f8*/ 	.word	0x000000ff
        /*04fc*/ 	.word	0x00016000
        /*0500*/ 	.short	0x010a
        /*0502*/ 	.byte	0x06
	.zero		1


	//   ....[33]....
        /*0504*/ 	.word	0x0000ca40
        /*0508*/ 	.word	0x000000ff
        /*050c*/ 	.word	0x00000000
        /*0510*/ 	.short	0x0101
        /*0512*/ 	.byte	0x06
	.zero		1


	//   ....[34]....
        /*0514*/ 	.word	0x0000caf0
        /*0518*/ 	.word	0x000000ff
        /*051c*/ 	.word	0x00000000
        /*0520*/ 	.short	0x0101
        /*0522*/ 	.byte	0x06
	.zero		1


	//   ....[35]....
        /*0524*/ 	.word	0x0000d180
        /*0528*/ 	.word	0x000000ff
        /*052c*/ 	.word	0x00016098
        /*0530*/ 	.short	0x010a
        /*0532*/ 	.byte	0x04
	.zero		1


	//   ....[36]....
        /*0534*/ 	.word	0x0000df30
        /*0538*/ 	.word	0x00000000
        /*053c*/ 	.word	0x00016090
        /*0540*/ 	.short	0x0101
        /*0542*/ 	.byte	0x25
	.zero		1


	//   ....[37]....
        /*0544*/ 	.word	0x0000e080
        /*0548*/ 	.word	0x00000004
        /*054c*/ 	.word	0x00016060
        /*0550*/ 	.short	0x010a
        /*0552*/ 	.byte	0x3f
	.zero		1


	//   ....[38]....
        /*0554*/ 	.word	0x0000e2e0
        /*0558*/ 	.word	0x00000005
        /*055c*/ 	.word	0x00016028
        /*0560*/ 	.short	0x010a
        /*0562*/ 	.byte	0x3f
	.zero		1


	//   ....[39]....
        /*0564*/ 	.word	0x0000e520
        /*0568*/ 	.word	0x00000005
        /*056c*/ 	.word	0x00016060
        /*0570*/ 	.short	0x010a
        /*0572*/ 	.byte	0x3f
	.zero		1


	//   ....[40]....
        /*0574*/ 	.word	0x0000e790
        /*0578*/ 	.word	0x00000004
        /*057c*/ 	.word	0x00016028
        /*0580*/ 	.short	0x010a
        /*0582*/ 	.byte	0x3f
	.zero		1


	//   ....[41]....
        /*0584*/ 	.word	0x0000eb30
        /*0588*/ 	.word	0x00000006
        /*058c*/ 	.word	0x00016028
        /*0590*/ 	.short	0x010a
        /*0592*/ 	.byte	0x3f
	.zero		1


	//   ....[42]....
        /*0594*/ 	.word	0x0000eda0
        /*0598*/ 	.word	0x00000006
        /*059c*/ 	.word	0x00016028
        /*05a0*/ 	.short	0x010a
        /*05a2*/ 	.byte	0x3f
	.zero		1


	//   ....[43]....
        /*05a4*/ 	.word	0x0000f070
        /*05a8*/ 	.word	0x00000003
        /*05ac*/ 	.word	0x00016050
        /*05b0*/ 	.short	0x010a
        /*05b2*/ 	.byte	0x3f
	.zero		1


	//   ....[44]....
        /*05b4*/ 	.word	0x0000f0d0
        /*05b8*/ 	.word	0x00000002
        /*05bc*/ 	.word	0x00016000
        /*05c0*/ 	.short	0x010a
        /*05c2*/ 	.byte	0x3f
	.zero		1


	//   ....[45]....
        /*05c4*/ 	.word	0x0000f130
        /*05c8*/ 	.word	0x00000005
        /*05cc*/ 	.word	0x00000000
        /*05d0*/ 	.short	0x010a
        /*05d2*/ 	.byte	0x3f
	.zero		1


	//   ....[46]....
        /*05d4*/ 	.word	0x0000f190
        /*05d8*/ 	.word	0x0000000a
        /*05dc*/ 	.word	0x00016008
        /*05e0*/ 	.short	0x010a
        /*05e2*/ 	.byte	0x3f
	.zero		1


	//   ....[47]....
        /*05e4*/ 	.word	0x0000f1f0
        /*05e8*/ 	.word	0x0000000d
        /*05ec*/ 	.word	0x00016000
        /*05f0*/ 	.short	0x010a
        /*05f2*/ 	.byte	0x3f
	.zero		1


	//   ....[48]....
        /*05f4*/ 	.word	0x0000f250
        /*05f8*/ 	.word	0x0000000c
        /*05fc*/ 	.word	0x00016000
        /*0600*/ 	.short	0x010a
        /*0602*/ 	.byte	0x3f
	.zero		1


	//   ....[49]....
        /*0604*/ 	.word	0x0000f2b0
        /*0608*/ 	.word	0x00000003
        /*060c*/ 	.word	0x00016098
        /*0610*/ 	.short	0x010a
        /*0612*/ 	.byte	0x3f
	.zero		1


	//   ....[50]....
        /*0614*/ 	.word	0x0000f300
        /*0618*/ 	.word	0x00000004
        /*061c*/ 	.word	0x00016060
        /*0620*/ 	.short	0x010a
        /*0622*/ 	.byte	0x3f
	.zero		1


	//   ....[51]....
        /*0624*/ 	.word	0x0000f350
        /*0628*/ 	.word	0x00000005
        /*062c*/ 	.word	0x00016028
        /*0630*/ 	.short	0x010a
        /*0632*/ 	.byte	0x3f
	.zero		1


	//   ....[52]....
        /*0634*/ 	.word	0x0000f3a0
        /*0638*/ 	.word	0x00000005
        /*063c*/ 	.word	0x00016060
        /*0640*/ 	.short	0x010a
        /*0642*/ 	.byte	0x3f
	.zero		1


	//   ....[53]....
        /*0644*/ 	.word	0x0000f3f0
        /*0648*/ 	.word	0x00000004
        /*064c*/ 	.word	0x00016028
        /*0650*/ 	.short	0x010a
        /*0652*/ 	.byte	0x3f
	.zero		1


	//   ....[54]....
        /*0654*/ 	.word	0x0000f440
        /*0658*/ 	.word	0x00000006
        /*065c*/ 	.word	0x00016028
        /*0660*/ 	.short	0x010a
        /*0662*/ 	.byte	0x3f
	.zero		1


	//   ....[55]....
        /*0664*/ 	.word	0x0000f490
        /*0668*/ 	.word	0x00000006
        /*066c*/ 	.word	0x00016028
        /*0670*/ 	.short	0x010a
        /*0672*/ 	.byte	0x3f
	.zero		1


	//----- nvinfo : EIATTR_NUM_MBARRIERS
	.align		4
.L_37:
        /*0674*/ 	.byte	0x03, 0x38
        /*0676*/ 	.short	0x0018


	//----- nvinfo : EIATTR_EXIT_INSTR_OFFSETS
	.align		4
        /*0678*/ 	.byte	0x04, 0x1c
        /*067a*/ 	.short	(.L_39 - .L_38)


	//   ....[0]....
.L_38:
        /*067c*/ 	.word	0x00000990


	//   ....[1]....
        /*0680*/ 	.word	0x0000df40


	//   ....[2]....
        /*0684*/ 	.word	0x0000df80


	//   ....[3]....
        /*0688*/ 	.word	0x0000ea00


	//   ....[4]....
        /*068c*/ 	.word	0x0000f050


	//----- nvinfo : EIATTR_MAX_THREADS
	.align		4
.L_39:
        /*0690*/ 	.byte	0x04, 0x05
        /*0692*/ 	.short	(.L_41 - .L_40)
.L_40:
        /*0694*/ 	.word	0x00000180
        /*0698*/ 	.word	0x00000001
        /*069c*/ 	.word	0x00000001


	//----- nvinfo : EIATTR_CRS_STACK_SIZE
	.align		4
.L_41:
        /*06a0*/ 	.byte	0x04, 0x1e
        /*06a2*/ 	.short	(.L_43 - .L_42)
.L_42:
        /*06a4*/ 	.word	0x00000000


	//----- nvinfo : EIATTR_CBANK_PARAM_SIZE
	.align		4
.L_43:
        /*06a8*/ 	.byte	0x03, 0x19
        /*06aa*/ 	.short	0x0870


	//----- nvinfo : EIATTR_PARAM_CBANK
	.align		4
        /*06ac*/ 	.byte	0x04, 0x0a
        /*06ae*/ 	.short	(.L_45 - .L_44)
	.align		4
.L_44:
        /*06b0*/ 	.word	index@(.nv.constant0._ZN7cutlass13device_kernelINS_4fmha6kernel28FmhaKernelTmaWarpSpecializedINS1_10collective30FmhaMainloopTmaWarpSpecializedINS_12float_e4m3_tEffN4cute5tupleIJNS7_1CILi128EEENS9_ILi256EEENS9_ILi64EEEEEENS8_IJiNS9_ILi1EEENS8_IJiiEEEEEESG_NS8_IJSE_iSF_EEENS4_13DefaultFusionEJEEENS4_15FmhaFwdEpilogueIS6_fNS8_IJSC_SC_SB_EEEEENS2_23IndividualTileSchedulerEJEEEEEvNT_6ParamsE)
        /*06b4*/ 	.short	0x0210
        /*06b6*/ 	.short	0x0870


	//----- nvinfo : EIATTR_SW_WAR
	.align		4
.L_45:
        /*06b8*/ 	.byte	0x04, 0x36
        /*06ba*/ 	.short	(.L_47 - .L_46)
.L_46:
        /*06bc*/ 	.word	0x00000008
.L_47:


//--------------------- .nv.callgraph             --------------------------
	.section	.nv.callgraph,"",@"SHT_CUDA_CALLGRAPH"
	.align	4
	.sectionentsize	8
	.align		4
        /*0000*/ 	.word	0x00000000
	.align		4
        /*0004*/ 	.word	0xffffffff
	.align		4
        /*0008*/ 	.word	index@(_ZN7cutlass13device_kernelINS_4fmha6kernel28FmhaKernelTmaWarpSpecializedINS1_10collective30FmhaMainloopTmaWarpSpecializedINS_12float_e4m3_tEffN4cute5tupleIJNS7_1CILi128EEENS9_ILi256EEENS9_ILi64EEEEEENS8_IJiNS9_ILi1EEENS8_IJiiEEEEEESG_NS8_IJSE_iSF_EEENS4_13DefaultFusionEJEEENS4_15FmhaFwdEpilogueIS6_fNS8_IJSC_SC_SB_EEEEENS2_23IndividualTileSchedulerEJEEEEEvNT_6ParamsE)
	.align		4
        /*000c*/ 	.word	index@(__assertfail)
	.align		4
        /*0010*/ 	.word	0x00000000
	.align		4
        /*0014*/ 	.word	0xfffffffe
	.align		4
        /*0018*/ 	.word	0x00000000
	.align		4
        /*001c*/ 	.word	0xfffffffd
	.align		4
        /*0020*/ 	.word	0x00000000
	.align		4
        /*0024*/ 	.word	0xfffffffc


//--------------------- .nv.constant4             --------------------------
	.section	.nv.constant4,"a",@progbits
	.align	8
	.align		8
.nv.constant4:
        /*0000*/ 	.dword	__assertfail
	.align		8
        /*0008*/ 	.dword	__unnamed_1
	.align		8
        /*0010*/ 	.dword	_ZN39_INTERNAL_03ab8af6_4_k_cu_d9124e10_27844cuda3std3__45__cpo5beginE
	.align		8
        /*0018*/ 	.dword	_ZN39_INTERNAL_03ab8af6_4_k_cu_d9124e10_27844cuda3std3__45__cpo3endE
	.align		8
        /*0020*/ 	.dword	_ZN39_INTERNAL_03ab8af6_4_k_cu_d9124e10_27844cuda3std3__45__cpo6cbeginE
	.align		8
        /*0028*/ 	.dword	_ZN39_INTERNAL_03ab8af6_4_k_cu_d9124e10_27844cuda3std3__45__cpo4cendE
	.align		8
        /*0030*/ 	.dword	_ZN39_INTERNAL_03ab8af6_4_k_cu_d9124e10_27844cuda3std3__441_GLOBAL__N__03ab8af6_4_k_cu_d9124e10_27846ignoreE
	.align		8
        /*0038*/ 	.dword	_ZN39_INTERNAL_03ab8af6_4_k_cu_d9124e10_27844cuda3std3__419piecewise_constructE
	.align		8
        /*0040*/ 	.dword	_ZN39_INTERNAL_03ab8af6_4_k_cu_d9124e10_27844cuda3std3__48in_placeE
	.align		8
        /*0048*/ 	.dword	_ZN39_INTERNAL_03ab8af6_4_k_cu_d9124e10_27844cuda3std6ranges3__45__cpo4swapE
	.align		8
        /*0050*/ 	.dword	_ZN39_INTERNAL_03ab8af6_4_k_cu_d9124e10_27844cuda3std6ranges3__45__cpo9iter_moveE
	.align		8
        /*0058*/ 	.dword	_ZN39_INTERNAL_03ab8af6_4_k_cu_d9124e10_27844cute7productE
	.align		8
        /*0060*/ 	.dword	_ZN39_INTERNAL_03ab8af6_4_k_cu_d9124e10_27844cute1_E
	.align		8
        /*0068*/ 	.dword	$str$24
	.align		8
        /*0070*/ 	.dword	$str$25


//--------------------- .text._ZN7cutlass13device_kernelINS_4fmha6kernel28FmhaKernelTmaWarpSpecializedINS1_10collective30FmhaMainloopTmaWarpSpecializedINS_12float_e4m3_tEffN4cute5tupleIJNS7_1CILi128EEENS9_ILi256EEENS9_ILi64EEEEEENS8_IJiNS9_ILi1EEENS8_IJiiEEEEEESG_NS8_IJSE_iSF_EEENS4_13DefaultFusionEJEEENS4_15FmhaFwdEpilogueIS6_fNS8_IJSC_SC_SB_EEEEENS2_23IndividualTileSchedulerEJEEEEEvNT_6ParamsE --------------------------
	.section	.text._ZN7cutlass13device_kernelINS_4fmha6kernel28FmhaKernelTmaWarpSpecializedINS1_10collective30FmhaMainloopTmaWarpSpecializedINS_12float_e4m3_tEffN4cute5tupleIJNS7_1CILi128EEENS9_ILi256EEENS9_ILi64EEEEEENS8_IJiNS9_ILi1EEENS8_IJiiEEEEEESG_NS8_IJSE_iSF_EEENS4_13DefaultFusionEJEEENS4_15FmhaFwdEpilogueIS6_fNS8_IJSC_SC_SB_EEEEENS2_23IndividualTileSchedulerEJEEEEEvNT_6ParamsE,"ax",@progbits
	.align	128
.text._ZN7cutlass13device_kernelINS_4fmha6kernel28FmhaKernelTmaWarpSpecializedINS1_10collective30FmhaMainloopTmaWarpSpecializedINS_12float_e4m3_tEffN4cute5tupleIJNS7_1CILi128EEENS9_ILi256EEENS9_ILi64EEEEEENS8_IJiNS9_ILi1EEENS8_IJiiEEEEEESG_NS8_IJSE_iSF_EEENS4_13DefaultFusionEJEEENS4_15FmhaFwdEpilogueIS6_fNS8_IJSC_SC_SB_EEEEENS2_23IndividualTileSchedulerEJEEEEEvNT_6ParamsE:
        .type           _ZN7cutlass13device_kernelINS_4fmha6kernel28FmhaKernelTmaWarpSpecializedINS1_10collective30FmhaMainloopTmaWarpSpecializedINS_12float_e4m3_tEffN4cute5tupleIJNS7_1CILi128EEENS9_ILi256EEENS9_ILi64EEEEEENS8_IJiNS9_ILi1EEENS8_IJiiEEEEEESG_NS8_IJSE_iSF_EEENS4_13DefaultFusionEJEEENS4_15FmhaFwdEpilogueIS6_fNS8_IJSC_SC_SB_EEEEENS2_23IndividualTileSchedulerEJEEEEEvNT_6ParamsE,@function
        .size           _ZN7cutlass13device_kernelINS_4fmha6kernel28FmhaKernelTmaWarpSpecializedINS1_10collective30FmhaMainloopTmaWarpSpecializedINS_12float_e4m3_tEffN4cute5tupleIJNS7_1CILi128EEENS9_ILi256EEENS9_ILi64EEEEEENS8_IJiNS9_ILi1EEENS8_IJiiEEEEEESG_NS8_IJSE_iSF_EEENS4_13DefaultFusionEJEEENS4_15FmhaFwdEpilogueIS6_fNS8_IJSC_SC_SB_EEEEENS2_23IndividualTileSchedulerEJEEEEEvNT_6ParamsE,(.L_x_105 - _ZN7cutlass13device_kernelINS_4fmha6kernel28FmhaKernelTmaWarpSpecializedINS1_10collective30FmhaMainloopTmaWarpSpecializedINS_12float_e4m3_tEffN4cute5tupleIJNS7_1CILi128EEENS9_ILi256EEENS9_ILi64EEEEEENS8_IJiNS9_ILi1EEENS8_IJiiEEEEEESG_NS8_IJSE_iSF_EEENS4_13DefaultFusionEJEEENS4_15FmhaFwdEpilogueIS6_fNS8_IJSC_SC_SB_EEEEENS2_23IndividualTileSchedulerEJEEEEEvNT_6ParamsE)
        .other          _ZN7cutlass13device_kernelINS_4fmha6kernel28FmhaKernelTmaWarpSpecializedINS1_10collective30FmhaMainloopTmaWarpSpecializedINS_12float_e4m3_tEffN4cute5tupleIJNS7_1CILi128EEENS9_ILi256EEENS9_ILi64EEEEEENS8_IJiNS9_ILi1EEENS8_IJiiEEEEEESG_NS8_IJSE_iSF_EEENS4_13DefaultFusionEJEEENS4_15FmhaFwdEpilogueIS6_fNS8_IJSC_SC_SB_EEEEENS2_23IndividualTileSchedulerEJEEEEEvNT_6ParamsE,@"STO_CUDA_ENTRY STV_DEFAULT"
_ZN7cutlass13device_kernelINS_4fmha6kernel28FmhaKernelTmaWarpSpecializedINS1_10collective30FmhaMainloopTmaWarpSpecializedINS_12float_e4m3_tEffN4cute5tupleIJNS7_1CILi128EEENS9_ILi256EEENS9_ILi64EEEEEENS8_IJiNS9_ILi1EEENS8_IJiiEEEEEESG_NS8_IJSE_iSF_EEENS4_13DefaultFusionEJEEENS4_15FmhaFwdEpilogueIS6_fNS8_IJSC_SC_SB_EEEEENS2_23IndividualTileSchedulerEJEEEEEvNT_6ParamsE:
[----:B------:R-:W1:Y:S01]  /*0000*/  LDC R1, c[0x0][0x28] ;  /* 0x00000a00ff017b82 */ /* 0x000e620000000800 */
[----:B------:R-:W2:Y:S01]  /*0010*/  S2R R0, SR_TID.X ;  /* 0x0000000000007919 */ /* 0x000ea20000002100 */
[----:B------:R-:W-:Y:S01]  /*0020*/  ELECT P1, URZ, PT ;  /* 0x00000000003f782f */ /* 0x000fe20003820000 */
[----:B------:R-:W-:Y:S01]  /*0030*/  BSSY B0, `(.L_x_0) ;  /* 0x0000017000007945 */ /* 0x000fe20003800000 */
[----:B--2---:R-:W-:-:S05]  /*0040*/  SHF.R.U32.HI R2, RZ, 0x5, R0 ;  /* 0x00000005ff027819 */ /* 0x004fca0000011600 */
[----:B------:R-:W2:Y:S02]  /*0050*/  SHFL.IDX PT, R3, R2, RZ, 0x1f ;  /* 0x00001fff02037589 */ /* 0x000ea400000e0000 */
[----:B--2---:R-:W-:Y:S02]  /*0060*/  R2UR UR4, R3 ;  /* 0x00000000030472ca */ /* 0x004fe400000e0000 */
[----:B------:R-:W-:-:S06]  /*0070*/  SHF.R.U32.HI R3, RZ, 0x7, R0 ;  /* 0x00000007ff037819 */ /* 0x000fcc0000011600 */
[----:B------:R-:W2:Y:S05]  /*0080*/  SHFL.IDX PT, R3, R3, RZ, 0x1f ;  /* 0x00001fff03037589 */ /* 0x000eaa00000e0000 */
[----:B------:R-:W-:Y:S02]  /*0090*/  USHF.R.S32.HI UR5, URZ, 0x1f, UR4 ;  /* 0x0000001f3f057899 */ /* 0x000fe40008011404 */
[----:B------:R-:W-:Y:S02]  /*00a0*/  ISETP.NE.OR P0, PT, RZ, UR4, !P1 ;  /* 0x00000004ff007c0c */ /* 0x000fe4000cf05670 */
[----:B------:R-:W-:-:S04]  /*00b0*/  ULEA.HI UR5, UR5, UR4, URZ, 0x2 ;  /* 0x0000000405057291 */ /* 0x000fc8000f8f103f */
[----:B------:R-:W-:-:S04]  /*00c0*/  ULOP3.LUT UR5, UR5, 0xfffffffc, URZ, 0xc0, !UPT ;  /* 0xfffffffc05057892 */ /* 0x000fc8000f8ec03f */
[----:B------:R-:W-:-:S03]  /*00d0*/  UIADD3 UR7, UR4, -UR5, URZ ;  /* 0x8000000504077290 */ /* 0x000fc6000fffe03f */
[----:B-1----:R-:W-:Y:S09]  /*00e0*/  @P0 BRA `(.L_x_1) ;  /* 0x00000000002c0947 */ /* 0x002ff20003800000 */
[----:B------:R-:W-:Y:S02]  /*00f0*/  ULDC.64 UR4, c[0x0][0x198] ;  /* 0x0000660000047ab9 */ /* 0x000fe40000000a00 */
[----:B------:R-:W-:Y:S02]  /*0100*/  UIADD3 UR8, UP0, UR4, 0xf0, URZ ;  /* 0x000000f004087890 */ /* 0x000fe4000ff1e03f */
[----:B------:R-:W-:Y:S02]  /*0110*/  UIADD3 UR10, UP1, UR4, 0x1f0, URZ ;  /* 0x000001f0040a7890 */ /* 0x000fe4000ff3e03f */
[----:B------:R-:W-:Y:S02]  /*0120*/  UIADD3 UR4, UP2, UR4, 0x2f0, URZ ;  /* 0x000002f004047890 */ /* 0x000fe4000ff5e03f */
[----:B------:R-:W-:Y:S02]  /*0130*/  UIADD3.X UR9, URZ, UR5, URZ, UP0, !UPT ;  /* 0x000000053f097290 */ /* 0x000fe400087fe43f */
[----:B------:R-:W-:-:S02]  /*0140*/  UIADD3.X UR11, URZ, UR5, URZ, UP1, !UPT ;  /* 0x000000053f0b7290 */ /* 0x000fc40008ffe43f */
[----:B------:R-:W-:-:S05]  /*0150*/  UIADD3.X UR5, URZ, UR5, URZ, UP2, !UPT ;  /* 0x000000053f057290 */ /* 0x000fca00097fe43f */
[----:B------:R1:W-:Y:S02]  /*0160*/  UTMACCTL.PF [UR8] ;  /* 0x00000000080079b9 */ /* 0x0003e40008040000 */
[----:B------:R1:W-:Y:S02]  /*0170*/  UTMACCTL.PF [UR10] ;  /* 0x000000000a0079b9 */ /* 0x0003e40008040000 */
[----:B------:R1:W-:Y:S02]  /*0180*/  UTMACCTL.PF [UR4] ;  /* 0x00000000040079b9 */ /* 0x0003e40008040000 */
[----:B-1----:R-:W-:Y:S01]  /*0190*/  NOP ;  /* 0x0000000000007918 */ /* 0x002fe20000000000 */
.L_x_1:
[----:B------:R-:W-:Y:S05]  /*01a0*/  BSYNC B0 ;  /* 0x0000000000007941 */ /* 0x000fea0003800000 */
.L_x_0:
[----:B------:R-:W1:Y:S01]  /*01b0*/  SHFL.IDX PT, R4, R2, RZ, 0x1f ;  /* 0x00001fff02047589 */ /* 0x000e6200000e0000 */
[----:B--2---:R-:W-:Y:S01]  /*01c0*/  R2UR UR36, R3 ;  /* 0x00000000032472ca */ /* 0x004fe200000e0000 */
[----:B------:R-:W-:-:S12]  /*01d0*/  UISETP.NE.AND UP0, UPT, UR7, 0x1, UPT ;  /* 0x000000010700788c */ /* 0x000fd8000bf05270 */
[----:B------:R-:W-:Y:S02]  /*01e0*/  UIADD3 UR10, UR36, -0x1, URZ ;  /* 0xffffffff240a7890 */ /* 0x000fe4000fffe03f */
[----:B------:R-:W-:Y:S02]  /*01f0*/  UISETP.EQ.AND UP0, UPT, UR36, URZ, !UP0 ;  /* 0x0000003f2400728c */ /* 0x000fe4000c702270 */
[----:B------:R-:W-:Y:S02]  /*0200*/  UISETP.GE.U32.AND UP1, UPT, UR10, 0x4, UPT ;  /* 0x000000040a00788c */ /* 0x000fe4000bf26070 */
[----:B------:R-:W-:Y:S01]  /*0210*/  USEL UR6, URZ, 0x1, !UP0 ;  /* 0x000000013f067887 */ /* 0x000fe2000c000000 */
[----:B-1----:R-:W-:-:S03]  /*0220*/  ISETP.NE.AND P0, PT, R4, RZ, PT ;  /* 0x000000ff0400720c */ /* 0x002fc60003f05270 */
[----:B------:R-:W-:-:S10]  /*0230*/  USEL UR6, UR6, 0x2, UP1 ;  /* 0x0000000206067887 */ /* 0x000fd40008800000 */
[----:B------:R-:W-:Y:S05]  /*0240*/  @P0 BRA `(.L_x_2) ;  /* 0x0000000000480947 */ /* 0x000fea0003800000 */
[----:B------:R-:W1:Y:S01]  /*0250*/  S2UR UR11, SR_CgaCtaId ;  /* 0x00000000000b79c3 */ /* 0x000e620000008800 */
[----:B------:R-:W-:Y:S01]  /*0260*/  UMOV UR4, 0x400 ;  /* 0x0000040000047882 */ /* 0x000fe20000000000 */
[----:B------:R-:W-:Y:S01]  /*0270*/  UMOV UR5, 0x1 ;  /* 0x0000000100057882 */ /* 0x000fe20000000000 */
[----:B------:R-:W-:Y:S01]  /*0280*/  UMOV UR8, 0x80 ;  /* 0x0000008000087882 */ /* 0x000fe20000000000 */
[----:B------:R-:W-:Y:S01]  /*0290*/  ELECT P0, URZ, PT ;  /* 0x00000000003f782f */ /* 0x000fe20003800000 */
[----:B------:R-:W-:-:S04]  /*02a0*/  UIADD3 UR8, -UR8, 0x100000, URZ ;  /* 0x0010000008087890 */ /* 0x000fc8000fffe13f */
[----:B------:R-:W-:Y:S02]  /*02b0*/  USHF.L.U32 UR9, UR8, 0xb, URZ ;  /* 0x0000000b08097899 */ /* 0x000fe4000800063f */
[----:B------:R-:W-:Y:S02]  /*02c0*/  USHF.L.U32 UR8, UR8, 0x1, URZ ;  /* 0x0000000108087899 */ /* 0x000fe4000800063f */
[----:B-1----:R-:W-:Y:S02]  /*02d0*/  ULEA UR11, UR11, UR4, 0x18 ;  /* 0x000000040b0b7291 */ /* 0x002fe4000f8ec03f */
[----:B------:R-:W-:-:S04]  /*02e0*/  UIADD3 UR4, -UR5, 0x100000, URZ ;  /* 0x0010000005047890 */ /* 0x000fc8000fffe13f */
[----:B------:R-:W-:Y:S02]  /*02f0*/  USHF.L.U32 UR5, UR4, 0xb, URZ ;  /* 0x0000000b04057899 */ /* 0x000fe4000800063f */
[----:B------:R-:W-:Y:S01]  /*0300*/  USHF.L.U32 UR4, UR4, 0x1, URZ ;  /* 0x0000000104047899 */ /* 0x000fe2000800063f */
[----:B------:R-:W1:Y:S11]  /*0310*/  FENCE.VIEW.ASYNC.S ;  /* 0x00000000000073c6 */ /* 0x000e760000000000 */
[----:B-1----:R1:W2:Y:S01]  /*0320*/  SYNCS.EXCH.64 URZ, [UR11+0x16050], UR4 ;  /* 0x016050040b3f75b2 */ /* 0x0022a20008000100 */
[----:B------:R1:W3:Y:S01]  /*0330*/  SYNCS.EXCH.64 URZ, [UR11+0x16060], UR8 ;  /* 0x016060080b3f75b2 */ /* 0x0002e20008000100 */
[----:B------:R1:W4:Y:S01]  /*0340*/  SYNCS.EXCH.64 URZ, [UR11+0x16058], UR4 ;  /* 0x016058040b3f75b2 */ /* 0x0003220008000100 */
[----:B------:R1:W1:Y:S01]  /*0350*/  SYNCS.EXCH.64 URZ, [UR11+0x16068], UR8 ;  /* 0x016068080b3f75b2 */ /* 0x0002620008000100 */
[----:B------:R-:W-:Y:S01]  /*0360*/  NOP ;  /* 0x0000000000007918 */ /* 0x000fe20000000000 */
.L_x_2:
[----:B------:R-:W5:Y:S01]  /*0370*/  SHFL.IDX PT, R3, R2, RZ, 0x1f ;  /* 0x00001fff02037589 */ /* 0x000f6200000e0000 */
[----:B------:R-:W-:Y:S01]  /*0380*/  NOP ;  /* 0x0000000000007918 */ /* 0x000fe20000000000 */
[----:B-----5:R-:W-:-:S13]  /*0390*/  ISETP.NE.AND P0, PT, R3, RZ, PT ;  /* 0x000000ff0300720c */ /* 0x020fda0003f05270 */
[----:B------:R-:W-:Y:S05]  /*03a0*/  @P0 BRA `(.L_x_3) ;  /* 0x0000000000600947 */ /* 0x000fea0003800000 */
[----:B-1----:R-:W1:Y:S01]  /*03b0*/  S2UR UR5, SR_CgaCtaId ;  /* 0x00000000000579c3 */ /* 0x002e620000008800 */
[----:B------:R-:W-:Y:S01]  /*03c0*/  UMOV UR4, 0x400 ;  /* 0x0000040000047882 */ /* 0x000fe20000000000 */
[----:B------:R-:W-:Y:S01]  /*03d0*/  UMOV UR8, 0x1 ;  /* 0x0000000100087882 */ /* 0x000fe20000000000 */
[----:B------:R-:W-:Y:S01]  /*03e0*/  UMOV UR12, 0x100 ;  /* 0x00000100000c7882 */ /* 0x000fe20000000000 */
[----:B------:R-:W-:-:S04]  /*03f0*/  UIADD3 UR8, -UR8, 0x100000, URZ ;  /* 0x0010000008087890 */ /* 0x000fc8000fffe13f */
[----:B------:R-:W-:Y:S02]  /*0400*/  USHF.L.U32 UR9, UR8, 0xb, URZ ;  /* 0x0000000b08097899 */ /* 0x000fe4000800063f */
[----:B------:R-:W-:Y:S01]  /*0410*/  USHF.L.U32 UR8, UR8, 0x1, URZ ;  /* 0x0000000108087899 */ /* 0x000fe2000800063f */
[----:B------:R-:W-:Y:S01]  /*0420*/  ELECT P0, URZ, PT ;  /* 0x00000000003f782f */ /* 0x000fe20003800000 */
[----:B-1----:R-:W-:Y:S02]  /*0430*/  ULEA UR11, UR5, UR4, 0x18 ;  /* 0x00000004050b7291 */ /* 0x002fe4000f8ec03f */
[----:B------:R-:W-:-:S04]  /*0440*/  UIADD3 UR4, -UR12, 0x100000, URZ ;  /* 0x001000000c047890 */ /* 0x000fc8000fffe13f */
[----:B------:R-:W-:Y:S02]  /*0450*/  USHF.L.U32 UR5, UR4, 0xb, URZ ;  /* 0x0000000b04057899 */ /* 0x000fe4000800063f */
[----:B------:R-:W-:Y:S01]  /*0460*/  USHF.L.U32 UR4, UR4, 0x1, URZ ;  /* 0x0000000104047899 */ /* 0x000fe2000800063f */
[----:B------:R-:W1:Y:S03]  /*0470*/  FENCE.VIEW.ASYNC.S ;  /* 0x00000000000073c6 */ /* 0x000e660000000000 */
[----:B-1----:R1:W1:Y:S08]  /*0480*/  SYNCS.EXCH.64 URZ, [UR11+0x16000], UR8 ;  /* 0x016000080b3f75b2 */ /* 0x0022700008000100 */
[----:B------:R1:W1:Y:S01]  /*0490*/  SYNCS.EXCH.64 URZ, [UR11+0x16028], UR4 ;  /* 0x016028040b3f75b2 */ /* 0x0002620008000100 */
        /* <DEDUP_REMOVED lines=8> */
[----:B------:R-:W-:Y:S01]  /*0520*/  NOP ;  /* 0x0000000000007918 */ /* 0x000fe20000000000 */
.L_x_3:
        /* <DEDUP_REMOVED lines=21> */
[----:B------:R-:W-:Y:S01]  /*0680*/  NOP ;  /* 0x0000000000007918 */ /* 0x000fe20000000000 */
.L_x_4:
[----:B------:R-:W5:Y:S01]  /*0690*/  SHFL.IDX PT, R3, R2, RZ, 0x1f ;  /* 0x00001fff02037589 */ /* 0x000f6200000e0000 */
[----:B------:R-:W-:Y:S01]  /*06a0*/  ELECT P0, URZ, PT ;  /* 0x00000000003f782f */ /* 0x000fe20003800000 */
[----:B------:R-:W-:Y:S01]  /*06b0*/  NOP ;  /* 0x0000000000007918 */ /* 0x000fe20000000000 */
[----:B-1----:R-:W-:Y:S02]  /*06c0*/  UMOV UR4, 0x80 ;  /* 0x0000008000047882 */ /* 0x002fe40000000000 */
[C---:B-----5:R-:W-:Y:S02]  /*06d0*/  ISETP.NE.OR P0, PT, R3.reuse, RZ, !P0 ;  /* 0x000000ff0300720c */ /* 0x060fe40004705670 */
[----:B------:R-:W-:-:S11]  /*06e0*/  ISETP.NE.AND P2, PT, R3, RZ, PT ;  /* 0x000000ff0300720c */ /* 0x000fd60003f45270 */
[----:B------:R-:W-:Y:S01]  /*06f0*/  VOTEU.ALL UP0, P0 ;  /* 0x00000000003f7886 */ /* 0x000fe20000000000 */
[----:B------:R-:W-:Y:S01]  /*0700*/  VOTEU.ALL UP2, P0 ;  /* 0x00000000003f7886 */ /* 0x000fe20000040000 */
[----:B------:R-:W-:Y:S01]  /*0710*/  VOTEU.ALL UP3, P0 ;  /* 0x00000000003f7886 */ /* 0x000fe20000060000 */
[----:B------:R-:W-:Y:S02]  /*0720*/  VOTEU.ALL UP4, P0 ;  /* 0x00000000003f7886 */ /* 0x000fe40000080000 */
[----:B------:R-:W1:Y:S01]  /*0730*/  @!UP0 S2UR UR9, SR_CgaCtaId ;  /* 0x00000000000989c3 */ /* 0x000e620000008800 */
[----:B------:R-:W-:Y:S01]  /*0740*/  @!UP0 UMOV UR8, 0x400 ;  /* 0x0000040000088882 */ /* 0x000fe20000000000 */
[----:B------:R-:W-:-:S04]  /*0750*/  @!UP0 UIADD3 UR4, -UR4, 0x100000, URZ ;  /* 0x0010000004048890 */ /* 0x000fc8000fffe13f */
[----:B------:R-:W-:Y:S02]  /*0760*/  @!UP0 USHF.L.U32 UR5, UR4, 0xb, URZ ;  /* 0x0000000b04058899 */ /* 0x000fe4000800063f */
[----:B------:R-:W-:Y:S02]  /*0770*/  @!UP0 USHF.L.U32 UR4, UR4, 0x1, URZ ;  /* 0x0000000104048899 */ /* 0x000fe4000800063f */
[----:B-1----:R-:W-:Y:S01]  /*0780*/  @!UP0 ULEA UR8, UR9, UR8, 0x18 ;  /* 0x0000000809088291 */ /* 0x002fe2000f8ec03f */
[----:B------:R-:W-:Y:S01]  /*0790*/  VOTEU.ALL UP0, P0 ;  /* 0x00000000003f7886 */ /* 0x000fe20000000000 */
[----:B------:R-:W1:Y:S10]  /*07a0*/  FENCE.VIEW.ASYNC.S ;  /* 0x00000000000073c6 */ /* 0x000e740000000000 */
[----:B-1----:R1:W1:Y:S01]  /*07b0*/  @!UP0 SYNCS.EXCH.64 URZ, [UR8+0x16090], UR4 ;  /* 0x01609004083f85b2 */ /* 0x0022620008000100 */
[----:B------:R1:W1:Y:S01]  /*07c0*/  @!UP2 SYNCS.EXCH.64 URZ, [UR8+0x16098], UR4 ;  /* 0x01609804083fa5b2 */ /* 0x0002620008000100 */
[----:B------:R1:W1:Y:S01]  /*07d0*/  @!UP3 SYNCS.EXCH.64 URZ, [UR8+0x160a0], UR4 ;  /* 0x0160a004083fb5b2 */ /* 0x0002620008000100 */
[----:B------:R1:W1:Y:S01]  /*07e0*/  @!UP4 SYNCS.EXCH.64 URZ, [UR8+0x160a8], UR4 ;  /* 0x0160a804083fc5b2 */ /* 0x0002620008000100 */
[----:B------:R-:W-:Y:S01]  /*07f0*/  NOP ;  /* 0x0000000000007918 */ /* 0x000fe20000000000 */
[----:B------:R-:W-:Y:S05]  /*0800*/  @P2 BRA `(.L_x_5) ;  /* 0x0000000000402947 */ /* 0x000fea0003800000 */
[----:B-1----:R-:W1:Y:S01]  /*0810*/  S2UR UR5, SR_CgaCtaId ;  /* 0x00000000000579c3 */ /* 0x002e620000008800 */
[----:B------:R-:W-:Y:S01]  /*0820*/  UMOV UR4, 0x400 ;  /* 0x0000040000047882 */ /* 0x000fe20000000000 */
[----:B------:R-:W-:Y:S01]  /*0830*/  UMOV UR8, 0x20 ;  /* 0x0000002000087882 */ /* 0x000fe20000000000 */
[----:B------:R-:W-:Y:S01]  /*0840*/  UMOV UR9, 0x80 ;  /* 0x0000008000097882 */ /* 0x000fe20000000000 */
[----:B------:R-:W-:Y:S01]  /*0850*/  ELECT P0, URZ, PT ;  /* 0x00000000003f782f */ /* 0x000fe20003800000 */
[----:B-1----:R-:W-:Y:S02]  /*0860*/  ULEA UR11, UR5, UR4, 0x18 ;  /* 0x00000004050b7291 */ /* 0x002fe4000f8ec03f */
[----:B------:R-:W-:-:S04]  /*0870*/  UIADD3 UR4, -UR8, 0x100000, URZ ;  /* 0x0010000008047890 */ /* 0x000fc8000fffe13f */
[----:B------:R-:W-:Y:S02]  /*0880*/  USHF.L.U32 UR5, UR4, 0xb, URZ ;  /* 0x0000000b04057899 */ /* 0x000fe4000800063f */
[----:B------:R-:W-:Y:S02]  /*0890*/  USHF.L.U32 UR4, UR4, 0x1, URZ ;  /* 0x0000000104047899 */ /* 0x000fe4000800063f */
[----:B------:R-:W-:-:S04]  /*08a0*/  UIADD3 UR8, -UR9, 0x100000, URZ ;  /* 0x0010000009087890 */ /* 0x000fc8000fffe13f */
[----:B------:R-:W-:Y:S02]  /*08b0*/  USHF.L.U32 UR9, UR8, 0xb, URZ ;  /* 0x0000000b08097899 */ /* 0x000fe4000800063f */
[----:B------:R-:W-:Y:S01]  /*08c0*/  USHF.L.U32 UR8, UR8, 0x1, URZ ;  /* 0x0000000108087899 */ /* 0x000fe2000800063f */
[----:B------:R-:W1:Y:S03]  /*08d0*/  FENCE.VIEW.ASYNC.S ;  /* 0x00000000000073c6 */ /* 0x000e660000000000 */
[----:B-1----:R1:W1:Y:S08]  /*08e0*/  SYNCS.EXCH.64 URZ, [UR11+0x160c0], UR4 ;  /* 0x0160c0040b3f75b2 */ /* 0x0022700008000100 */
[----:B------:R1:W1:Y:S01]  /*08f0*/  SYNCS.EXCH.64 URZ, [UR11+0x160c8], UR8 ;  /* 0x0160c8080b3f75b2 */ /* 0x0002620008000100 */
[----:B------:R-:W-:Y:S01]  /*0900*/  NOP ;  /* 0x0000000000007918 */ /* 0x000fe20000000000 */
.L_x_5:
[----:B------:R-:W-:Y:S01]  /*0910*/  ISETP.NE.AND P0, PT, RZ, UR36, PT ;  /* 0x00000024ff007c0c */ /* 0x000fe2000bf05270 */
[----:B------:R-:W-:Y:S01]  /*0920*/  IMAD.U32 R2, RZ, RZ, UR7 ;  /* 0x00000007ff027e24 */ /* 0x000fe2000f8e00ff */
[----:B------:R-:W-:Y:S01]  /*0930*/  NOP ;  /* 0x0000000000007918 */ /* 0x000fe20000000000 */
[----:B-1234-:R-:W-:Y:S03]  /*0940*/  BAR.SYNC.DEFER_BLOCKING 0x0 ;  /* 0x0000000000007b1d */ /* 0x01efe60000010000 */
[----:B------:R-:W-:-:S07]  /*0950*/  ISETP.EQ.AND P2, PT, R2, 0x1, P1 ;  /* 0x000000010200780c */ /* 0x000fce0000f42270 */
[----:B------:R-:W-:Y:S06]  /*0960*/  @!P0 BRA `(.L_x_6) ;  /* 0x000000d400788947 */ /* 0x000fec0003800000 */
[----:B------:R-:W-:-:S06]  /*0970*/  UISETP.GT.U32.AND UP0, UPT, UR10, 0x3, UPT ;  /* 0x000000030a00788c */ /* 0x000fcc000bf04070 */
[----:B------:R-:W-:-:S13]  /*0980*/  PLOP3.LUT P0, PT, PT, PT, UP0, 0x80, 0x0 ;  /* 0x000000000000781c */ /* 0x000fda0003f0f008 */
[----:B------:R-:W-:Y:S05]  /*0990*/  @P0 EXIT ;  /* 0x000000000000094d */ /* 0x000fea0003800000 */
.L_x_7:
[----:B------:R-:W-:-:S08]  /*09a0*/  NOP ;  /* 0x0000000000007918 */ /* 0x000fd00000000000 */
[----:B------:R-:W1:Y:S02]  /*09b0*/  USETMAXREG.TRY_ALLOC.CTAPOOL UP0, 0xf0 ;  /* 0x000000f0000079c8 */ /* 0x000e640008000600 */
[----:B-1----:R-:W-:-:S13]  /*09c0*/  PLOP3.LUT P0, PT, PT, PT, UP0, 0x80, 0x0 ;  /* 0x000000000000781c */ /* 0x002fda0003f0f008 */
[----:B------:R-:W-:Y:S05]  /*09d0*/  @!P0 BRA `(.L_x_7) ;  /* 0xfffffffc00f08947 */ /* 0x000fea000383ffff */
[----:B------:R-:W-:Y:S01]  /*09e0*/  UISETP.NE.AND UP0, UPT, UR36, 0x1, UPT ;  /* 0x000000012400788c */ /* 0x000fe2000bf05270 */
[----:B------:R-:W1:Y:S01]  /*09f0*/  S2UR UR42, SR_CTAID.X ;  /* 0x00000000002a79c3 */ /* 0x000e620000002500 */
[----:B------:R-:W-:Y:S01]  /*0a00*/  UMOV UR4, URZ ;  /* 0x0000003f00047c82 */ /* 0x000fe20008000000 */
[----:B------:R-:W-:-:S03]  /*0a10*/  UMOV UR5, URZ ;  /* 0x0000003f00057c82 */ /* 0x000fc60008000000 */
[----:B------:R-:W-:-:S13]  /*0a20*/  PLOP3.LUT P0, PT, PT, PT, UP0, 0x80, 0x0 ;  /* 0x000000000000781c */ /* 0x000fda0003f0f008 */
[----:B------:R-:W-:Y:S05]  /*0a30*/  @!P0 BRA `(.L_x_8) ;  /* 0x00000000003c8947 */ /* 0x000fea0003800000 */
[----:B------:R-:W-:Y:S01]  /*0a40*/  UISETP.NE.AND UP0, UPT, UR36, 0x2, UPT ;  /* 0x000000022400788c */ /* 0x000fe2000bf05270 */
[----:B------:R-:W-:-:S05]  /*0a50*/  UMOV UR5, 0x1 ;  /* 0x0000000100057882 */ /* 0x000fca0000000000 */
[----:B------:R-:W-:-:S13]  /*0a60*/  PLOP3.LUT P1, PT, PT, PT, UP0, 0x80, 0x0 ;  /* 0x000000000000781c */ /* 0x000fda0003f2f008 */
[----:B------:R-:W-:Y:S05]  /*0a70*/  @!P1 BRA `(.L_x_8) ;  /* 0x00000000002c9947 */ /* 0x000fea0003800000 */
[----:B------:R-:W-:-:S06]  /*0a80*/  UISETP.NE.AND UP0, UPT, UR36, 0x3, UPT ;  /* 0x000000032400788c */ /* 0x000fcc000bf05270 */
[----:B------:R-:W-:-:S13]  /*0a90*/  PLOP3.LUT P1, PT, PT, PT, UP0, 0x80, 0x0 ;  /* 0x000000000000781c */ /* 0x000fda0003f2f008 */
[----:B------:R-:W-:Y:S05]  /*0aa0*/  @!P1 BRA `(.L_x_9) ;  /* 0x0000000000189947 */ /* 0x000fea0003800000 */
[----:B------:R-:W-:-:S11]  /*0ab0*/  UISETP.NE.AND UP0, UPT, UR36, 0x4, UPT ;  /* 0x000000042400788c */ /* 0x000fd6000bf05270 */
[----:B------:R-:W-:Y:S01]  /*0ac0*/  @!UP0 UMOV UR4, 0x1 ;  /* 0x0000000100048882 */ /* 0x000fe20000000000 */
[----:B------:R-:W-:Y:S01]  /*0ad0*/  @!UP0 UMOV UR5, 0x1 ;  /* 0x0000000100058882 */ /* 0x000fe20000000000 */
[----:B------:R-:W-:Y:S01]  /*0ae0*/  @UP0 UMOV UR4, URZ ;  /* 0x0000003f00040c82 */ /* 0x000fe20008000000 */
[----:B------:R-:W-:Y:S01]  /*0af0*/  @UP0 UMOV UR5, URZ ;  /* 0x0000003f00050c82 */ /* 0x000fe20008000000 */
[----:B------:R-:W-:Y:S05]  /*0b00*/  BRA `(.L_x_8) ;  /* 0x0000000000087947 */ /* 0x000fea0003800000 */
.L_x_9:
[----:B------:R-:W-:Y:S01]  /*0b10*/  UMOV UR4, 0x1 ;  /* 0x0000000100047882 */ /* 0x000fe20000000000 */
[----:B------:R-:W-:-:S05]  /*0b20*/  UMOV UR5, URZ ;  /* 0x0000003f00057c82 */ /* 0x000fca0008000000 */
.L_x_8:
[----:B------:R-:W-:Y:S05]  /*0b30*/  @!P0 BRA `(.L_x_10) ;  /* 0x00000000003c8947 */ /* 0x000fea0003800000 */
[----:B------:R-:W-:-:S06]  /*0b40*/  UISETP.NE.AND UP0, UPT, UR36, 0x2, UPT ;  /* 0x000000022400788c */ /* 0x000fcc000bf05270 */
[----:B------:R-:W-:-:S13]  /*0b50*/  PLOP3.LUT P0, PT, PT, PT, UP0, 0x80, 0x0 ;  /* 0x000000000000781c */ /* 0x000fda0003f0f008 */
[----:B------:R-:W-:Y:S05]  /*0b60*/  @!P0 BRA `(.L_x_11) ;  /* 0x0000000000288947 */ /* 0x000fea0003800000 */
[----:B------:R-:W-:-:S06]  /*0b70*/  UISETP.NE.AND UP0, UPT, UR36, 0x3, UPT ;  /* 0x000000032400788c */ /* 0x000fcc000bf05270 */
[----:B------:R-:W-:-:S13]  /*0b80*/  PLOP3.LUT P0, PT, PT, PT, UP0, 0x80, 0x0 ;  /* 0x000000000000781c */ /* 0x000fda0003f0f008 */
[----:B------:R-:W-:Y:S05]  /*0b90*/  @!P0 BRA `(.L_x_12) ;  /* 0x0000000000148947 */ /* 0x000fea0003800000 */
[----:B------:R-:W-:-:S06]  /*0ba0*/  UISETP.NE.AND UP0, UPT, UR36, 0x4, UPT ;  /* 0x000000042400788c */ /* 0x000fcc000bf05270 */
[----:B------:R-:W-:-:S13]  /*0bb0*/  PLOP3.LUT P0, PT, PT, PT, UP0, 0x80, 0x0 ;  /* 0x000000000000781c */ /* 0x000fda0003f0f008 */
[----:B------:R-:W-:Y:S05]  /*0bc0*/  @P0 BRA `(.L_x_13) ;  /* 0x00000000001c0947 */ /* 0x000fea0003800000 */
[----:B-1----:R-:W-:Y:S01]  /*0bd0*/  ULEA UR42, UR42, 0x3, 0x1 ;  /* 0x000000032a2a7891 */ /* 0x002fe2000f8e083f */
[----:B------:R-:W-:Y:S11]  /*0be0*/  BRA `(.L_x_13) ;  /* 0x0000000000147947 */ /* 0x000ff60003800000 */
.L_x_12:
[----:B-1----:R-:W-:Y:S01]  /*0bf0*/  ULEA UR42, UR42, 0x2, 0x1 ;  /* 0x000000022a2a7891 */ /* 0x002fe2000f8e083f */
[----:B------:R-:W-:Y:S11]  /*0c00*/  BRA `(.L_x_13) ;  /* 0x00000000000c7947 */ /* 0x000ff60003800000 */
.L_x_11:
[----:B-1----:R-:W-:Y:S01]  /*0c10*/  ULEA UR42, UR42, 0x1, 0x1 ;  /* 0x000000012a2a7891 */ /* 0x002fe2000f8e083f */
[----:B------:R-:W-:Y:S11]  /*0c20*/  BRA `(.L_x_13) ;  /* 0x0000000000047947 */ /* 0x000ff60003800000 */
.L_x_10:
[----:B-1----:R-:W-:-:S12]  /*0c30*/  USHF.L.U32 UR42, UR42, 0x1, URZ ;  /* 0x000000012a2a7899 */ /* 0x002fd8000800063f */
.L_x_13:
[----:B------:R-:W-:-:S04]  /*0c40*/  ULOP3.LUT UR7, UR6, 0x1, URZ, 0xfc, !UPT ;  /* 0x0000000106077892 */ /* 0x000fc8000f8efc3f */
[----:B------:R-:W-:-:S06]  /*0c50*/  UISETP.NE.AND UP0, UPT, UR7, 0x3, UPT ;  /* 0x000000030700788c */ /* 0x000fcc000bf05270 */
[----:B------:R-:W-:-:S13]  /*0c60*/  PLOP3.LUT P0, PT, PT, PT, UP0, 0x80, 0x0 ;  /* 0x000000000000781c */ /* 0x000fda0003f0f008 */
[----:B------:R-:W-:Y:S05]  /*0c70*/  @!P0 BRA `(.L_x_14) ;  /* 0x0000000000048947 */ /* 0x000fea0003800000 */
[----:B-1----:R-:W-:Y:S01]  /*0c80*/  BPT.TRAP 0x1 ;  /* 0x000000040000795c */ /* 0x002fe20000300000 */
.L_x_14:
[----:B------:R-:W2:Y:S01]  /*0c90*/  S2UR UR7, SR_CgaCtaId ;  /* 0x00000000000779c3 */ /* 0x000ea20000008800 */
[----:B------:R-:W-:Y:S01]  /*0ca0*/  UMOV UR37, 0x400 ;  /* 0x0000040000257882 */ /* 0x000fe20000000000 */
[----:B------:R-:W-:-:S05]  /*0cb0*/  IMAD.U32 R2, RZ, RZ, UR4 ;  /* 0x00000004ff027e24 */ /* 0x000fca000f8e00ff */
[----:B------:R-:W-:Y:S01]  /*0cc0*/  SHF.L.U32 R2, R2, 0x1f, RZ ;  /* 0x0000001f02027819 */ /* 0x000fe200000006ff */
[----:B--2---:R-:W-:-:S04]  /*0cd0*/  ULEA UR37, UR7, UR37, 0x18 ;  /* 0x0000002507257291 */ /* 0x004fc8000f8ec03f */
[----:B------:R-:W-:-:S09]  /*0ce0*/  ULEA UR7, UR5, UR37, 0x3 ;  /* 0x0000002505077291 */ /* 0x000fd2000f8e183f */
[----:B------:R-:W2:Y:S02]  /*0cf0*/  SYNCS.PHASECHK.TRANS64.TRYWAIT P1, [UR7+0x16050], R2 ;  /* 0x01605002ff0075a7 */ /* 0x000ea40008020147 */
[----:B--2---:R-:W-:Y:S05]  /*0d00*/  @!P1 BRA `(.L_x_15) ;  /* 0x000000e000d49947 */ /* 0x004fea0003800000 */
.L_x_88:
[----:B------:R-:W-:Y:S05]  /*0d10*/  @!P0 BRA `(.L_x_16) ;  /* 0x0000000000048947 */ /* 0x000fea0003800000 */
[----:B-1----:R-:W-:Y:S01]  /*0d20*/  BPT.TRAP 0x1 ;  /* 0x000000040000795c */ /* 0x002fe20000300000 */
.L_x_16:
[----:B--2---:R-:W-:Y:S01]  /*0d30*/  SHF.L.U32 R3, RZ, 0x1f, RZ ;  /* 0x0000001fff037819 */ /* 0x004fe200000006ff */
[----:B------:R-:W-:Y:S01]  /*0d40*/  UIADD3 UR14, UR37, 0x16090, URZ ;  /* 0x00016090250e7890 */ /* 0x000fe2000fffe03f */
[----:B------:R-:W-:Y:S02]  /*0d50*/  ISETP.NE.AND P2, PT, RZ, UR10, PT ;  /* 0x0000000aff007c0c */ /* 0x000fe4000bf45270 */
[----:B------:R-:W2:Y:S02]  /*0d60*/  SYNCS.PHASECHK.TRANS64.TRYWAIT P1, [UR37+0x16000], R3 ;  /* 0x01600003ff0075a7 */ /* 0x000ea40008020165 */
[----:B--2---:R-:W-:Y:S09]  /*0d70*/  @!P1 BRA `(.L_x_17) ;  /* 0x000000e000d09947 */ /* 0x004ff20003800000 */
.L_x_89:
[----:B------:R-:W-:Y:S01]  /*0d80*/  ULEA UR10, UR10, UR14, 0x3 ;  /* 0x0000000e0a0a7291 */ /* 0x000fe2000f8e183f */
[----:B--2---:R-:W-:Y:S01]  /*0d90*/  SEL R2, RZ, 0x1, P2 ;  /* 0x00000001ff027807 */ /* 0x004fe20001000000 */
[----:B------:R-:W-:-:S03]  /*0da0*/  UIADD3 UR13, UR36, -0x1, URZ ;  /* 0xffffffff240d7890 */ /* 0x000fc6000fffe03f */
[----:B------:R-:W-:Y:S01]  /*0db0*/  SHF.L.U32 R2, R2, 0x1f, RZ ;  /* 0x0000001f02027819 */ /* 0x000fe200000006ff */
[----:B------:R-:W-:-:S03]  /*0dc0*/  USHF.L.U32 UR13, UR13, 0x3, URZ ;  /* 0x000000030d0d7899 */ /* 0x000fc6000800063f */
[----:B------:R-:W2:Y:S02]  /*0dd0*/  SYNCS.PHASECHK.TRANS64.TRYWAIT P1, [UR10], R2 ;  /* 0x00000002ff0075a7 */ /* 0x000ea4000802014a */
[----:B--2---:R-:W-:Y:S07]  /*0de0*/  @!P1 BRA `(.L_x_18) ;  /* 0x000000e000cc9947 */ /* 0x004fee0003800000 */
.L_x_90:
[----:B------:R-:W-:Y:S01]  /*0df0*/  USHF.R.U32.HI UR4, URZ, 0x4, UR37 ;  /* 0x000000043f047899 */ /* 0x000fe20008011625 */
[----:B------:R-:W-:Y:S01]  /*0e00*/  WARPGROUP.ARRIVE ;  /* 0x00000000000079c5 */ /* 0x000fe20000000000 */
[----:B------:R-:W-:Y:S01]  /*0e10*/  UIADD3 UR7, UR37, 0x2000, URZ ;  /* 0x0000200025077890 */ /* 0x000fe2000fffe03f */
[----:B------:R-:W-:Y:S01]  /*0e20*/  IMAD.MOV.U32 R183, RZ, RZ, RZ ;  /* 0x000000ffffb77224 */ /* 0x000fe200078e00ff */
[----:B------:R-:W-:Y:S02]  /*0e30*/  ULOP3.LUT UR4, UR4, 0x3fff, URZ, 0xc0, !UPT ;  /* 0x00003fff04047892 */ /* 0x000fe4000f8ec03f */
[----:B------:R-:W-:Y:S02]  /*0e40*/  USHF.R.U32.HI UR7, URZ, 0x4, UR7 ;  /* 0x000000043f077899 */ /* 0x000fe40008011607 */
[----:B------:R-:W-:Y:S02]  /*0e50*/  ULOP3.LUT UR4, UR4, 0x10000, URZ, 0xfc, !UPT ;  /* 0x0001000004047892 */ /* 0x000fe4000f8efc3f */
[----:B------:R-:W-:-:S02]  /*0e60*/  ULOP3.LUT UR7, UR7, 0x3fff, URZ, 0xc0, !UPT ;  /* 0x00003fff07077892 */ /* 0x000fc4000f8ec03f */
[----:B------:R-:W-:Y:S02]  /*0e70*/  ULEA UR4, UR5, UR4, 0x8 ;  /* 0x0000000405047291 */ /* 0x000fe4000f8e403f */
[----:B------:R-:W-:Y:S01]  /*0e80*/  ULOP3.LUT UR12, UR7, 0x10000, URZ, 0xfc, !UPT ;  /* 0x00010000070c7892 */ /* 0x000fe2000f8efc3f */
[----:B------:R-:W-:Y:S01]  /*0e90*/  UMOV UR5, 0x80000020 ;  /* 0x8000002000057882 */ /* 0x000fe20000000000 */
[----:B------:R-:W-:Y:S01]  /*0ea0*/  UMOV UR11, 0x80000020 ;  /* 0x80000020000b7882 */ /* 0x000fe20000000000 */
[----:B------:R-:W-:Y:S02]  /*0eb0*/  UMOV UR9, UR5 ;  /* 0x0000000500097c82 */ /* 0x000fe40008000000 */
[----:B------:R-:W-:Y:S01]  /*0ec0*/  UMOV UR8, UR4 ;  /* 0x0000000400087c82 */ /* 0x000fe20008000000 */
[----:B------:R-:W-:Y:S01]  /*0ed0*/  ULDC UR7, c[0x0][0x604] ;  /* 0x0001810000077ab9 */ /* 0x000fe20000000800 */
[----:B------:R-:W-:Y:S02]  /*0ee0*/  UMOV UR10, UR12 ;  /* 0x0000000c000a7c82 */ /* 0x000fe40008000000 */
[----:B------:R-:W-:Y:S01]  /*0ef0*/  QGMMA.64x256x32.F32.E4M3.E4M3 R24, gdesc[UR8], RZ, !UPT, gsb0 ;  /* 0x03e00000081879f3 */ /* 0x000fe2000c0008ff */
[----:B------:R-:W-:-:S02]  /*0f00*/  UIADD3 UR8, UR4, 0x2, URZ ;  /* 0x0000000204087890 */ /* 0x000fc4000fffe03f */
[----:B------:R-:W-:Y:S01]  /*0f10*/  UIADD3 UR10, UR12, 0x2, URZ ;  /* 0x000000020c0a7890 */ /* 0x000fe2000fffe03f */
[----:B------:R-:W-:Y:S01]  /*0f20*/  UMOV UR9, 0x80000020 ;  /* 0x8000002000097882 */ /* 0x000fe20000000000 */
[----:B------:R-:W-:Y:S01]  /*0f30*/  UMOV UR11, 0x80000020 ;  /* 0x80000020000b7882 */ /* 0x000fe20000000000 */
[----:B------:R-:W-:Y:S02]  /*0f40*/  WARPGROUP.DEPBAR.LE gsb0, 0x0 ;  /* 0x00008000000079c5 */ /* 0x000fe40000010000 */
[----:B------:R-:W-:-:S15]  /*0f50*/  WARPGROUP.ARRIVE ;  /* 0x00000000000079c5 */ /* 0x000fde0000000000 */
[----:B------:R-:W-:-:S05]  /*0f60*/  NOP ;  /* 0x0000000000007918 */ /* 0x000fca0000000000 */
[----:B------:R-:W-:Y:S03]  /*0f70*/  QGMMA.64x256x32.F32.E4M3.E4M3 R24, gdesc[UR8], R24, gsb0 ;  /* 0x03e00000081879f3 */ /* 0x000fe60008000818 */
[----:B------:R-:W-:Y:S02]  /*0f80*/  WARPGROUP.DEPBAR.LE gsb0, 0x0 ;  /* 0x00008000000079c5 */ /* 0x000fe40000010000 */
[----:B--2---:R-:W-:-:S04]  /*0f90*/  FMNMX R5, R24, R25, !PT ;  /* 0x0000001918057209 */ /* 0x004fc80007800000 */
[----:B------:R-:W-:-:S04]  /*0fa0*/  FMNMX R2, R28, R5, !PT ;  /* 0x000000051c027209 */ /* 0x000fc80007800000 */
        /* <DEDUP_REMOVED lines=60> */
[----:B------:R-:W-:-:S05]  /*1370*/  FMNMX R4, R149, R2, !PT ;  /* 0x0000000295047209 */ /* 0x000fca0007800000 */
[----:B------:R-:W2:Y:S02]  /*1380*/  SHFL.BFLY PT, R5, R4, 0x1, 0x1f ;  /* 0x0c201f0004057f89 */ /* 0x000ea400000e0000 */
[----:B--2---:R-:W-:-:S05]  /*1390*/  FMNMX R5, R4, R5, !PT ;  /* 0x0000000504057209 */ /* 0x004fca0007800000 */
[----:B------:R-:W2:Y:S02]  /*13a0*/  SHFL.BFLY PT, R2, R5, 0x2, 0x1f ;  /* 0x0c401f0005027f89 */ /* 0x000ea400000e0000 */
[----:B--2---:R-:W-:Y:S02]  /*13b0*/  FMNMX R2, R5, R2, !PT ;  /* 0x0000000205027209 */ /* 0x004fe40007800000 */
[----:B------:R-:W-:Y:S02]  /*13c0*/  FMNMX R5, R26, R27, !PT ;  /* 0x0000001b1a057209 */ /* 0x000fe40007800000 */
[----:B------:R-:W-:Y:S02]  /*13d0*/  FSETP.NEU.AND P1, PT, R2, -INF , PT ;  /* 0xff8000000200780b */ /* 0x000fe40003f2d000 */
[----:B------:R-:W-:Y:S02]  /*13e0*/  FMNMX R4, R30, R5, !PT ;  /* 0x000000051e047209 */ /* 0x000fe40007800000 */
[----:B------:R-:W-:-:S02]  /*13f0*/  FSEL R153, R2, RZ, P1 ;  /* 0x000000ff02997208 */ /* 0x000fc40000800000 */
[----:B------:R-:W-:-:S03]  /*1400*/  FMNMX R5, R31, R4, !PT ;  /* 0x000000041f057209 */ /* 0x000fc60007800000 */
[----:B------:R-:W-:Y:S01]  /*1410*/  FMUL R153, R153, UR7 ;  /* 0x0000000799997c20 */ /* 0x000fe20008400000 */
[----:B------:R-:W-:-:S03]  /*1420*/  FMNMX R4, R34, R5, !PT ;  /* 0x0000000522047209 */ /* 0x000fc60007800000 */
[--C-:B------:R-:W-:Y:S01]  /*1430*/  FFMA R6, R24, UR7, -R153.reuse ;  /* 0x0000000718067c23 */ /* 0x100fe20008000899 */
[--C-:B------:R-:W-:Y:S01]  /*1440*/  FFMA R10, R28, UR7, -R153.reuse ;  /* 0x000000071c0a7c23 */ /* 0x100fe20008000899 */
[--C-:B------:R-:W-:Y:S01]  /*1450*/  FFMA R14, R32, UR7, -R153.reuse ;  /* 0x00000007200e7c23 */ /* 0x100fe20008000899 */
[--C-:B------:R-:W-:Y:S01]  /*1460*/  FFMA R8, R25, UR7, -R153.reuse ;  /* 0x0000000719087c23 */ /* 0x100fe20008000899 */
[--C-:B------:R-:W-:Y:S01]  /*1470*/  FFMA R18, R36, UR7, -R153.reuse ;  /* 0x0000000724127c23 */ /* 0x100fe20008000899 */
[----:B------:R-:W-:Y:S01]  /*1480*/  FSETP.GEU.AND P5, PT, R6, -126, PT ;  /* 0xc2fc00000600780b */ /* 0x000fe20003fae000 */
[--C-:B------:R-:W-:Y:S01]  /*1490*/  FFMA R22, R40, UR7, -R153.reuse ;  /* 0x0000000728167c23 */ /* 0x100fe20008000899 */
[----:B------:R-:W-:Y:S01]  /*14a0*/  FSETP.GEU.AND P6, PT, R10, -126, PT ;  /* 0xc2fc00000a00780b */ /* 0x000fe20003fce000 */
[--C-:B------:R-:W-:Y:S01]  /*14b0*/  FFMA R28, R44, UR7, -R153.reuse ;  /* 0x000000072c1c7c23 */ /* 0x100fe20008000899 */
[----:B------:R-:W-:Y:S01]  /*14c0*/  FSETP.GEU.AND P2, PT, R14, -126, PT ;  /* 0xc2fc00000e00780b */ /* 0x000fe20003f4e000 */
[--C-:B------:R-:W-:Y:S01]  /*14d0*/  FFMA R20, R37, UR7, -R153.reuse ;  /* 0x0000000725147c23 */ /* 0x100fe20008000899 */
[----:B------:R-:W-:Y:S01]  /*14e0*/  FSETP.GEU.AND P4, PT, R8, -126, PT ;  /* 0xc2fc00000800780b */ /* 0x000fe20003f8e000 */
[--C-:B------:R-:W-:Y:S01]  /*14f0*/  FFMA R36, R48, UR7, -R153.reuse ;  /* 0x0000000730247c23 */ /* 0x100fe20008000899 */
[--C-:B------:R-:W-:Y:S01]  /*1500*/  FFMA R16, R33, UR7, -R153.reuse ;  /* 0x0000000721107c23 */ /* 0x100fe20008000899 */
[--C-:B------:R-:W-:Y:S01]  /*1510*/  FFMA R44, R52, UR7, -R153.reuse ;  /* 0x00000007342c7c23 */ /* 0x100fe20008000899 */
[--C-:B------:R-:W-:Y:S01]  /*1520*/  FFMA R12, R29, UR7, -R153.reuse ;  /* 0x000000071d0c7c23 */ /* 0x100fe20008000899 */
[----:B------:R-:W-:Y:S01]  /*1530*/  FMNMX R5, R35, R4, !PT ;  /* 0x0000000423057209 */ /* 0x000fe20007800000 */
[--C-:B------:R-:W-:Y:S01]  /*1540*/  FFMA R52, R56, UR7, -R153.reuse ;  /* 0x0000000738347c23 */ /* 0x100fe20008000899 */
[----:B------:R-:W-:Y:S01]  /*1550*/  @!P5 FMUL R6, R6, 0.5 ;  /* 0x3f0000000606d820 */ /* 0x000fe20000400000 */
[----:B------:R-:W-:Y:S01]  /*1560*/  FSETP.GEU.AND P3, PT, R16, -126, PT ;  /* 0xc2fc00001000780b */ /* 0x000fe20003f6e000 */
[----:B------:R-:W-:Y:S01]  /*1570*/  @!P6 FMUL R10, R10, 0.5 ;  /* 0x3f0000000a0ae820 */ /* 0x000fe20000400000 */
[----:B------:R-:W-:Y:S01]  /*1580*/  FSETP.GEU.AND P1, PT, R12, -126, PT ;  /* 0xc2fc00000c00780b */ /* 0x000fe20003f2e000 */
[----:B------:R-:W-:Y:S01]  /*1590*/  @!P2 FMUL R14, R14, 0.5 ;  /* 0x3f0000000e0ea820 */ /* 0x000fe20000400000 */
[----:B------:R-:W-:Y:S01]  /*15a0*/  FMNMX R4, R38, R5, !PT ;  /* 0x0000000526047209 */ /* 0x000fe20007800000 */
[----:B------:R-:W2:Y:S01]  /*15b0*/  MUFU.EX2 R6, R6 ;  /* 0x0000000600067308 */ /* 0x000ea20000000800 */
[----:B------:R-:W-:Y:S01]  /*15c0*/  @!P4 FMUL R8, R8, 0.5 ;  /* 0x3f0000000808c820 */ /* 0x000fe20000400000 */
[--C-:B------:R-:W-:Y:S01]  /*15d0*/  FFMA R40, R49, UR7, -R153.reuse ;  /* 0x0000000731287c23 */ /* 0x100fe20008000899 */
[----:B------:R-:W-:Y:S01]  /*15e0*/  FMNMX R5, R39, R4, !PT ;  /* 0x0000000427057209 */ /* 0x000fe20007800000 */
[--C-:B------:R-:W-:Y:S01]  /*15f0*/  FFMA R60, R60, UR7, -R153.reuse ;  /* 0x000000073c3c7c23 */ /* 0x100fe20008000899 */
[--C-:B------:R-:W-:Y:S01]  /*1600*/  FFMA R32, R45, UR7, -R153.reuse ;  /* 0x000000072d207c23 */ /* 0x100fe20008000899 */
[--C-:B------:R-:W-:Y:S01]  /*1610*/  FFMA R7, R64, UR7, -R153.reuse ;  /* 0x0000000740077c23 */ /* 0x100fe20008000899 */
[----:B------:R-:W-:Y:S01]  /*1620*/  FMNMX R4, R42, R5, !PT ;  /* 0x000000052a047209 */ /* 0x000fe20007800000 */
[----:B------:R-:W3:Y:S01]  /*1630*/  MUFU.EX2 R10, R10 ;  /* 0x0000000a000a7308 */ /* 0x000ee20000000800 */
[----:B------:R-:W-:Y:S01]  /*1640*/  @!P3 FMUL R16, R16, 0.5 ;  /* 0x3f0000001010b820 */ /* 0x000fe20000400000 */
[----:B------:R-:W-:Y:S01]  /*1650*/  @!P1 FMUL R12, R12, 0.5 ;  /* 0x3f0000000c0c9820 */ /* 0x000fe20000400000 */
[----:B------:R-:W-:Y:S01]  /*1660*/  FMNMX R5, R43, R4, !PT ;  /* 0x000000042b057209 */ /* 0x000fe20007800000 */
[--C-:B------:R-:W-:Y:S01]  /*1670*/  FFMA R24, R41, UR7, -R153.reuse ;  /* 0x0000000729187c23 */ /* 0x100fe20008000899 */
[--C-:B------:R-:W-:Y:S01]  /*1680*/  FFMA R9, R68, UR7, -R153.reuse ;  /* 0x0000000744097c23 */ /* 0x100fe20008000899 */
[--C-:B------:R-:W-:Y:S01]  /*1690*/  FFMA R61, R61, UR7, -R153.reuse ;  /* 0x000000073d3d7c23 */ /* 0x100fe20008000899 */
[----:B------:R-:W-:Y:S01]  /*16a0*/  FMNMX R4, R46, R5, !PT ;  /* 0x000000052e047209 */ /* 0x000fe20007800000 */
[----:B------:R-:W4:Y:S01]  /*16b0*/  MUFU.EX2 R14, R14 ;  /* 0x0000000e000e7308 */ /* 0x000f220000000800 */
[----:B--2---:R-:W-:Y:S01]  /*16c0*/  @!P5 FMUL R6, R6, R6 ;  /* 0x000000060606d220 */ /* 0x004fe20000400000 */
[----:B------:R-:W-:Y:S01]  /*16d0*/  FSETP.GEU.AND P5, PT, R18, -126, PT ;  /* 0xc2fc00001200780b */ /* 0x000fe20003fae000 */
[--C-:B------:R-:W-:Y:S01]  /*16e0*/  FFMA R11, R72, UR7, -R153.reuse ;  /* 0x00000007480b7c23 */ /* 0x100fe20008000899 */
[----:B------:R-:W-:Y:S01]  /*16f0*/  FMNMX R5, R47, R4, !PT ;  /* 0x000000042f057209 */ /* 0x000fe20007800000 */
[--C-:B------:R-:W-:Y:S01]  /*1700*/  FFMA R56, R57, UR7, -R153.reuse ;  /* 0x0000000739387c23 */ /* 0x100fe20008000899 */
[--C-:B------:R-:W-:Y:S01]  /*1710*/  FFMA R48, R53, UR7, -R153.reuse ;  /* 0x0000000735307c23 */ /* 0x100fe20008000899 */
[--C-:B------:R-:W-:Y:S01]  /*1720*/  FFMA R73, R73, UR7, -R153.reuse ;  /* 0x0000000749497c23 */ /* 0x100fe20008000899 */
[----:B------:R-:W2:Y:S01]  /*1730*/  MUFU.EX2 R8, R8 ;  /* 0x0000000800087308 */ /* 0x000ea20000000800 */
[----:B---3--:R-:W-:Y:S01]  /*1740*/  @!P6 FMUL R10, R10, R10 ;  /* 0x0000000a0a0ae220 */ /* 0x008fe20000400000 */
[----:B------:R-:W-:Y:S01]  /*1750*/  FSETP.GEU.AND P6, PT, R22, -126, PT ;  /* 0xc2fc00001600780b */ /* 0x000fe20003fce000 */
[--C-:B------:R-:W-:Y:S01]  /*1760*/  FFMA R13, R88, UR7, -R153.reuse ;  /* 0x00000007580d7c23 */ /* 0x100fe20008000899 */
[----:B------:R-:W-:Y:S01]  /*1770*/  FMNMX R4, R50, R5, !PT ;  /* 0x0000000532047209 */ /* 0x000fe20007800000 */
[--C-:B------:R-:W-:Y:S01]  /*1780*/  FFMA R69, R69, UR7, -R153.reuse ;  /* 0x0000000745457c23 */ /* 0x100fe20008000899 */
[--C-:B------:R-:W-:Y:S01]  /*1790*/  FFMA R65, R65, UR7, -R153.reuse ;  /* 0x0000000741417c23 */ /* 0x100fe20008000899 */
[----:B------:R-:W-:Y:S01]  /*17a0*/  @!P5 FMUL R18, R18, 0.5 ;  /* 0x3f0000001212d820 */ /* 0x000fe20000400000 */
[----:B------:R-:W3:Y:S01]  /*17b0*/  MUFU.EX2 R16, R16 ;  /* 0x0000001000107308 */ /* 0x000ee20000000800 */
[----:B----4-:R-:W-:Y:S01]  /*17c0*/  @!P2 FMUL R14, R14, R14 ;  /* 0x0000000e0e0ea220 */ /* 0x010fe20000400000 */
[----:B------:R-:W-:Y:S01]  /*17d0*/  FSETP.GEU.AND P2, PT, R28, -126, PT ;  /* 0xc2fc00001c00780b */ /* 0x000fe20003f4e000 */
[--C-:B------:R-:W-:Y:S01]  /*17e0*/  FFMA R85, R85, UR7, -R153.reuse ;  /* 0x0000000755557c23 */ /* 0x100fe20008000899 */
[----:B------:R-:W-:Y:S01]  /*17f0*/  FMNMX R5, R51, R4, !PT ;  /* 0x0000000433057209 */ /* 0x000fe20007800000 */
[--C-:B------:R-:W-:Y:S01]  /*1800*/  FFMA R81, R81, UR7, -R153.reuse ;  /* 0x0000000751517c23 */ /* 0x100fe20008000899 */
[--C-:B------:R-:W-:Y:S01]  /*1810*/  FFMA R77, R77, UR7, -R153.reuse ;  /* 0x000000074d4d7c23 */ /* 0x100fe20008000899 */
[----:B------:R-:W-:Y:S01]  /*1820*/  @!P6 FMUL R22, R22, 0.5 ;  /* 0x3f0000001616e820 */ /* 0x000fe20000400000 */
[----:B------:R-:W4:Y:S01]  /*1830*/  MUFU.EX2 R18, R18 ;  /* 0x0000001200127308 */ /* 0x000f220000000800 */
[----:B--2---:R-:W-:Y:S01]  /*1840*/  @!P4 FMUL R8, R8, R8 ;  /* 0x000000080808c220 */ /* 0x004fe20000400000 */
[----:B------:R-:W-:Y:S01]  /*1850*/  FSETP.GEU.AND P4, PT, R20, -126, PT ;  /* 0xc2fc00001400780b */ /* 0x000fe20003f8e000 */
[--C-:B------:R-:W-:Y:S01]  /*1860*/  FFMA R96, R96, UR7, -R153.reuse ;  /* 0x0000000760607c23 */ /* 0x100fe20008000899 */
[----:B------:R-:W-:Y:S01]  /*1870*/  FMNMX R4, R54, R5, !PT ;  /* 0x0000000536047209 */ /* 0x000fe20007800000 */
[--C-:B------:R-:W-:Y:S01]  /*1880*/  FFMA R100, R100, UR7, -R153.reuse ;  /* 0x0000000764647c23 */ /* 0x100fe20008000899 */
[--C-:B------:R-:W-:Y:S01]  /*1890*/  FFMA R97, R97, UR7, -R153.reuse ;  /* 0x0000000761617c23 */ /* 0x100fe20008000899 */
[----:B------:R-:W-:Y:S01]  /*18a0*/  @!P2 FMUL R28, R28, 0.5 ;  /* 0x3f0000001c1ca820 */ /* 0x000fe20000400000 */
        /* <DEDUP_REMOVED lines=53> */
[----:B------:R-:W-:Y:S01]  /*1c00*/  FFMA R149, R149, UR7, -R153 ;  /* 0x0000000795957c23 */ /* 0x000fe20008000899 */
[----:B------:R-:W-:Y:S01]  /*1c10*/  F2FP.SATFINITE.E4M3.F32.PACK_AB_MERGE_C R121, R183, R10, RZ ;  /* 0x0000000ab779723e */ /* 0x000fe200048070ff */
[----:B------:R-:W-:Y:S01]  /*1c20*/  @!P1 FMUL R24, R24, 0.5 ;  /* 0x3f00000018189820 */ /* 0x000fe20000400000 */
[----:B------:R-:W3:Y:S01]  /*1c30*/  MUFU.EX2 R40, R40 ;  /* 0x0000002800287308 */ /* 0x000ee20000000800 */
[----:B----4-:R-:W-:Y:S01]  /*1c40*/  @!P6 FMUL R44, R44, R44 ;  /* 0x0000002c2c2ce220 */ /* 0x010fe20000400000 */
[----:B------:R-:W-:-:S02]  /*1c50*/  FSETP.GEU.AND P6, PT, R7, -126, PT ;  /* 0xc2fc00000700780b */ /* 0x000fc40003fce000 */
[----:B------:R-:W-:-:S03]  /*1c60*/  FMNMX R4, R70, R5, !PT ;  /* 0x0000000546047209 */ /* 0x000fc60007800000 */
[----:B------:R-:W-:Y:S01]  /*1c70*/  @!P5 FMUL R60, R60, 0.5 ;  /* 0x3f0000003c3cd820 */ /* 0x000fe20000400000 */
[----:B------:R-:W4:Y:S01]  /*1c80*/  MUFU.EX2 R32, R32 ;  /* 0x0000002000207308 */ /* 0x000f220000000800 */
[----:B--2---:R-:W-:Y:S01]  /*1c90*/  @!P2 FMUL R52, R52, R52 ;  /* 0x000000343434a220 */ /* 0x004fe20000400000 */
[----:B------:R-:W-:Y:S02]  /*1ca0*/  FSETP.GEU.AND P2, PT, R9, -126, PT ;  /* 0xc2fc00000900780b */ /* 0x000fe40003f4e000 */
[----:B------:R-:W-:-:S03]  /*1cb0*/  FMNMX R5, R71, R4, !PT ;  /* 0x0000000447057209 */ /* 0x000fc60007800000 */
[----:B------:R-:W-:Y:S01]  /*1cc0*/  @!P6 FMUL R7, R7, 0.5 ;  /* 0x3f0000000707e820 */ /* 0x000fe20000400000 */
[----:B------:R-:W2:Y:S01]  /*1cd0*/  MUFU.EX2 R60, R60 ;  /* 0x0000003c003c7308 */ /* 0x000ea20000000800 */
[----:B---3--:R-:W-:Y:S01]  /*1ce0*/  @!P4 FMUL R40, R40, R40 ;  /* 0x000000282828c220 */ /* 0x008fe20000400000 */
[----:B------:R-:W-:Y:S02]  /*1cf0*/  FSETP.GEU.AND P4, PT, R61, -126, PT ;  /* 0xc2fc00003d00780b */ /* 0x000fe40003f8e000 */
[----:B------:R-:W-:-:S03]  /*1d00*/  FMNMX R4, R74, R5, !PT ;  /* 0x000000054a047209 */ /* 0x000fc60007800000 */
[----:B------:R-:W-:Y:S01]  /*1d10*/  @!P2 FMUL R9, R9, 0.5 ;  /* 0x3f0000000909a820 */ /* 0x000fe20000400000 */
[----:B------:R3:W5:Y:S01]  /*1d20*/  MUFU.EX2 R68, R7 ;  /* 0x0000000700447308 */ /* 0x0007620000000800 */
[----:B----4-:R-:W-:Y:S01]  /*1d30*/  @!P3 FMUL R32, R32, R32 ;  /* 0x000000202020b220 */ /* 0x010fe20000400000 */
[----:B------:R-:W-:Y:S02]  /*1d40*/  FSETP.GEU.AND P3, PT, R56, -126, PT ;  /* 0xc2fc00003800780b */ /* 0x000fe40003f6e000 */
[----:B------:R-:W-:-:S03]  /*1d50*/  FMNMX R5, R75, R4, !PT ;  /* 0x000000044b057209 */ /* 0x000fc60007800000 */
[----:B------:R-:W-:Y:S01]  /*1d60*/  @!P4 FMUL R61, R61, 0.5 ;  /* 0x3f0000003d3dc820 */ /* 0x000fe20000400000 */
[----:B------:R-:W4:Y:S01]  /*1d70*/  MUFU.EX2 R24, R24 ;  /* 0x0000001800187308 */ /* 0x000f220000000800 */
[----:B--2---:R-:W-:Y:S01]  /*1d80*/  @!P5 FMUL R60, R60, R60 ;  /* 0x0000003c3c3cd220 */ /* 0x004fe20000400000 */
[----:B------:R-:W-:Y:S01]  /*1d90*/  FSETP.GEU.AND P5, PT, R11, -126, PT ;  /* 0xc2fc00000b00780b */ /* 0x000fe20003fae000 */
[----:B---3--:R-:W-:Y:S01]  /*1da0*/  FFMA R7, R76, UR7, -R153 ;  /* 0x000000074c077c23 */ /* 0x008fe20008000899 */
[----:B------:R-:W-:-:S03]  /*1db0*/  FMNMX R4, R78, R5, !PT ;  /* 0x000000054e047209 */ /* 0x000fc60007800000 */
[----:B------:R-:W-:Y:S01]  /*1dc0*/  @!P3 FMUL R56, R56, 0.5 ;  /* 0x3f0000003838b820 */ /* 0x000fe20000400000 */
[----:B------:R2:W3:Y:S01]  /*1dd0*/  MUFU.EX2 R72, R9 ;  /* 0x0000000900487308 */ /* 0x0004e20000000800 */
[----:B-----5:R-:W-:Y:S01]  /*1de0*/  @!P6 FMUL R68, R68, R68 ;  /* 0x000000444444e220 */ /* 0x020fe20000400000 */
[----:B------:R-:W-:Y:S02]  /*1df0*/  FSETP.GEU.AND P6, PT, R7, -126, PT ;  /* 0xc2fc00000700780b */ /* 0x000fe40003fce000 */
[----:B------:R-:W-:-:S03]  /*1e00*/  FMNMX R5, R79, R4, !PT ;  /* 0x000000044f057209 */ /* 0x000fc60007800000 */
[----:B------:R-:W-:Y:S01]  /*1e10*/  @!P5 FMUL R11, R11, 0.5 ;  /* 0x3f0000000b0bd820 */ /* 0x000fe20000400000 */
[----:B------:R5:W1:Y:S01]  /*1e20*/  MUFU.EX2 R64, R61 ;  /* 0x0000003d00407308 */ /* 0x000a620000000800 */
[----:B----4-:R-:W-:Y:S01]  /*1e30*/  @!P1 FMUL R24, R24, R24 ;  /* 0x0000001818189220 */ /* 0x010fe20000400000 */
[----:B------:R-:W-:Y:S01]  /*1e40*/  FSETP.GEU.AND P1, PT, R48, -126, PT ;  /* 0xc2fc00003000780b */ /* 0x000fe20003f2e000 */
[----:B--2---:R-:W-:Y:S01]  /*1e50*/  FFMA R9, R80, UR7, -R153 ;  /* 0x0000000750097c23 */ /* 0x004fe20008000899 */
[----:B------:R-:W-:-:S03]  /*1e60*/  FMNMX R4, R82, R5, !PT ;  /* 0x0000000552047209 */ /* 0x000fc60007800000 */
[----:B------:R-:W-:Y:S01]  /*1e70*/  @!P6 FMUL R7, R7, 0.5 ;  /* 0x3f0000000707e820 */ /* 0x000fe20000400000 */
[----:B------:R2:W4:Y:S01]  /*1e80*/  MUFU.EX2 R76, R11 ;  /* 0x0000000b004c7308 */ /* 0x0005220000000800 */
[----:B---3--:R-:W-:Y:S01]  /*1e90*/  @!P2 FMUL R72, R72, R72 ;  /* 0x000000484848a220 */ /* 0x008fe20000400000 */
[----:B------:R-:W-:Y:S01]  /*1ea0*/  FSETP.GEU.AND P2, PT, R9, -126, PT ;  /* 0xc2fc00000900780b */ /* 0x000fe20003f4e000 */
[--C-:B-----5:R-:W-:Y:S01]  /*1eb0*/  FFMA R61, R125, UR7, -R153.reuse ;  /* 0x000000077d3d7c23 */ /* 0x120fe20008000899 */
[----:B------:R-:W-:Y:S02]  /*1ec0*/  FMNMX R5, R83, R4, !PT ;  /* 0x0000000453057209 */ /* 0x000fe40007800000 */
[----:B------:R-:W-:Y:S01]  /*1ed0*/  F2FP.SATFINITE.E4M3.F32.PACK_AB_MERGE_C R125, R183, R16, RZ ;  /* 0x00000010b77d723e */ /* 0x000fe200048070ff */
[----:B------:R-:W-:Y:S01]  /*1ee0*/  @!P1 FMUL R48, R48, 0.5 ;  /* 0x3f00000030309820 */ /* 0x000fe20000400000 */
[----:B------:R3:W5:Y:S01]  /*1ef0*/  MUFU.EX2 R80, R7 ;  /* 0x0000000700507308 */ /* 0x0007620000000800 */
[----:B-1----:R-:W-:Y:S01]  /*1f00*/  @!P4 FMUL R64, R64, R64 ;  /* 0x000000404040c220 */ /* 0x002fe20000400000 */
[----:B--2---:R-:W-:Y:S01]  /*1f10*/  FFMA R11, R84, UR7, -R153 ;  /* 0x00000007540b7c23 */ /* 0x004fe20008000899 */
[----:B------:R-:W-:-:S02]  /*1f20*/  FSETP.GEU.AND P4, PT, R73, -126, PT ;  /* 0xc2fc00004900780b */ /* 0x000fc40003f8e000 */
[----:B------:R-:W-:Y:S02]  /*1f30*/  FMNMX R4, R86, R5, !PT ;  /* 0x0000000556047209 */ /* 0x000fe40007800000 */
[----:B------:R-:W-:Y:S01]  /*1f40*/  @!P2 FMUL R9, R9, 0.5 ;  /* 0x3f0000000909a820 */ /* 0x000fe20000400000 */
[----:B------:R-:W1:Y:S01]  /*1f50*/  MUFU.EX2 R56, R56 ;  /* 0x0000003800387308 */ /* 0x000e620000000800 */
[----:B----4-:R-:W-:Y:S01]  /*1f60*/  @!P5 FMUL R76, R76, R76 ;  /* 0x0000004c4c4cd220 */ /* 0x010fe20000400000 */
[----:B------:R-:W-:Y:S02]  /*1f70*/  FSETP.GEU.AND P5, PT, R11, -126, PT ;  /* 0xc2fc00000b00780b */ /* 0x000fe40003fae000 */
[----:B---3--:R-:W-:Y:S02]  /*1f80*/  FMNMX R7, R87, R4, !PT ;  /* 0x0000000457077209 */ /* 0x008fe40007800000 */
[----:B------:R-:W-:Y:S02]  /*1f90*/  LOP3.LUT R125, R125, 0xffff, RZ, 0xc0, !PT ;  /* 0x0000ffff7d7d7812 */ /* 0x000fe400078ec0ff */
[----:B------:R-:W2:Y:S01]  /*1fa0*/  MUFU.EX2 R48, R48 ;  /* 0x0000003000307308 */ /* 0x000ea20000000800 */
[----:B------:R-:W-:Y:S01]  /*1fb0*/  FMNMX R4, R90, R7, !PT ;  /* 0x000000075a047209 */ /* 0x000fe20007800000 */
[----:B-----5:R-:W-:Y:S01]  /*1fc0*/  @!P6 FMUL R80, R80, R80 ;  /* 0x000000505050e220 */ /* 0x020fe20000400000 */
[----:B------:R-:W-:Y:S01]  /*1fd0*/  FSETP.GEU.AND P6, PT, R13, -126, PT ;  /* 0xc2fc00000d00780b */ /* 0x000fe20003fce000 */
[----:B------:R-:W-:-:S03]  /*1fe0*/  @!P4 FMUL R73, R73, 0.5 ;  /* 0x3f0000004949c820 */ /* 0x000fc60000400000 */
[----:B------:R-:W-:Y:S01]  /*1ff0*/  @!P5 FMUL R11, R11, 0.5 ;  /* 0x3f0000000b0bd820 */ /* 0x000fe20000400000 */
[----:B------:R3:W4:Y:S01]  /*2000*/  MUFU.EX2 R84, R9 ;  /* 0x0000000900547308 */ /* 0x0007220000000800 */
[----:B-1----:R-:W-:Y:S01]  /*2010*/  @!P3 FMUL R56, R56, R56 ;  /* 0x000000383838b220 */ /* 0x002fe20000400000 */
[----:B------:R-:W-:-:S06]  /*2020*/  FSETP.GEU.AND P3, PT, R69, -126, PT ;  /* 0xc2fc00004500780b */ /* 0x000fcc0003f6e000 */
[----:B------:R1:W5:Y:S01]  /*2030*/  MUFU.EX2 R156, R73 ;  /* 0x00000049009c7308 */ /* 0x0003620000000800 */
[----:B---3--:R-:W-:Y:S01]  /*2040*/  FMNMX R9, R91, R4, !PT ;  /* 0x000000045b097209 */ /* 0x008fe20007800000 */
[----:B--2---:R-:W-:Y:S01]  /*2050*/  @!P1 FMUL R48, R48, R48 ;  /* 0x0000003030309220 */ /* 0x004fe20000400000 */
[----:B------:R-:W-:Y:S01]  /*2060*/  FSETP.GEU.AND P1, PT, R65, -126, PT ;  /* 0xc2fc00004100780b */ /* 0x000fe20003f2e000 */
[----:B------:R-:W-:Y:S01]  /*2070*/  @!P6 FMUL R13, R13, 0.5 ;  /* 0x3f0000000d0de820 */ /* 0x000fe20000400000 */
[----:B------:R-:W-:Y:S02]  /*2080*/  FMNMX R4, R94, R9, !PT ;  /* 0x000000095e047209 */ /* 0x000fe40007800000 */
[----:B------:R-:W-:Y:S01]  /*2090*/  @!P3 FMUL R69, R69, 0.5 ;  /* 0x3f0000004545b820 */ /* 0x000fe20000400000 */
[----:B------:R2:W3:Y:S01]  /*20a0*/  MUFU.EX2 R88, R11 ;  /* 0x0000000b00587308 */ /* 0x0004e20000000800 */
[----:B----4-:R-:W-:Y:S01]  /*20b0*/  @!P2 FMUL R84, R84, R84 ;  /* 0x000000545454a220 */ /* 0x010fe20000400000 */
[----:B------:R-:W-:Y:S01]  /*20c0*/  FSETP.GEU.AND P2, PT, R92, -126, PT ;  /* 0xc2fc00005c00780b */ /* 0x000fe20003f4e000 */
[----:B-1----:R-:W-:-:S05]  /*20d0*/  FFMA R73, R132, UR7, -R153 ;  /* 0x0000000784497c23 */ /* 0x002fca0008000899 */
[----:B------:R1:W4:Y:S01]  /*20e0*/  MUFU.EX2 R5, R13 ;  /* 0x0000000d00057308 */ /* 0x0003220000000800 */
[----:B--2---:R-:W-:Y:S01]  /*20f0*/  FMNMX R11, R95, R4, !PT ;  /* 0x000000045f0b7209 */ /* 0x004fe20007800000 */
[----:B------:R-:W-:Y:S01]  /*2100*/  @!P1 FMUL R65, R65, 0.5 ;  /* 0x3f00000041419820 */ /* 0x000fe20000400000 */
[----:B-----5:R-:W-:Y:S01]  /*2110*/  @!P4 FMUL R156, R156, R156 ;  /* 0x0000009c9c9cc220 */ /* 0x020fe20000400000 */
[----:B------:R-:W-:Y:S02]  /*2120*/  FSETP.GEU.AND P4, PT, R85, -126, PT ;  /* 0xc2fc00005500780b */ /* 0x000fe40003f8e000 */
[----:B------:R-:W-:Y:S01]  /*2130*/  FMNMX R4, R98, R11, !PT ;  /* 0x0000000b62047209 */ /* 0x000fe20007800000 */
[----:B------:R-:W-:Y:S01]  /*2140*/  @!P2 FMUL R92, R92, 0.5 ;  /* 0x3f0000005c5ca820 */ /* 0x000fe20000400000 */
[----:B------:R-:W2:Y:S01]  /*2150*/  MUFU.EX2 R154, R69 ;  /* 0x00000045009a7308 */ /* 0x000ea20000000800 */
[----:B---3--:R-:W-:Y:S01]  /*2160*/  @!P5 FMUL R88, R88, R88 ;  /* 0x000000585858d220 */ /* 0x008fe20000400000 */
[----:B-1----:R-:W-:-:S02]  /*2170*/  FMNMX R13, R99, R4, !PT ;  /* 0x00000004630d7209 */ /* 0x002fc40007800000 */
[----:B------:R-:W-:Y:S02]  /*2180*/  FSETP.GEU.AND P5, PT, R96, -126, PT ;  /* 0xc2fc00006000780b */ /* 0x000fe40003fae000 */
[----:B------:R-:W-:Y:S02]  /*2190*/  FMNMX R4, R102, R13, !PT ;  /* 0x0000000d66047209 */ /* 0x000fe40007800000 */
[----:B------:R1:W3:Y:S01]  /*21a0*/  MUFU.EX2 R152, R65 ;  /* 0x0000004100987308 */ /* 0x0002e20000000800 */
[----:B------:R-:W-:Y:S01]  /*21b0*/  @!P4 FMUL R85, R85, 0.5 ;  /* 0x3f0000005555c820 */ /* 0x000fe20000400000 */
[----:B------:R-:W-:Y:S01]  /*21c0*/  FMNMX R15, R103, R4, !PT ;  /* 0x00000004670f7209 */ /* 0x000fe20007800000 */
[----:B----4-:R-:W-:Y:S01]  /*21d0*/  @!P6 FMUL R5, R5, R5 ;  /* 0x000000050505e220 */ /* 0x010fe20000400000 */
[----:B------:R-:W-:Y:S02]  /*21e0*/  FSETP.GEU.AND P6, PT, R100, -126, PT ;  /* 0xc2fc00006400780b */ /* 0x000fe40003fce000 */
[----:B------:R-:W-:-:S02]  /*21f0*/  FMNMX R4, R106, R15, !PT ;  /* 0x0000000f6a047209 */ /* 0x000fc40007800000 */
[----:B------:R-:W4:Y:S01]  /*2200*/  MUFU.EX2 R162, R85 ;  /* 0x0000005500a27308 */ /* 0x000f220000000800 */
[----:B--2---:R-:W-:Y:S01]  /*2210*/  @!P3 FMUL R154, R154, R154 ;  /* 0x0000009a9a9ab220 */ /* 0x004fe20000400000 */
[----:B------:R-:W-:Y:S01]  /*2220*/  FMNMX R17, R107, R4, !PT ;  /* 0x000000046b117209 */ /* 0x000fe20007800000 */
[----:B------:R-:W-:Y:S01]  /*2230*/  @!P5 FMUL R96, R96, 0.5 ;  /* 0x3f0000006060d820 */ /* 0x000fe20000400000 */
[----:B------:R-:W-:Y:S01]  /*2240*/  FSETP.GEU.AND P3, PT, R81, -126, PT ;  /* 0xc2fc00005100780b */ /* 0x000fe20003f6e000 */
[----:B-1----:R-:W-:Y:S01]  /*2250*/  FFMA R65, R128, UR7, -R153 ;  /* 0x0000000780417c23 */ /* 0x002fe20008000899 */
[----:B------:R-:W-:Y:S02]  /*2260*/  FMNMX R4, R110, R17, !PT ;  /* 0x000000116e047209 */ /* 0x000fe40007800000 */
[----:B------:R-:W1:Y:S01]  /*2270*/  MUFU.EX2 R13, R96 ;  /* 0x00000060000d7308 */ /* 0x000e620000000800 */
[----:B---3--:R-:W-:Y:S01]  /*2280*/  @!P1 FMUL R152, R152, R152 ;  /* 0x0000009898989220 */ /* 0x008fe20000400000 */
[----:B------:R-:W-:Y:S01]  /*2290*/  FSETP.GEU.AND P1, PT, R77, -126, PT ;  /* 0xc2fc00004d00780b */ /* 0x000fe20003f2e000 */
[----:B------:R-:W-:Y:S01]  /*22a0*/  @!P6 FMUL R100, R100, 0.5 ;  /* 0x3f0000006464e820 */ /* 0x000fe20000400000 */
[----:B------:R-:W-:-:S04]  /*22b0*/  FMNMX R19, R111, R4, !PT ;  /* 0x000000046f137209 */ /* 0x000fc80007800000 */
[----:B------:R-:W-:Y:S01]  /*22c0*/  FMNMX R4, R114, R19, !PT ;  /* 0x0000001372047209 */ /* 0x000fe20007800000 */
[----:B------:R-:W-:Y:S01]  /*22d0*/  @!P3 FMUL R81, R81, 0.5 ;  /* 0x3f0000005151b820 */ /* 0x000fe20000400000 */
[----:B----4-:R-:W-:Y:S01]  /*22e0*/  @!P4 FMUL R162, R162, R162 ;  /* 0x000000a2a2a2c220 */ /* 0x010fe20000400000 */
[----:B------:R-:W-:Y:S01]  /*22f0*/  FSETP.GEU.AND P4, PT, R97, -126, PT ;  /* 0xc2fc00006100780b */ /* 0x000fe20003f8e000 */
[----:B------:R-:W2:Y:S01]  /*2300*/  MUFU.EX2 R17, R100 ;  /* 0x0000006400117308 */ /* 0x000ea20000000800 */
[----:B------:R-:W-:Y:S02]  /*2310*/  FMNMX R21, R115, R4, !PT ;  /* 0x0000000473157209 */ /* 0x000fe40007800000 */
[----:B------:R-:W-:Y:S02]  /*2320*/  @!P1 FMUL R77, R77, 0.5 ;  /* 0x3f0000004d4d9820 */ /* 0x000fe40000400000 */
[----:B------:R-:W-:Y:S01]  /*2330*/  FMNMX R4, R118, R21, !PT ;  /* 0x0000001576047209 */ /* 0x000fe20007800000 */
[----:B-1----:R-:W-:Y:S01]  /*2340*/  @!P5 FMUL R13, R13, R13 ;  /* 0x0000000d0d0dd220 */ /* 0x002fe20000400000 */
[----:B------:R-:W-:Y:S01]  /*2350*/  FSETP.GEU.AND P5, PT, R108, -126, PT ;  /* 0xc2fc00006c00780b */ /* 0x000fe20003fae000 */
[----:B------:R1:W3:Y:S01]  /*2360*/  MUFU.EX2 R160, R81 ;  /* 0x0000005100a07308 */ /* 0x0002e20000000800 */
[----:B------:R-:W-:-:S03]  /*2370*/  FMNMX R23, R119, R4, !PT ;  /* 0x0000000477177209 */ /* 0x000fc60007800000 */
[----:B------:R-:W-:Y:S01]  /*2380*/  @!P4 FMUL R97, R97, 0.5 ;  /* 0x3f0000006161c820 */ /* 0x000fe20000400000 */
[----:B------:R-:W-:-:S03]  /*2390*/  FMNMX R4, R122, R23, !PT ;  /* 0x000000177a047209 */ /* 0x000fc60007800000 */
[----:B------:R4:W5:Y:S01]  /*23a0*/  MUFU.EX2 R158, R77 ;  /* 0x0000004d009e7308 */ /* 0x0009620000000800 */
[----:B------:R-:W-:Y:S01]  /*23b0*/  FMNMX R25, R123, R4, !PT ;  /* 0x000000047b197209 */ /* 0x000fe20007800000 */
[----:B--2---:R-:W-:Y:S01]  /*23c0*/  @!P6 FMUL R17, R17, R17 ;  /* 0x000000111111e220 */ /* 0x004fe20000400000 */
[----:B------:R-:W-:Y:S01]  /*23d0*/  FSETP.GEU.AND P6, PT, R112, -126, PT ;  /* 0xc2fc00007000780b */ /* 0x000fe20003fce000 */
[----:B------:R-:W-:Y:S01]  /*23e0*/  @!P5 FMUL R108, R108, 0.5 ;  /* 0x3f0000006c6cd820 */ /* 0x000fe20000400000 */
[----:B------:R-:W-:Y:S01]  /*23f0*/  FMNMX R4, R126, R25, !PT ;  /* 0x000000197e047209 */ /* 0x000fe20007800000 */
[--C-:B-1----:R-:W-:Y:S02]  /*2400*/  FFMA R81, R136, UR7, -R153.reuse ;  /* 0x0000000788517c23 */ /* 0x102fe40008000899 */
[----:B------:R-:W1:Y:S01]  /*2410*/  MUFU.EX2 R15, R97 ;  /* 0x00000061000f7308 */ /* 0x000e620000000800 */
[----:B---3--:R-:W-:Y:S01]  /*2420*/  @!P3 FMUL R160, R160, R160 ;  /* 0x000000a0a0a0b220 */ /* 0x008fe20000400000 */
[----:B------:R-:W-:Y:S01]  /*2430*/  FSETP.GEU.AND P3, PT, R93, -126, PT ;  /* 0xc2fc00005d00780b */ /* 0x000fe20003f6e000 */
[----:B----4-:R-:W-:Y:S01]  /*2440*/  FFMA R77, R133, UR7, -R153 ;  /* 0x00000007854d7c23 */ /* 0x010fe20008000899 */
[----:B------:R-:W-:-:S02]  /*2450*/  FMNMX R29, R127, R4, !PT ;  /* 0x000000047f1d7209 */ /* 0x000fc40007800000 */
[----:B------:R-:W-:Y:S02]  /*2460*/  F2FP.SATFINITE.E4M3.F32.PACK_AB_MERGE_C R133, R183, R32, RZ ;  /* 0x00000020b785723e */ /* 0x000fe400048070ff */
[----:B------:R2:W3:Y:S01]  /*2470*/  MUFU.EX2 R9, R92 ;  /* 0x0000005c00097308 */ /* 0x0004e20000000800 */
[----:B-----5:R-:W-:Y:S01]  /*2480*/  @!P1 FMUL R158, R158, R158 ;  /* 0x0000009e9e9e9220 */ /* 0x020fe20000400000 */
[----:B------:R-:W-:Y:S01]  /*2490*/  FSETP.GEU.AND P1, PT, R89, -126, PT ;  /* 0xc2fc00005900780b */ /* 0x000fe20003f2e000 */
[----:B------:R-:W-:Y:S01]  /*24a0*/  @!P6 FMUL R112, R112, 0.5 ;  /* 0x3f0000007070e820 */ /* 0x000fe20000400000 */
[----:B------:R-:W-:Y:S02]  /*24b0*/  FMNMX R4, R130, R29, !PT ;  /* 0x0000001d82047209 */ /* 0x000fe40007800000 */
[----:B------:R-:W-:Y:S01]  /*24c0*/  LOP3.LUT R133, R133, 0xffff, RZ, 0xc0, !PT ;  /* 0x0000ffff85857812 */ /* 0x000fe200078ec0ff */
[----:B------:R-:W-:Y:S01]  /*24d0*/  @!P3 FMUL R93, R93, 0.5 ;  /* 0x3f0000005d5db820 */ /* 0x000fe20000400000 */
[----:B------:R-:W-:Y:S01]  /*24e0*/  FMNMX R33, R131, R4, !PT ;  /* 0x0000000483217209 */ /* 0x000fe20007800000 */
[----:B-1----:R-:W-:Y:S01]  /*24f0*/  @!P4 FMUL R15, R15, R15 ;  /* 0x0000000f0f0fc220 */ /* 0x002fe20000400000 */
[----:B------:R-:W-:Y:S01]  /*2500*/  FSETP.GEU.AND P4, PT, R109, -126, PT ;  /* 0xc2fc00006d00780b */ /* 0x000fe20003f8e000 */
[----:B------:R1:W4:Y:S01]  /*2510*/  MUFU.EX2 R11, R93 ;  /* 0x0000005d000b7308 */ /* 0x0003220000000800 */
[----:B------:R-:W-:Y:S01]  /*2520*/  FMNMX R4, R134, R33, !PT ;  /* 0x0000002186047209 */ /* 0x000fe20007800000 */
[----:B--2---:R-:W-:-:S02]  /*2530*/  FFMA R92, R141, UR7, -R153 ;  /* 0x000000078d5c7c23 */ /* 0x004fc40008000899 */
[----:B------:R-:W-:Y:S01]  /*2540*/  @!P1 FMUL R89, R89, 0.5 ;  /* 0x3f00000059599820 */ /* 0x000fe20000400000 */
[----:B------:R-:W-:Y:S01]  /*2550*/  FMNMX R37, R135, R4, !PT ;  /* 0x0000000487257209 */ /* 0x000fe20007800000 */
[----:B---3--:R-:W-:Y:S01]  /*2560*/  @!P2 FMUL R9, R9, R9 ;  /* 0x000000090909a220 */ /* 0x008fe20000400000 */
[----:B------:R-:W-:Y:S01]  /*2570*/  FSETP.GEU.AND P2, PT, R104, -126, PT ;  /* 0xc2fc00006800780b */ /* 0x000fe20003f4e000 */
[----:B------:R2:W3:Y:S01]  /*2580*/  MUFU.EX2 R7, R89 ;  /* 0x0000005900077308 */ /* 0x0004e20000000800 */
[----:B------:R-:W-:Y:S01]  /*2590*/  FMNMX R4, R138, R37, !PT ;  /* 0x000000258a047209 */ /* 0x000fe20007800000 */
[----:B-1----:R-:W-:Y:S02]  /*25a0*/  FFMA R93, R144, UR7, -R153 ;  /* 0x00000007905d7c23 */ /* 0x002fe40008000899 */
[----:B------:R-:W-:Y:S01]  /*25b0*/  @!P4 FMUL R109, R109, 0.5 ;  /* 0x3f0000006d6dc820 */ /* 0x000fe20000400000 */
[----:B------:R-:W-:-:S03]  /*25c0*/  FMNMX R41, R139, R4, !PT ;  /* 0x000000048b297209 */ /* 0x000fc60007800000 */
[----:B------:R-:W1:Y:S01]  /*25d0*/  MUFU.EX2 R25, R108 ;  /* 0x0000006c00197308 */ /* 0x000e620000000800 */
[----:B------:R-:W-:Y:S01]  /*25e0*/  FMNMX R4, R142, R41, !PT ;  /* 0x000000298e047209 */ /* 0x000fe20007800000 */
[----:B----4-:R-:W-:Y:S01]  /*25f0*/  @!P3 FMUL R11, R11, R11 ;  /* 0x0000000b0b0bb220 */ /* 0x010fe20000400000 */
[----:B------:R-:W-:Y:S01]  /*2600*/  FSETP.GEU.AND P3, PT, R105, -126, PT ;  /* 0xc2fc00006900780b */ /* 0x000fe20003f6e000 */
[----:B------:R-:W-:Y:S01]  /*2610*/  @!P2 FMUL R104, R104, 0.5 ;  /* 0x3f0000006868a820 */ /* 0x000fe20000400000 */
[----:B------:R-:W-:Y:S01]  /*2620*/  FMNMX R45, R143, R4, !PT ;  /* 0x000000048f2d7209 */ /* 0x000fe20007800000 */
[----:B--2---:R-:W-:Y:S02]  /*2630*/  FFMA R89, R140, UR7, -R153 ;  /* 0x000000078c597c23 */ /* 0x004fe40008000899 */
[----:B------:R-:W2:Y:S01]  /*2640*/  MUFU.EX2 R33, R112 ;  /* 0x0000007000217308 */ /* 0x000ea20000000800 */
[----:B---3--:R-:W-:Y:S01]  /*2650*/  @!P1 FMUL R7, R7, R7 ;  /* 0x0000000707079220 */ /* 0x008fe20000400000 */
[----:B------:R-:W-:-:S02]  /*2660*/  FSETP.GEU.AND P1, PT, R101, -126, PT ;  /* 0xc2fc00006500780b */ /* 0x000fc40003f2e000 */
[----:B------:R-:W-:-:S04]  /*2670*/  FMNMX R4, R146, R45, !PT ;  /* 0x0000002d92047209 */ /* 0x000fc80007800000 */
[----:B------:R-:W3:Y:S01]  /*2680*/  MUFU.EX2 R29, R109 ;  /* 0x0000006d001d7308 */ /* 0x000ee20000000800 */
[----:B-1----:R-:W-:Y:S01]  /*2690*/  @!P5 FMUL R25, R25, R25 ;  /* 0x000000191919d220 */ /* 0x002fe20000400000 */
[----:B------:R-:W-:Y:S01]  /*26a0*/  FSETP.GEU.AND P5, PT, R120, -126, PT ;  /* 0xc2fc00007800780b */ /* 0x000fe20003fae000 */
[----:B------:R-:W-:Y:S01]  /*26b0*/  @!P3 FMUL R105, R105, 0.5 ;  /* 0x3f0000006969b820 */ /* 0x000fe20000400000 */
[----:B------:R-:W-:-:S03]  /*26c0*/  FMNMX R49, R147, R4, !PT ;  /* 0x0000000493317209 */ /* 0x000fc60007800000 */
[----:B------:R-:W-:Y:S01]  /*26d0*/  @!P1 FMUL R101, R101, 0.5 ;  /* 0x3f00000065659820 */ /* 0x000fe20000400000 */
[----:B------:R-:W1:Y:S01]  /*26e0*/  MUFU.EX2 R21, R104 ;  /* 0x0000006800157308 */ /* 0x000e620000000800 */
[----:B------:R-:W-:Y:S01]  /*26f0*/  FMNMX R4, R150, R49, !PT ;  /* 0x0000003196047209 */ /* 0x000fe20007800000 */
[----:B--2---:R-:W-:Y:S01]  /*2700*/  @!P6 FMUL R33, R33, R33 ;  /* 0x000000212121e220 */ /* 0x004fe20000400000 */
[----:B------:R-:W-:Y:S02]  /*2710*/  FSETP.GEU.AND P6, PT, R57, -126, PT ;  /* 0xc2fc00003900780b */ /* 0x000fe40003fce000 */
[----:B------:R-:W-:Y:S02]  /*2720*/  FMNMX R4, R151, R4, !PT ;  /* 0x0000000497047209 */ /* 0x000fe40007800000 */
[----:B------:R-:W-:Y:S01]  /*2730*/  @!P5 FMUL R120, R120, 0.5 ;  /* 0x3f0000007878d820 */ /* 0x000fe20000400000 */
[----:B------:R-:W2:Y:S01]  /*2740*/  MUFU.EX2 R23, R105 ;  /* 0x0000006900177308 */ /* 0x000ea20000000800 */
[----:B---3--:R-:W-:Y:S01]  /*2750*/  @!P4 FMUL R29, R29, R29 ;  /* 0x0000001d1d1dc220 */ /* 0x008fe20000400000 */
[----:B------:R-:W3:Y:S01]  /*2760*/  SHFL.BFLY PT, R69, R4, 0x1, 0x1f ;  /* 0x0c201f0004457f89 */ /* 0x000ee200000e0000 */
[----:B------:R-:W-:-:S05]  /*2770*/  FSETP.GEU.AND P4, PT, R53, -126, PT ;  /* 0xc2fc00003500780b */ /* 0x000fca0003f8e000 */
[----:B------:R-:W4:Y:S01]  /*2780*/  MUFU.EX2 R19, R101 ;  /* 0x0000006500137308 */ /* 0x000f220000000800 */
[----:B-1----:R-:W-:Y:S01]  /*2790*/  @!P2 FMUL R21, R21, R21 ;  /* 0x000000151515a220 */ /* 0x002fe20000400000 */
[----:B------:R-:W-:Y:S01]  /*27a0*/  FSETP.GEU.AND P2, PT, R116, -126, PT ;  /* 0xc2fc00007400780b */ /* 0x000fe20003f4e000 */
[----:B------:R-:W-:-:S05]  /*27b0*/  @!P6 FMUL R57, R57, 0.5 ;  /* 0x3f0000003939e820 */ /* 0x000fca0000400000 */
[----:B------:R-:W1:Y:S01]  /*27c0*/  MUFU.EX2 R49, R120 ;  /* 0x0000007800317308 */ /* 0x000e620000000800 */
[----:B------:R-:W-:Y:S01]  /*27d0*/  @!P4 FMUL R53, R53, 0.5 ;  /* 0x3f0000003535c820 */ /* 0x000fe20000400000 */
[----:B--2---:R-:W-:Y:S01]  /*27e0*/  @!P3 FMUL R23, R23, R23 ;  /* 0x000000171717b220 */ /* 0x004fe20000400000 */
[----:B------:R-:W-:-:S04]  /*27f0*/  FSETP.GEU.AND P3, PT, R117, -126, PT ;  /* 0xc2fc00007500780b */ /* 0x000fc80003f6e000 */
[----:B------:R-:W-:Y:S01]  /*2800*/  @!P2 FMUL R116, R116, 0.5 ;  /* 0x3f0000007474a820 */ /* 0x000fe20000400000 */
[----:B------:R-:W2:Y:S01]  /*2810*/  MUFU.EX2 R57, R57 ;  /* 0x0000003900397308 */ /* 0x000ea20000000800 */
[----:B----4-:R-:W-:Y:S01]  /*2820*/  @!P1 FMUL R19, R19, R19 ;  /* 0x0000001313139220 */ /* 0x010fe20000400000 */
[----:B------:R-:W-:Y:S02]  /*2830*/  FSETP.GEU.AND P1, PT, R113, -126, PT ;  /* 0xc2fc00007100780b */ /* 0x000fe40003f2e000 */
[----:B---3--:R-:W-:-:S04]  /*2840*/  FMNMX R4, R4, R69, !PT ;  /* 0x0000004504047209 */ /* 0x008fc80007800000 */
[----:B------:R-:W3:Y:S01]  /*2850*/  MUFU.EX2 R41, R116 ;  /* 0x0000007400297308 */ /* 0x000ee20000000800 */
[----:B-1----:R-:W-:Y:S01]  /*2860*/  @!P5 FMUL R49, R49, R49 ;  /* 0x000000313131d220 */ /* 0x002fe20000400000 */
[----:B------:R-:W-:Y:S01]  /*2870*/  FSETP.GEU.AND P5, PT, R73, -126, PT ;  /* 0xc2fc00004900780b */ /* 0x000fe20003fae000 */
[----:B------:R-:W1:Y:S01]  /*2880*/  SHFL.BFLY PT, R85, R4, 0x2, 0x1f ;  /* 0x0c401f0004557f89 */ /* 0x000e6200000e0000 */
[----:B------:R-:W-:-:S03]  /*2890*/  @!P3 FMUL R117, R117, 0.5 ;  /* 0x3f0000007575b820 */ /* 0x000fc60000400000 */
[----:B------:R-:W-:Y:S01]  /*28a0*/  @!P1 FMUL R113, R113, 0.5 ;  /* 0x3f00000071719820 */ /* 0x000fe20000400000 */
[----:B------:R-:W4:Y:S01]  /*28b0*/  MUFU.EX2 R53, R53 ;  /* 0x0000003500357308 */ /* 0x000f220000000800 */
[----:B--2---:R-:W-:Y:S01]  /*28c0*/  @!P6 FMUL R57, R57, R57 ;  /* 0x000000393939e220 */ /* 0x004fe20000400000 */
[----:B------:R-:W-:-:S03]  /*28d0*/  FSETP.GEU.AND P6, PT, R81, -126, PT ;  /* 0xc2fc00005100780b */ /* 0x000fc60003fce000 */
[----:B------:R-:W-:Y:S01]  /*28e0*/  FADD R141, R60, R57 ;  /* 0x000000393c8d7221 */ /* 0x000fe20000000000 */
[----:B------:R-:W-:Y:S01]  /*28f0*/  F2FP.SATFINITE.E4M3.F32.PACK_AB_MERGE_C R60, R183, R60, RZ ;  /* 0x0000003cb73c723e */ /* 0x000fe200048070ff */
[----:B------:R-:W-:Y:S01]  /*2900*/  @!P5 FMUL R73, R73, 0.5 ;  /* 0x3f0000004949d820 */ /* 0x000fe20000400000 */
[----:B------:R-:W2:Y:S01]  /*2910*/  MUFU.EX2 R45, R117 ;  /* 0x00000075002d7308 */ /* 0x000ea20000000800 */
[----:B---3--:R-:W-:Y:S01]  /*2920*/  @!P2 FMUL R41, R41, R41 ;  /* 0x000000292929a220 */ /* 0x008fe20000400000 */
[----:B------:R-:W-:Y:S02]  /*2930*/  FSETP.GEU.AND P2, PT, R65, -126, PT ;  /* 0xc2fc00004100780b */ /* 0x000fe40003f4e000 */
[----:B------:R-:W-:-:S03]  /*2940*/  F2FP.SATFINITE.E4M3.F32.PACK_AB_MERGE_C R57, R183, R57, RZ ;  /* 0x00000039b739723e */ /* 0x000fc600048070ff */
[----:B------:R-:W-:Y:S01]  /*2950*/  @!P6 FMUL R81, R81, 0.5 ;  /* 0x3f0000005151e820 */ /* 0x000fe20000400000 */
[----:B------:R-:W3:Y:S01]  /*2960*/  MUFU.EX2 R37, R113 ;  /* 0x0000007100257308 */ /* 0x000ee20000000800 */
[----:B----4-:R-:W-:Y:S01]  /*2970*/  @!P4 FMUL R53, R53, R53 ;  /* 0x000000353535c220 */ /* 0x010fe20000400000 */
[----:B------:R-:W-:Y:S02]  /*2980*/  FSETP.GEU.AND P4, PT, R77, -126, PT ;  /* 0xc2fc00004d00780b */ /* 0x000fe40003f8e000 */
[----:B-1----:R-:W-:Y:S02]  /*2990*/  FMNMX R4, R4, R85, !PT ;  /* 0x0000005504047209 */ /* 0x002fe40007800000 */
[----:B------:R-:W-:Y:S01]  /*29a0*/  LOP3.LUT R57, R57, 0xff, RZ, 0xc0, !PT ;  /* 0x000000ff39397812 */ /* 0x000fe200078ec0ff */
[----:B------:R-:W-:Y:S01]  /*29b0*/  @!P2 FMUL R65, R65, 0.5 ;  /* 0x3f0000004141a820 */ /* 0x000fe20000400000 */
[----:B------:R-:W1:Y:S01]  /*29c0*/  MUFU.EX2 R73, R73 ;  /* 0x0000004900497308 */ /* 0x000e620000000800 */
[----:B--2---:R-:W-:Y:S01]  /*29d0*/  @!P3 FMUL R45, R45, R45 ;  /* 0x0000002d2d2db220 */ /* 0x004fe20000400000 */
[----:B------:R-:W-:-:S05]  /*29e0*/  FSETP.GEU.AND P3, PT, R129, -126, PT ;  /* 0xc2fc00008100780b */ /* 0x000fca0003f6e000 */
[----:B------:R-:W-:Y:S01]  /*29f0*/  @!P4 FMUL R77, R77, 0.5 ;  /* 0x3f0000004d4dc820 */ /* 0x000fe20000400000 */
[----:B------:R-:W2:Y:S01]  /*2a00*/  MUFU.EX2 R81, R81 ;  /* 0x0000005100517308 */ /* 0x000ea20000000800 */
[----:B---3--:R-:W-:Y:S01]  /*2a10*/  @!P1 FMUL R37, R37, R37 ;  /* 0x0000002525259220 */ /* 0x008fe20000400000 */
[----:B------:R-:W-:-:S05]  /*2a20*/  FSETP.GEU.AND P1, PT, R61, -126, PT ;  /* 0xc2fc00003d00780b */ /* 0x000fca0003f2e000 */
[----:B------:R-:W-:Y:S01]  /*2a30*/  @!P3 FMUL R129, R129, 0.5 ;  /* 0x3f0000008181b820 */ /* 0x000fe20000400000 */
[----:B------:R-:W3:Y:S01]  /*2a40*/  MUFU.EX2 R65, R65 ;  /* 0x0000004100417308 */ /* 0x000ee20000000800 */
[----:B-1----:R-:W-:Y:S01]  /*2a50*/  @!P5 FMUL R73, R73, R73 ;  /* 0x000000494949d220 */ /* 0x002fe20000400000 */
[----:B------:R-:W-:-:S04]  /*2a60*/  FSETP.NEU.AND P5, PT, R4, -INF , PT ;  /* 0xff8000000400780b */ /* 0x000fc80003fad000 */
[----:B------:R-:W-:Y:S01]  /*2a70*/  FSEL R113, R4, RZ, P5 ;  /* 0x000000ff04717208 */ /* 0x000fe20002800000 */
[----:B------:R-:W-:Y:S01]  /*2a80*/  @!P1 FMUL R61, R61, 0.5 ;  /* 0x3f0000003d3d9820 */ /* 0x000fe20000400000 */
[----:B------:R-:W1:Y:S01]  /*2a90*/  MUFU.EX2 R77, R77 ;  /* 0x0000004d004d7308 */ /* 0x000e620000000800 */
[----:B------:R-:W-:Y:S01]  /*2aa0*/  FSETP.GEU.AND P5, PT, R145, -126, PT ;  /* 0xc2fc00009100780b */ /* 0x000fe20003fae000 */
[----:B--2---:R-:W-:Y:S01]  /*2ab0*/  @!P6 FMUL R81, R81, R81 ;  /* 0x000000515151e220 */ /* 0x004fe20000400000 */
[----:B------:R-:W-:Y:S01]  /*2ac0*/  FSETP.GEU.AND P6, PT, R148, -126, PT ;  /* 0xc2fc00009400780b */ /* 0x000fe20003fce000 */
[----:B------:R-:W-:Y:S02]  /*2ad0*/  FMUL R113, R113, UR7 ;  /* 0x0000000771717c20 */ /* 0x000fe40008400000 */
[----:B------:R-:W-:Y:S01]  /*2ae0*/  FADD R153, R76, R81 ;  /* 0x000000514c997221 */ /* 0x000fe20000000000 */
[----:B------:R-:W-:Y:S01]  /*2af0*/  F2FP.SATFINITE.E4M3.F32.PACK_AB_MERGE_C R76, R183, R76, RZ ;  /* 0x0000004cb74c723e */ /* 0x000fe200048070ff */
[----:B------:R-:W2:Y:S01]  /*2b00*/  MUFU.EX2 R69, R129 ;  /* 0x0000008100457308 */ /* 0x000ea20000000800 */
[----:B---3--:R-:W-:Y:S01]  /*2b10*/  @!P2 FMUL R65, R65, R65 ;  /* 0x000000414141a220 */ /* 0x008fe20000400000 */
[----:B------:R-:W-:Y:S01]  /*2b20*/  FSETP.GEU.AND P2, PT, R89, -126, PT ;  /* 0xc2fc00005900780b */ /* 0x000fe20003f4e000 */
[--C-:B------:R-:W-:Y:S01]  /*2b30*/  FFMA R96, R26, UR7, -R113.reuse ;  /* 0x000000071a607c23 */ /* 0x100fe20008000871 */
[--C-:B------:R-:W-:Y:S01]  /*2b40*/  FFMA R97, R27, UR7, -R113.reuse ;  /* 0x000000071b617c23 */ /* 0x100fe20008000871 */
[--C-:B------:R-:W-:Y:S01]  /*2b50*/  FFMA R31, R31, UR7, -R113.reuse ;  /* 0x000000071f1f7c23 */ /* 0x100fe20008000871 */
[----:B------:R-:W-:Y:S01]  /*2b60*/  @!P5 FMUL R145, R145, 0.5 ;  /* 0x3f0000009191d820 */ /* 0x000fe20000400000 */
[--C-:B------:R-:W-:Y:S01]  /*2b70*/  FFMA R104, R34, UR7, -R113.reuse ;  /* 0x0000000722687c23 */ /* 0x100fe20008000871 */
[----:B------:R-:W3:Y:S01]  /*2b80*/  MUFU.EX2 R61, R61 ;  /* 0x0000003d003d7308 */ /* 0x000ee20000000800 */
[----:B-1----:R-:W-:Y:S01]  /*2b90*/  @!P4 FMUL R77, R77, R77 ;  /* 0x0000004d4d4dc220 */ /* 0x002fe20000400000 */
[----:B------:R-:W-:Y:S01]  /*2ba0*/  FSETP.GEU.AND P4, PT, R93, -126, PT ;  /* 0xc2fc00005d00780b */ /* 0x000fe20003f8e000 */
[----:B------:R-:W-:Y:S01]  /*2bb0*/  @!P6 FMUL R148, R148, 0.5 ;  /* 0x3f0000009494e820 */ /* 0x000fe20000400000 */
[--C-:B------:R-:W-:Y:S01]  /*2bc0*/  FFMA R100, R30, UR7, -R113.reuse ;  /* 0x000000071e647c23 */ /* 0x100fe20008000871 */
[--C-:B------:R-:W-:Y:S01]  /*2bd0*/  FFMA R108, R38, UR7, -R113.reuse ;  /* 0x00000007266c7c23 */ /* 0x100fe20008000871 */
[--C-:B------:R-:W-:Y:S01]  /*2be0*/  FFMA R43, R43, UR7, -R113.reuse ;  /* 0x000000072b2b7c23 */ /* 0x100fe20008000871 */
[----:B------:R-:W-:Y:S01]  /*2bf0*/  @!P2 FMUL R89, R89, 0.5 ;  /* 0x3f0000005959a820 */ /* 0x000fe20000400000 */
[----:B------:R-:W1:Y:S01]  /*2c00*/  MUFU.EX2 R26, R145 ;  /* 0x00000091001a7308 */ /* 0x000e620000000800 */
[----:B--2---:R-:W-:Y:S01]  /*2c10*/  @!P3 FMUL R69, R69, R69 ;  /* 0x000000454545b220 */ /* 0x004fe20000400000 */
[----:B------:R-:W-:Y:S01]  /*2c20*/  FSETP.GEU.AND P3, PT, R92, -126, PT ;  /* 0xc2fc00005c00780b */ /* 0x000fe20003f6e000 */
[--C-:B------:R-:W-:Y:S01]  /*2c30*/  FFMA R116, R46, UR7, -R113.reuse ;  /* 0x000000072e747c23 */ /* 0x100fe20008000871 */
[--C-:B------:R-:W-:Y:S01]  /*2c40*/  FFMA R112, R42, UR7, -R113.reuse ;  /* 0x000000072a707c23 */ /* 0x100fe20008000871 */
[--C-:B------:R-:W-:Y:S01]  /*2c50*/  FFMA R120, R50, UR7, -R113.reuse ;  /* 0x0000000732787c23 */ /* 0x100fe20008000871 */
[--C-:B------:R-:W-:Y:S01]  /*2c60*/  FFMA R39, R39, UR7, -R113.reuse ;  /* 0x0000000727277c23 */ /* 0x100fe20008000871 */
[----:B------:R-:W-:Y:S01]  /*2c70*/  @!P4 FMUL R93, R93, 0.5 ;  /* 0x3f0000005d5dc820 */ /* 0x000fe20000400000 */
[----:B------:R-:W2:Y:S01]  /*2c80*/  MUFU.EX2 R27, R148 ;  /* 0x00000094001b7308 */ /* 0x000ea20000000800 */
[----:B---3--:R-:W-:Y:S01]  /*2c90*/  @!P1 FMUL R61, R61, R61 ;  /* 0x0000003d3d3d9220 */ /* 0x008fe20000400000 */
[----:B------:R-:W-:Y:S01]  /*2ca0*/  FSETP.GEU.AND P1, PT, R137, -126, PT ;  /* 0xc2fc00008900780b */ /* 0x000fe20003f2e000 */
[--C-:B------:R-:W-:Y:S01]  /*2cb0*/  FFMA R35, R35, UR7, -R113.reuse ;  /* 0x0000000723237c23 */ /* 0x100fe20008000871 */
[--C-:B------:R-:W-:Y:S01]  /*2cc0*/  FFMA R55, R55, UR7, -R113.reuse ;  /* 0x0000000737377c23 */ /* 0x100fe20008000871 */
[--C-:B------:R-:W-:Y:S01]  /*2cd0*/  FFMA R128, R58, UR7, -R113.reuse ;  /* 0x000000073a807c23 */ /* 0x100fe20008000871 */
[--C-:B------:R-:W-:Y:S01]  /*2ce0*/  FFMA R124, R54, UR7, -R113.reuse ;  /* 0x00000007367c7c23 */ /* 0x100fe20008000871 */
[----:B------:R-:W-:Y:S01]  /*2cf0*/  @!P3 FMUL R92, R92, 0.5 ;  /* 0x3f0000005c5cb820 */ /* 0x000fe20000400000 */
[----:B------:R-:W3:Y:S01]  /*2d00*/  MUFU.EX2 R89, R89 ;  /* 0x0000005900597308 */ /* 0x000ee20000000800 */
[----:B-1----:R-:W-:Y:S01]  /*2d10*/  @!P5 FMUL R26, R26, R26 ;  /* 0x0000001a1a1ad220 */ /* 0x002fe20000400000 */
[----:B------:R-:W-:Y:S01]  /*2d20*/  FSETP.GEU.AND P5, PT, R31, -126, PT ;  /* 0xc2fc00001f00780b */ /* 0x000fe20003fae000 */
[--C-:B------:R-:W-:Y:S01]  /*2d30*/  FFMA R132, R62, UR7, -R113.reuse ;  /* 0x000000073e847c23 */ /* 0x100fe20008000871 */
        /* <DEDUP_REMOVED lines=28> */
[----:B------:R1:W4:Y:S01]  /*2f00*/  MUFU.EX2 R38, R31 ;  /* 0x0000001f00267308 */ /* 0x0003220000000800 */
        /* <DEDUP_REMOVED lines=10> */
[--C-:B-1----:R-:W-:Y:S01]  /*2fb0*/  FFMA R31, R90, UR7, -R113.reuse ;  /* 0x000000075a1f7c23 */ /* 0x102fe20008000871 */
[----:B------:R-:W-:Y:S01]  /*2fc0*/  FFMA R117, R147, UR7, -R113 ;  /* 0x0000000793757c23 */ /* 0x000fe20008000871 */
[----:B------:R-:W-:Y:S01]  /*2fd0*/  F2FP.SATFINITE.E4M3.F32.PACK_AB_MERGE_C R129, R183, R22, RZ ;  /* 0x00000016b781723e */ /* 0x000fe200048070ff */
[----:B------:R-:W-:Y:S01]  /*2fe0*/  FADD R139, R56, R53 ;  /* 0x00000035388b7221 */ /* 0x000fe20000000000 */
[----:B------:R-:W-:Y:S01]  /*2ff0*/  @!P3 FMUL R97, R97, 0.5 ;  /* 0x3f0000006161b820 */ /* 0x000fe20000400000 */
[----:B------:R-:W1:Y:S01]  /*3000*/  MUFU.EX2 R96, R96 ;  /* 0x0000006000607308 */ /* 0x000e620000000800 */
[----:B----4-:R-:W-:Y:S01]  /*3010*/  @!P5 FMUL R38, R38, R38 ;  /* 0x000000262626d220 */ /* 0x010fe20000400000 */
[----:B------:R-:W-:Y:S01]  /*3020*/  FSETP.GEU.AND P5, PT, R43, -126, PT ;  /* 0xc2fc00002b00780b */ /* 0x000fe20003fae000 */
[----:B------:R-:W-:Y:S01]  /*3030*/  FADD R155, R156, R85 ;  /* 0x000000559c9b7221 */ /* 0x000fe20000000000 */
[----:B------:R-:W-:Y:S01]  /*3040*/  F2FP.SATFINITE.E4M3.F32.PACK_AB_MERGE_C R130, R183, R24, RZ ;  /* 0x00000018b782723e */ /* 0x000fe200048070ff */
[----:B------:R-:W-:Y:S01]  /*3050*/  FADD R147, R152, R69 ;  /* 0x0000004598937221 */ /* 0x000fe20000000000 */
[----:B------:R-:W-:Y:S01]  /*3060*/  FADD R163, R160, R26 ;  /* 0x0000001aa0a37221 */ /* 0x000fe20000000000 */
[----:B------:R-:W-:Y:S01]  /*3070*/  @!P1 FMUL R149, R149, 0.5 ;  /* 0x3f00000095959820 */ /* 0x000fe20000400000 */
[----:B------:R-:W3:Y:S01]  /*3080*/  MUFU.EX2 R100, R100 ;  /* 0x0000006400647308 */ /* 0x000ee20000000800 */
[----:B--2---:R-:W-:Y:S01]  /*3090*/  @!P6 FMUL R104, R104, R104 ;  /* 0x000000686868e220 */ /* 0x004fe20000400000 */
[----:B------:R-:W-:Y:S01]  /*30a0*/  FSETP.GEU.AND P6, PT, R116, -126, PT ;  /* 0xc2fc00007400780b */ /* 0x000fe20003fce000 */
[----:B------:R-:W-:Y:S01]  /*30b0*/  FADD R157, R80, R89 ;  /* 0x00000059509d7221 */ /* 0x000fe20000000000 */
[C---:B------:R-:W-:Y:S01]  /*30c0*/  F2FP.SATFINITE.E4M3.F32.PACK_AB_MERGE_C R135, R183.reuse, R40, RZ ;  /* 0x00000028b787723e */ /* 0x040fe200048070ff */
[----:B------:R-:W-:Y:S01]  /*30d0*/  FADD R165, R88, R27 ;  /* 0x0000001b58a57221 */ /* 0x000fe20000000000 */
[----:B------:R-:W-:Y:S01]  /*30e0*/  F2FP.SATFINITE.E4M3.F32.PACK_AB_MERGE_C R137, R183, R44, RZ ;  /* 0x0000002cb789723e */ /* 0x000fe200048070ff */
[----:B------:R-:W-:Y:S01]  /*30f0*/  @!P5 FMUL R43, R43, 0.5 ;  /* 0x3f0000002b2bd820 */ /* 0x000fe20000400000 */
[----:B------:R2:W4:Y:S01]  /*3100*/  MUFU.EX2 R34, R97 ;  /* 0x0000006100227308 */ /* 0x0005220000000800 */
[----:B-1----:R-:W-:Y:S01]  /*3110*/  @!P2 FMUL R96, R96, R96 ;  /* 0x000000606060a220 */ /* 0x002fe20000400000 */
[----:B------:R-:W-:Y:S01]  /*3120*/  FSETP.GEU.AND P2, PT, R108, -126, PT ;  /* 0xc2fc00006c00780b */ /* 0x000fe20003f4e000 */
[----:B------:R-:W-:Y:S01]  /*3130*/  FADD R145, R68, R65 ;  /* 0x0000004144917221 */ /* 0x000fe20000000000 */
[----:B------:R-:W-:Y:S01]  /*3140*/  F2FP.SATFINITE.E4M3.F32.PACK_AB_MERGE_C R56, R183, R56, RZ ;  /* 0x00000038b738723e */ /* 0x000fe200048070ff */
[----:B------:R-:W-:Y:S01]  /*3150*/  FADD R159, R158, R92 ;  /* 0x0000005c9e9f7221 */ /* 0x000fe20000000000 */
[----:B------:R-:W-:Y:S01]  /*3160*/  FADD R161, R84, R93 ;  /* 0x0000005d54a17221 */ /* 0x000fe20000000000 */
[----:B------:R-:W-:Y:S01]  /*3170*/  @!P6 FMUL R116, R116, 0.5 ;  /* 0x3f0000007474e820 */ /* 0x000fe20000400000 */
[----:B------:R1:W5:Y:S01]  /*3180*/  MUFU.EX2 R30, R149 ;  /* 0x00000095001e7308 */ /* 0x0003620000000800 */
[----:B---3--:R-:W-:Y:S01]  /*3190*/  @!P4 FMUL R100, R100, R100 ;  /* 0x000000646464c220 */ /* 0x008fe20000400000 */
[----:B------:R-:W-:Y:S01]  /*31a0*/  FSETP.GEU.AND P4, PT, R112, -126, PT ;  /* 0xc2fc00007000780b */ /* 0x000fe20003f8e000 */
[----:B--2---:R-:W-:Y:S01]  /*31b0*/  FFMA R97, R123, UR7, -R113 ;  /* 0x000000077b617c23 */ /* 0x004fe20008000871 */
[----:B------:R-:W-:-:S02]  /*31c0*/  F2FP.SATFINITE.E4M3.F32.PACK_AB_MERGE_C R123, R183, R14, RZ ;  /* 0x0000000eb77b723e */ /* 0x000fc400048070ff */
[----:B------:R-:W-:Y:S01]  /*31d0*/  F2FP.SATFINITE.E4M3.F32.PACK_AB_MERGE_C R53, R183, R53, RZ ;  /* 0x00000035b735723e */ /* 0x000fe200048070ff */
[----:B------:R-:W-:Y:S01]  /*31e0*/  @!P2 FMUL R108, R108, 0.5 ;  /* 0x3f0000006c6ca820 */ /* 0x000fe20000400000 */
[----:B------:R2:W3:Y:S01]  /*31f0*/  MUFU.EX2 R50, R43 ;  /* 0x0000002b00327308 */ /* 0x0004e20000000800 */
[----:B----4-:R-:W-:Y:S01]  /*3200*/  @!P3 FMUL R34, R34, R34 ;  /* 0x000000222222b220 */ /* 0x010fe20000400000 */
[----:B------:R-:W-:Y:S01]  /*3210*/  FSETP.GEU.AND P3, PT, R39, -126, PT ;  /* 0xc2fc00002700780b */ /* 0x000fe20003f6e000 */
[----:B-1----:R-:W-:Y:S01]  /*3220*/  FADD R149, R72, R73 ;  /* 0x0000004948957221 */ /* 0x002fe20000000000 */
[C---:B------:R-:W-:Y:S02]  /*3230*/  F2FP.SATFINITE.E4M3.F32.PACK_AB_MERGE_C R73, R183.reuse, R73, RZ ;  /* 0x00000049b749723e */ /* 0x040fe400048070ff */
[----:B------:R-:W-:Y:S01]  /*3240*/  F2FP.SATFINITE.E4M3.F32.PACK_AB_MERGE_C R89, R183, R89, RZ ;  /* 0x00000059b759723e */ /* 0x000fe200048070ff */
[----:B------:R-:W-:Y:S01]  /*3250*/  @!P4 FMUL R112, R112, 0.5 ;  /* 0x3f0000007070c820 */ /* 0x000fe20000400000 */
[----:B------:R-:W1:Y:S01]  /*3260*/  MUFU.EX2 R116, R116 ;  /* 0x0000007400747308 */ /* 0x000e620000000800 */
[----:B-----5:R-:W-:Y:S01]  /*3270*/  @!P1 FMUL R30, R30, R30 ;  /* 0x0000001e1e1e9220 */ /* 0x020fe20000400000 */
[----:B------:R-:W-:Y:S01]  /*3280*/  FSETP.GEU.AND P1, PT, R35, -126, PT ;  /* 0xc2fc00002300780b */ /* 0x000fe20003f2e000 */
[--C-:B--2---:R-:W-:Y:S01]  /*3290*/  FFMA R43, R95, UR7, -R113.reuse ;  /* 0x000000075f2b7c23 */ /* 0x104fe20008000871 */
[----:B------:R-:W-:Y:S01]  /*32a0*/  FFMA R95, R122, UR7, -R113 ;  /* 0x000000077a5f7c23 */ /* 0x000fe20008000871 */
[----:B------:R-:W-:Y:S01]  /*32b0*/  F2FP.SATFINITE.E4M3.F32.PACK_AB_MERGE_C R122, R183, R12, RZ ;  /* 0x0000000cb77a723e */ /* 0x000fe200048070ff */
[----:B------:R-:W-:Y:S01]  /*32c0*/  FADD R167, R162, R30 ;  /* 0x0000001ea2a77221 */ /* 0x000fe20000000000 */
[----:B------:R-:W-:Y:S01]  /*32d0*/  @!P3 FMUL R39, R39, 0.5 ;  /* 0x3f0000002727b820 */ /* 0x000fe20000400000 */
[----:B------:R-:W2:Y:S01]  /*32e0*/  MUFU.EX2 R108, R108 ;  /* 0x0000006c006c7308 */ /* 0x000ea20000000800 */
[----:B---3--:R-:W-:Y:S01]  /*32f0*/  @!P5 FMUL R50, R50, R50 ;  /* 0x000000323232d220 */ /* 0x008fe20000400000 */
[----:B------:R-:W-:-:S02]  /*3300*/  FSETP.GEU.AND P5, PT, R55, -126, PT ;  /* 0xc2fc00003700780b */ /* 0x000fc40003fae000 */
[C---:B------:R-:W-:Y:S02]  /*3310*/  F2FP.SATFINITE.E4M3.F32.PACK_AB_MERGE_C R92, R183.reuse, R92, RZ ;  /* 0x0000005cb75c723e */ /* 0x040fe400048070ff */
[----:B------:R-:W-:Y:S01]  /*3320*/  F2FP.SATFINITE.E4M3.F32.PACK_AB_MERGE_C R68, R183, R68, RZ ;  /* 0x00000044b744723e */ /* 0x000fe200048070ff */
[----:B------:R-:W-:Y:S01]  /*3330*/  @!P1 FMUL R35, R35, 0.5 ;  /* 0x3f00000023239820 */ /* 0x000fe20000400000 */
[----:B------:R-:W3:Y:S01]  /*3340*/  MUFU.EX2 R112, R112 ;  /* 0x0000007000707308 */ /* 0x000ee20000000800 */
[----:B-1----:R-:W-:Y:S01]  /*3350*/  @!P6 FMUL R116, R116, R116 ;  /* 0x000000747474e220 */ /* 0x002fe20000400000 */
[----:B------:R-:W-:Y:S02]  /*3360*/  FSETP.GEU.AND P6, PT, R128, -126, PT ;  /* 0xc2fc00008000780b */ /* 0x000fe40003fce000 */
[C---:B------:R-:W-:Y:S02]  /*3370*/  F2FP.SATFINITE.E4M3.F32.PACK_AB_MERGE_C R152, R183.reuse, R152, RZ ;  /* 0x00000098b798723e */ /* 0x040fe400048070ff */
[----:B------:R-:W-:Y:S01]  /*3380*/  F2FP.SATFINITE.E4M3.F32.PACK_AB_MERGE_C R72, R183, R72, RZ ;  /* 0x00000048b748723e */ /* 0x000fe200048070ff */
[----:B------:R-:W-:Y:S01]  /*3390*/  @!P5 FMUL R55, R55, 0.5 ;  /* 0x3f0000003737d820 */ /* 0x000fe20000400000 */
[----:B------:R1:W4:Y:S01]  /*33a0*/  MUFU.EX2 R46, R39 ;  /* 0x00000027002e7308 */ /* 0x0003220000000800 */
[----:B--2---:R-:W-:Y:S01]  /*33b0*/  @!P2 FMUL R108, R108, R108 ;  /* 0x0000006c6c6ca220 */ /* 0x004fe20000400000 */
[----:B------:R-:W-:-:S02]  /*33c0*/  FSETP.GEU.AND P2, PT, R120, -126, PT ;  /* 0xc2fc00007800780b */ /* 0x000fc40003f4e000 */
[----:B------:R-:W-:Y:S02]  /*33d0*/  LOP3.LUT R73, R73, 0xff, RZ, 0xc0, !PT ;  /* 0x000000ff49497812 */ /* 0x000fe400078ec0ff */
[----:B------:R-:W-:Y:S01]  /*33e0*/  LOP3.LUT R89, R89, 0xff, RZ, 0xc0, !PT ;  /* 0x000000ff59597812 */ /* 0x000fe200078ec0ff */
[----:B------:R-:W-:Y:S01]  /*33f0*/  @!P6 FMUL R128, R128, 0.5 ;  /* 0x3f0000008080e820 */ /* 0x000fe20000400000 */
[----:B------:R2:W5:Y:S01]  /*3400*/  MUFU.EX2 R42, R35 ;  /* 0x00000023002a7308 */ /* 0x0005620000000800 */
[----:B---3--:R-:W-:Y:S01]  /*3410*/  @!P4 FMUL R112, R112, R112 ;  /* 0x000000707070c220 */ /* 0x008fe20000400000 */
[----:B------:R-:W-:Y:S01]  /*3420*/  FSETP.GEU.AND P4, PT, R124, -126, PT ;  /* 0xc2fc00007c00780b */ /* 0x000fe20003f8e000 */
[--C-:B-1----:R-:W-:Y:S01]  /*3430*/  FFMA R39, R94, UR7, -R113.reuse ;  /* 0x000000075e277c23 */ /* 0x102fe20008000871 */
[----:B------:R-:W-:Y:S02]  /*3440*/  LOP3.LUT R92, R92, 0xffff, RZ, 0xc0, !PT ;  /* 0x0000ffff5c5c7812 */ /* 0x000fe400078ec0ff */
[----:B------:R-:W-:Y:S01]  /*3450*/  F2FP.SATFINITE.E4M3.F32.PACK_AB_MERGE_C R84, R183, R84, RZ ;  /* 0x00000054b754723e */ /* 0x000fe200048070ff */
[----:B------:R-:W-:Y:S01]  /*3460*/  @!P2 FMUL R120, R120, 0.5 ;  /* 0x3f0000007878a820 */ /* 0x000fe20000400000 */
[----:B------:R1:W3:Y:S01]  /*3470*/  MUFU.EX2 R62, R55 ;  /* 0x00000037003e7308 */ /* 0x0002e20000000800 */
[----:B----4-:R-:W-:Y:S01]  /*3480*/  @!P3 FMUL R46, R46, R46 ;  /* 0x0000002e2e2eb220 */ /* 0x010fe20000400000 */
[----:B------:R-:W-:Y:S01]  /*3490*/  FSETP.GEU.AND P3, PT, R51, -126, PT ;  /* 0xc2fc00003300780b */ /* 0x000fe20003f6e000 */
[--C-:B--2---:R-:W-:Y:S01]  /*34a0*/  FFMA R35, R91, UR7, -R113.reuse ;  /* 0x000000075b237c23 */ /* 0x104fe20008000871 */
[----:B------:R-:W-:Y:S01]  /*34b0*/  FFMA R91, R119, UR7, -R113 ;  /* 0x00000007775b7c23 */ /* 0x000fe20008000871 */
[----:B------:R-:W-:-:S02]  /*34c0*/  PRMT R89, R92, 0x7604, R89 ;  /* 0x000076045c597816 */ /* 0x000fc40000000059 */
[----:B------:R-:W-:Y:S01]  /*34d0*/  @!P4 FMUL R124, R124, 0.5 ;  /* 0x3f0000007c7cc820 */ /* 0x000fe20000400000 */
[----:B------:R-:W2:Y:S01]  /*34e0*/  MUFU.EX2 R128, R128 ;  /* 0x0000008000807308 */ /* 0x000ea20000000800 */
[----:B-----5:R-:W-:Y:S01]  /*34f0*/  @!P1 FMUL R42, R42, R42 ;  /* 0x0000002a2a2a9220 */ /* 0x020fe20000400000 */
[----:B------:R-:W-:Y:S01]  /*3500*/  FSETP.GEU.AND P1, PT, R47, -126, PT ;  /* 0xc2fc00002f00780b */ /* 0x000fe20003f2e000 */
[--C-:B-1----:R-:W-:Y:S01]  /*3510*/  FFMA R55, R102, UR7, -R113.reuse ;  /* 0x0000000766377c23 */ /* 0x102fe20008000871 */
[----:B------:R-:W-:Y:S01]  /*3520*/  FFMA R102, R131, UR7, -R113 ;  /* 0x0000000783667c23 */ /* 0x000fe20008000871 */
[----:B------:R-:W-:Y:S02]  /*3530*/  F2FP.SATFINITE.E4M3.F32.PACK_AB_MERGE_C R131, R183, R28, RZ ;  /* 0x0000001cb783723e */ /* 0x000fe400048070ff */
[----:B------:R-:W-:Y:S01]  /*3540*/  @!P3 FMUL R51, R51, 0.5 ;  /* 0x3f0000003333b820 */ /* 0x000fe20000400000 */
[----:B------:R-:W1:Y:S01]  /*3550*/  MUFU.EX2 R120, R120 ;  /* 0x0000007800787308 */ /* 0x000e620000000800 */
[----:B---3--:R-:W-:Y:S01]  /*3560*/  @!P5 FMUL R62, R62, R62 ;  /* 0x0000003e3e3ed220 */ /* 0x008fe20000400000 */
[----:B------:R-:W-:-:S02]  /*3570*/  FSETP.GEU.AND P5, PT, R67, -126, PT ;  /* 0xc2fc00004300780b */ /* 0x000fc40003fae000 */
[C---:B------:R-:W-:Y:S02]  /*3580*/  F2FP.SATFINITE.E4M3.F32.PACK_AB_MERGE_C R160, R183.reuse, R160, RZ ;  /* 0x000000a0b7a0723e */ /* 0x040fe400048070ff */
[----:B------:R-:W-:Y:S01]  /*3590*/  F2FP.SATFINITE.E4M3.F32.PACK_AB_MERGE_C R88, R183, R88, RZ ;  /* 0x00000058b758723e */ /* 0x000fe200048070ff */
[----:B------:R-:W-:Y:S01]  /*35a0*/  @!P1 FMUL R47, R47, 0.5 ;  /* 0x3f0000002f2f9820 */ /* 0x000fe20000400000 */
[----:B------:R-:W3:Y:S01]  /*35b0*/  MUFU.EX2 R124, R124 ;  /* 0x0000007c007c7308 */ /* 0x000ee20000000800 */
[----:B--2---:R-:W-:Y:S01]  /*35c0*/  @!P6 FMUL R128, R128, R128 ;  /* 0x000000808080e220 */ /* 0x004fe20000400000 */
[----:B------:R-:W-:Y:S02]  /*35d0*/  FSETP.GEU.AND P6, PT, R140, -126, PT ;  /* 0xc2fc00008c00780b */ /* 0x000fe40003fce000 */
[C---:B------:R-:W-:Y:S02]  /*35e0*/  F2FP.SATFINITE.E4M3.F32.PACK_AB_MERGE_C R162, R183.reuse, R162, RZ ;  /* 0x000000a2b7a2723e */ /* 0x040fe400048070ff */
[----:B------:R-:W-:Y:S01]  /*35f0*/  F2FP.SATFINITE.E4M3.F32.PACK_AB_MERGE_C R156, R183, R156, RZ ;  /* 0x0000009cb79c723e */ /* 0x000fe200048070ff */
[----:B------:R-:W-:Y:S01]  /*3600*/  @!P5 FMUL R67, R67, 0.5 ;  /* 0x3f0000004343d820 */ /* 0x000fe20000400000 */
[----:B------:R2:W4:Y:S01]  /*3610*/  MUFU.EX2 R58, R51 ;  /* 0x00000033003a7308 */ /* 0x0005220000000800 */
[----:B-1----:R-:W-:Y:S01]  /*3620*/  @!P2 FMUL R120, R120, R120 ;  /* 0x000000787878a220 */ /* 0x002fe20000400000 */
[----:B------:R-:W-:-:S02]  /*3630*/  FSETP.GEU.AND P2, PT, R132, -126, PT ;  /* 0xc2fc00008400780b */ /* 0x000fc40003f4e000 */
[C---:B------:R-:W-:Y:S02]  /*3640*/  F2FP.SATFINITE.E4M3.F32.PACK_AB_MERGE_C R80, R183.reuse, R80, RZ ;  /* 0x00000050b750723e */ /* 0x040fe400048070ff */
[----:B------:R-:W-:Y:S01]  /*3650*/  F2FP.SATFINITE.E4M3.F32.PACK_AB_MERGE_C R158, R183, R158, RZ ;  /* 0x0000009eb79e723e */ /* 0x000fe200048070ff */
[----:B------:R-:W-:Y:S01]  /*3660*/  @!P6 FMUL R140, R140, 0.5 ;  /* 0x3f0000008c8ce820 */ /* 0x000fe20000400000 */
[----:B------:R1:W5:Y:S01]  /*3670*/  MUFU.EX2 R54, R47 ;  /* 0x0000002f00367308 */ /* 0x0003620000000800 */
[----:B---3--:R-:W-:Y:S01]  /*3680*/  @!P4 FMUL R124, R124, R124 ;  /* 0x0000007c7c7cc220 */ /* 0x008fe20000400000 */
[----:B------:R-:W-:Y:S01]  /*3690*/  FSETP.GEU.AND P4, PT, R136, -126, PT ;  /* 0xc2fc00008800780b */ /* 0x000fe20003f8e000 */
[--C-:B--2---:R-:W-:Y:S01]  /*36a0*/  FFMA R51, R99, UR7, -R113.reuse ;  /* 0x0000000763337c23 */ /* 0x104fe20008000871 */
[--C-:B------:R-:W-:Y:S01]  /*36b0*/  FFMA R99, R127, UR7, -R113.reuse ;  /* 0x000000077f637c23 */ /* 0x100fe20008000871 */
[----:B------:R-:W-:Y:S02]  /*36c0*/  F2FP.SATFINITE.E4M3.F32.PACK_AB_MERGE_C R127, R183, R20, RZ ;  /* 0x00000014b77f723e */ /* 0x000fe400048070ff */
[----:B------:R-:W-:Y:S01]  /*36d0*/  @!P2 FMUL R132, R132, 0.5 ;  /* 0x3f0000008484a820 */ /* 0x000fe20000400000 */
[----:B------:R2:W3:Y:S01]  /*36e0*/  MUFU.EX2 R74, R67 ;  /* 0x00000043004a7308 */ /* 0x0004e20000000800 */
[----:B----4-:R-:W-:Y:S01]  /*36f0*/  @!P3 FMUL R58, R58, R58 ;  /* 0x0000003a3a3ab220 */ /* 0x010fe20000400000 */
[----:B------:R-:W-:Y:S01]  /*3700*/  FSETP.GEU.AND P3, PT, R63, -126, PT ;  /* 0xc2fc00003f00780b */ /* 0x000fe20003f6e000 */
[--C-:B-1----:R-:W-:Y:S01]  /*3710*/  FFMA R47, R98, UR7, -R113.reuse ;  /* 0x00000007622f7c23 */ /* 0x102fe20008000871 */
[----:B------:R-:W-:Y:S01]  /*3720*/  FFMA R98, R126, UR7, -R113 ;  /* 0x000000077e627c23 */ /* 0x000fe20008000871 */
[----:B------:R-:W-:-:S02]  /*3730*/  F2FP.SATFINITE.E4M3.F32.PACK_AB_MERGE_C R126, R183, R18, RZ ;  /* 0x00000012b77e723e */ /* 0x000fc400048070ff */
[----:B------:R-:W-:Y:S01]  /*3740*/  @!P4 FMUL R136, R136, 0.5 ;  /* 0x3f0000008888c820 */ /* 0x000fe20000400000 */
[----:B------:R-:W1:Y:S01]  /*3750*/  MUFU.EX2 R140, R140 ;  /* 0x0000008c008c7308 */ /* 0x000e620000000800 */
[----:B-----5:R-:W-:Y:S01]  /*3760*/  @!P1 FMUL R54, R54, R54 ;  /* 0x0000003636369220 */ /* 0x020fe20000400000 */
[----:B------:R-:W-:Y:S01]  /*3770*/  FSETP.GEU.AND P1, PT, R59, -126, PT ;  /* 0xc2fc00003b00780b */ /* 0x000fe20003f2e000 */
[--C-:B--2---:R-:W-:Y:S01]  /*3780*/  FFMA R67, R107, UR7, -R113.reuse ;  /* 0x000000076b437c23 */ /* 0x104fe20008000871 */
[----:B------:R-:W-:Y:S01]  /*3790*/  FFMA R107, R142, UR7, -R113 ;  /* 0x000000078e6b7c23 */ /* 0x000fe20008000871 */
[----:B------:R-:W-:Y:S02]  /*37a0*/  LOP3.LUT R127, R127, 0xffff, RZ, 0xc0, !PT ;  /* 0x0000ffff7f7f7812 */ /* 0x000fe400078ec0ff */
        /* <DEDUP_REMOVED lines=10> */
[----:B------:R-:W-:Y:S02]  /*3850*/  LOP3.LUT R84, R84, 0xff, RZ, 0xc0, !PT ;  /* 0x000000ff54547812 */ /* 0x000fe400078ec0ff */
[----:B------:R-:W-:Y:S01]  /*3860*/  LOP3.LUT R88, R88, 0xff, RZ, 0xc0, !PT ;  /* 0x000000ff58587812 */ /* 0x000fe200078ec0ff */
        /* <DEDUP_REMOVED lines=11> */
[--C-:B------:R-:W-:Y:S01]  /*3920*/  FFMA R106, R138, UR7, -R113.reuse ;  /* 0x000000078a6a7c23 */ /* 0x100fe20008000871 */
[----:B------:R-:W-:Y:S02]  /*3930*/  F2FP.SATFINITE.E4M3.F32.PACK_AB_MERGE_C R138, R183, R48, RZ ;  /* 0x00000030b78a723e */ /* 0x000fe400048070ff */
[----:B------:R-:W-:Y:S01]  /*3940*/  @!P2 FMUL R144, R144, 0.5 ;  /* 0x3f0000009090a820 */ /* 0x000fe20000400000 */
[----:B------:R1:W3:Y:S01]  /*3950*/  MUFU.EX2 R86, R79 ;  /* 0x0000004f00567308 */ /* 0x0002e20000000800 */
[----:B----4-:R-:W-:Y:S01]  /*3960*/  @!P3 FMUL R70, R70, R70 ;  /* 0x000000464646b220 */ /* 0x010fe20000400000 */
[----:B------:R-:W-:Y:S01]  /*3970*/  FSETP.GEU.AND P3, PT, R75, -126, PT ;  /* 0xc2fc00004b00780b */ /* 0x000fe20003f6e000 */
[--C-:B--2---:R-:W-:Y:S01]  /*3980*/  FFMA R59, R103, UR7, -R113.reuse ;  /* 0x00000007673b7c23 */ /* 0x104fe20008000871 */
[----:B------:R-:W-:Y:S01]  /*3990*/  FFMA R103, R134, UR7, -R113 ;  /* 0x0000000786677c23 */ /* 0x000fe20008000871 */
[----:B------:R-:W-:-:S02]  /*39a0*/  F2FP.SATFINITE.E4M3.F32.PACK_AB_MERGE_C R134, R183, R36, RZ ;  /* 0x00000024b786723e */ /* 0x000fc400048070ff */
        /* <DEDUP_REMOVED lines=23> */
[----:B------:R-:W-:Y:S02]  /*3b20*/  F2FP.SATFINITE.E4M3.F32.PACK_AB_MERGE_C R26, R183, R26, RZ ;  /* 0x0000001ab71a723e */ /* 0x000fe400048070ff */
[----:B------:R-:W-:Y:S01]  /*3b30*/  LOP3.LUT R27, R27, 0xff, RZ, 0xc0, !PT ;  /* 0x000000ff1b1b7812 */ /* 0x000fe200078ec0ff */
[----:B------:R-:W-:Y:S01]  /*3b40*/  @!P6 FMUL R39, R39, 0.5 ;  /* 0x3f0000002727e820 */ /* 0x000fe20000400000 */
[----:B------:R1:W5:Y:S01]  /*3b50*/  MUFU.EX2 R78, R71 ;  /* 0x00000047004e7308 */ /* 0x0003620000000800 */
[----:B---3--:R-:W-:Y:S01]  /*3b60*/  @!P4 FMUL R148, R148, R148 ;  /* 0x000000949494c220 */ /* 0x008fe20000400000 */
[----:B------:R-:W-:Y:S01]  /*3b70*/  FSETP.GEU.AND P4, PT, R31, -126, PT ;  /* 0xc2fc00001f00780b */ /* 0x000fe20003f8e000 */
[--C-:B--2---:R-:W-:Y:S01]  /*3b80*/  FFMA R75, R111, UR7, -R113.reuse ;  /* 0x000000076f4b7c23 */ /* 0x104fe20008000871 */
[--C-:B------:R-:W-:Y:S01]  /*3b90*/  FFMA R111, R146, UR7, -R113.reuse ;  /* 0x00000007926f7c23 */ /* 0x100fe20008000871 */
[----:B------:R-:W-:Y:S02]  /*3ba0*/  LOP3.LUT R30, R30, 0xffff, RZ, 0xc0, !PT ;  /* 0x0000ffff1e1e7812 */ /* 0x000fe400078ec0ff */
[----:B------:R-:W-:Y:S01]  /*3bb0*/  @!P2 FMUL R166, R166, 0.5 ;  /* 0x3f000000a6a6a820 */ /* 0x000fe20000400000 */
[----:B------:R-:W2:Y:S01]  /*3bc0*/  MUFU.EX2 R35, R35 ;  /* 0x0000002300237308 */ /* 0x000ea20000000800 */
[----:B----4-:R-:W-:Y:S01]  /*3bd0*/  @!P3 FMUL R82, R82, R82 ;  /* 0x000000525252b220 */ /* 0x010fe20000400000 */
[----:B------:R-:W-:Y:S01]  /*3be0*/  FSETP.GEU.AND P3, PT, R87, -126, PT ;  /* 0xc2fc00005700780b */ /* 0x000fe20003f6e000 */
[--C-:B-1----:R-:W-:Y:S01]  /*3bf0*/  FFMA R71, R110, UR7, -R113.reuse ;  /* 0x000000076e477c23 */ /* 0x102fe20008000871 */
[----:B------:R-:W-:Y:S01]  /*3c00*/  FFMA R110, R143, UR7, -R113 ;  /* 0x000000078f6e7c23 */ /* 0x000fe20008000871 */
[----:B------:R-:W-:Y:S01]  /*3c10*/  FADD R143, R64, R61 ;  /* 0x0000003d408f7221 */ /* 0x000fe20000000000 */
[----:B------:R-:W-:Y:S01]  /*3c20*/  F2FP.SATFINITE.E4M3.F32.PACK_AB_MERGE_C R64, R183, R64, RZ ;  /* 0x00000040b740723e */ /* 0x000fe200048070ff */
[----:B------:R-:W-:Y:S01]  /*3c30*/  @!P4 FMUL R31, R31, 0.5 ;  /* 0x3f0000001f1fc820 */ /* 0x000fe20000400000 */
[----:B------:R-:W1:Y:S01]  /*3c40*/  MUFU.EX2 R39, R39 ;  /* 0x0000002700277308 */ /* 0x000e620000000800 */
[----:B-----5:R-:W-:Y:S01]  /*3c50*/  @!P1 FMUL R78, R78, R78 ;  /* 0x0000004e4e4e9220 */ /* 0x020fe20000400000 */
[----:B------:R-:W-:-:S02]  /*3c60*/  FSETP.GEU.AND P1, PT, R83, -126, PT ;  /* 0xc2fc00005300780b */ /* 0x000fc40003f2e000 */
[----:B------:R-:W-:Y:S02]  /*3c70*/  F2FP.SATFINITE.E4M3.F32.PACK_AB_MERGE_C R61, R183, R61, RZ ;  /* 0x0000003db73d723e */ /* 0x000fe400048070ff */
[----:B------:R-:W-:Y:S01]  /*3c80*/  LOP3.LUT R81, R81, 0xff, RZ, 0xc0, !PT ;  /* 0x000000ff51517812 */ /* 0x000fe200078ec0ff */
[----:B------:R-:W-:Y:S01]  /*3c90*/  @!P3 FMUL R87, R87, 0.5 ;  /* 0x3f0000005757b820 */ /* 0x000fe20000400000 */
[----:B------:R-:W3:Y:S01]  /*3ca0*/  MUFU.EX2 R166, R166 ;  /* 0x000000a600a67308 */ /* 0x000ee20000000800 */
[----:B--2---:R-:W-:Y:S01]  /*3cb0*/  @!P5 FMUL R35, R35, R35 ;  /* 0x000000232323d220 */ /* 0x004fe20000400000 */
[----:B------:R-:W-:Y:S02]  /*3cc0*/  FSETP.GEU.AND P5, PT, R59, -126, PT ;  /* 0xc2fc00003b00780b */ /* 0x000fe40003fae000 */
[----:B------:R-:W-:Y:S01]  /*3cd0*/  LOP3.LUT R135, R135, 0xffff, RZ, 0xc0, !PT ;  /* 0x0000ffff87877812 */ /* 0x000fe200078ec0ff */
[----:B------:R-:W-:Y:S01]  /*3ce0*/  FADD R146, R34, R35 ;  /* 0x0000002322927221 */ /* 0x000fe20000000000 */
[----:B------:R-:W-:Y:S01]  /*3cf0*/  F2FP.SATFINITE.E4M3.F32.PACK_AB_MERGE_C R34, R183, R34, RZ ;  /* 0x00000022b722723e */ /* 0x000fe200048070ff */
[----:B------:R-:W-:Y:S01]  /*3d00*/  @!P1 FMUL R83, R83, 0.5 ;  /* 0x3f00000053539820 */ /* 0x000fe20000400000 */
[----:B------:R2:W4:Y:S01]  /*3d10*/  MUFU.EX2 R94, R87 ;  /* 0x00000057005e7308 */ /* 0x0005220000000800 */
[----:B-1----:R-:W-:Y:S01]  /*3d20*/  @!P6 FMUL R39, R39, R39 ;  /* 0x000000272727e220 */ /* 0x002fe20000400000 */
[----:B------:R-:W-:-:S02]  /*3d30*/  FSETP.GEU.AND P6, PT, R63, -126, PT ;  /* 0xc2fc00003f00780b */ /* 0x000fc40003fce000 */
[----:B------:R-:W-:Y:S01]  /*3d40*/  LOP3.LUT R34, R34, 0xffff, RZ, 0xc0, !PT ;  /* 0x0000ffff22227812 */ /* 0x000fe200078ec0ff */
[----:B------:R-:W-:Y:S01]  /*3d50*/  FADD R150, R100, R39 ;  /* 0x0000002764967221 */ /* 0x000fe20000000000 */
[----:B------:R-:W-:Y:S01]  /*3d60*/  F2FP.SATFINITE.E4M3.F32.PACK_AB_MERGE_C R100, R183, R100, RZ ;  /* 0x00000064b764723e */ /* 0x000fe200048070ff */
[----:B------:R-:W-:Y:S01]  /*3d70*/  @!P5 FMUL R59, R59, 0.5 ;  /* 0x3f0000003b3bd820 */ /* 0x000fe20000400000 */
[----:B------:R-:W1:Y:S01]  /*3d80*/  MUFU.EX2 R31, R31 ;  /* 0x0000001f001f7308 */ /* 0x000e620000000800 */
[----:B---3--:R-:W-:Y:S01]  /*3d90*/  @!P2 FMUL R166, R166, R166 ;  /* 0x000000a6a6a6a220 */ /* 0x008fe20000400000 */
[----:B------:R-:W-:Y:S01]  /*3da0*/  FSETP.GEU.AND P2, PT, R47, -126, PT ;  /* 0xc2fc00002f00780b */ /* 0x000fe20003f4e000 */
[--C-:B--2---:R-:W-:Y:S01]  /*3db0*/  FFMA R87, R118, UR7, -R113.reuse ;  /* 0x0000000776577c23 */ /* 0x104fe20008000871 */
[----:B------:R-:W-:Y:S01]  /*3dc0*/  LOP3.LUT R118, R0, 0x3, RZ, 0xc0, !PT ;  /* 0x0000000300767812 */ /* 0x000fe200078ec0ff */
[----:B------:R-:W-:Y:S01]  /*3dd0*/  IMAD.SHL.U32 R34, R34, 0x1000000, RZ ;  /* 0x0100000022227824 */ /* 0x000fe200078e00ff */
[----:B------:R-:W-:Y:S01]  /*3de0*/  F2FP.SATFINITE.E4M3.F32.PACK_AB_MERGE_C R39, R183, R39, RZ ;  /* 0x00000027b727723e */ /* 0x000fe200048070ff */
[----:B------:R-:W-:Y:S01]  /*3df0*/  @!P6 FMUL R63, R63, 0.5 ;  /* 0x3f0000003f3fe820 */ /* 0x000fe20000400000 */
[----:B------:R2:W3:Y:S01]  /*3e00*/  MUFU.EX2 R90, R83 ;  /* 0x00000053005a7308 */ /* 0x0004e20000000800 */
[----:B----4-:R-:W-:Y:S01]  /*3e10*/  @!P3 FMUL R94, R94, R94 ;  /* 0x0000005e5e5eb220 */ /* 0x010fe20000400000 */
[----:B------:R-:W-:Y:S01]  /*3e20*/  FSETP.GEU.AND P3, PT, R51, -126, PT ;  /* 0xc2fc00003300780b */ /* 0x000fe20003f6e000 */
[----:B------:R-:W-:Y:S01]  /*3e30*/  VIADD R118, R118, 0xffffffff ;  /* 0xffffffff76767836 */ /* 0x000fe20000000000 */
[----:B------:R-:W-:Y:S01]  /*3e40*/  F2FP.SATFINITE.E4M3.F32.PACK_AB_MERGE_C R35, R183, R35, RZ ;  /* 0x00000023b723723e */ /* 0x000fe200048070ff */
[----:B------:R-:W-:Y:S01]  /*3e50*/  IMAD.U32 R39, R39, 0x10000, RZ ;  /* 0x0001000027277824 */ /* 0x000fe200078e00ff */
[----:B------:R-:W-:Y:S01]  /*3e60*/  LOP3.LUT R93, R93, 0xff, RZ, 0xc0, !PT ;  /* 0x000000ff5d5d7812 */ /* 0x000fe200078ec0ff */
[----:B------:R-:W-:Y:S01]  /*3e70*/  @!P2 FMUL R47, R47, 0.5 ;  /* 0x3f0000002f2fa820 */ /* 0x000fe20000400000 */
[----:B------:R-:W4:Y:S01]  /*3e80*/  MUFU.EX2 R59, R59 ;  /* 0x0000003b003b7308 */ /* 0x000f220000000800 */
[----:B-1----:R-:W-:Y:S01]  /*3e90*/  @!P4 FMUL R31, R31, R31 ;  /* 0x0000001f1f1fc220 */ /* 0x002fe20000400000 */
[----:B------:R-:W-:Y:S01]  /*3ea0*/  FSETP.GEU.AND P4, PT, R55, -126, PT ;  /* 0xc2fc00003700780b */ /* 0x000fe20003f8e000 */
[--C-:B--2---:R-:W-:Y:S01]  /*3eb0*/  FFMA R83, R115, UR7, -R113.reuse ;  /* 0x0000000773537c23 */ /* 0x104fe20008000871 */
[----:B------:R-:W-:Y:S01]  /*3ec0*/  FFMA R113, R151, UR7, -R113 ;  /* 0x0000000797717c23 */ /* 0x000fe20008000871 */
[----:B------:R-:W-:Y:S01]  /*3ed0*/  ULOP3.LUT UR7, UR13, 0x8, URZ, 0xc, !UPT ;  /* 0x000000080d077892 */ /* 0x000fe2000f8e0c3f */
[----:B------:R-:W-:Y:S01]  /*3ee0*/  FADD R151, R154, R77 ;  /* 0x0000004d9a977221 */ /* 0x000fe20000000000 */
[----:B------:R-:W-:Y:S01]  /*3ef0*/  @!P3 FMUL R51, R51, 0.5 ;  /* 0x3f0000003333b820 */ /* 0x000fe20000400000 */
[----:B------:R-:W1:Y:S01]  /*3f00*/  MUFU.EX2 R63, R63 ;  /* 0x0000003f003f7308 */ /* 0x000e620000000800 */
[----:B---3--:R-:W-:Y:S01]  /*3f10*/  @!P1 FMUL R90, R90, R90 ;  /* 0x0000005a5a5a9220 */ /* 0x008fe20000400000 */
[----:B------:R-:W-:Y:S01]  /*3f20*/  FSETP.GEU.AND P1, PT, R43, -126, PT ;  /* 0xc2fc00002b00780b */ /* 0x000fe20003f2e000 */
[----:B------:R-:W-:-:S02]  /*3f30*/  IMAD.U32 R119, RZ, RZ, UR7 ;  /* 0x00000007ff777e24 */ /* 0x000fc4000f8e00ff */
[----:B------:R-:W-:Y:S01]  /*3f40*/  FADD R142, R96, R31 ;  /* 0x0000001f608e7221 */ /* 0x000fe20000000000 */
[----:B------:R-:W-:Y:S01]  /*3f50*/  F2FP.SATFINITE.E4M3.F32.PACK_AB_MERGE_C R96, R183, R96, RZ ;  /* 0x00000060b760723e */ /* 0x000fe200048070ff */
[----:B------:R-:W-:Y:S02]  /*3f60*/  IMAD.SHL.U32 R0, R0, 0x4, RZ ;  /* 0x0000000400007824 */ /* 0x000fe400078e00ff */
[----:B------:R-:W-:Y:S01]  /*3f70*/  @!P4 FMUL R55, R55, 0.5 ;  /* 0x3f0000003737c820 */ /* 0x000fe20000400000 */
[----:B------:R-:W2:Y:S01]  /*3f80*/  MUFU.EX2 R47, R47 ;  /* 0x0000002f002f7308 */ /* 0x000ea20000000800 */
[----:B----4-:R-:W-:Y:S01]  /*3f90*/  @!P5 FMUL R59, R59, R59 ;  /* 0x0000003b3b3bd220 */ /* 0x010fe20000400000 */
[----:B------:R-:W-:Y:S01]  /*3fa0*/  FSETP.GEU.AND P5, PT, R83, -126, PT ;  /* 0xc2fc00005300780b */ /* 0x000fe20003fae000 */
[----:B------:R3:W-:Y:S01]  /*3fb0*/  SYNCS.ARRIVE.TRANS64.A1T0 RZ, [R119+UR14], RZ ;  /* 0x000000ff77ff79a7 */ /* 0x0007e2000810000e */
[C---:B------:R-:W-:Y:S01]  /*3fc0*/  F2FP.SATFINITE.E4M3.F32.PACK_AB_MERGE_C R77, R183.reuse, R77, RZ ;  /* 0x0000004db74d723e */ /* 0x040fe200048070ff */
[----:B------:R-:W-:Y:S01]  /*3fd0*/  FADD R172, R46, R59 ;  /* 0x0000003b2eac7221 */ /* 0x000fe20000000000 */
[----:B------:R-:W-:Y:S01]  /*3fe0*/  F2FP.SATFINITE.E4M3.F32.PACK_AB_MERGE_C R46, R183, R46, RZ ;  /* 0x0000002eb72e723e */ /* 0x000fe200048070ff */
[----:B------:R-:W-:Y:S01]  /*3ff0*/  @!P1 FMUL R43, R43, 0.5 ;  /* 0x3f0000002b2b9820 */ /* 0x000fe20000400000 */
[----:B------:R-:W4:Y:S01]  /*4000*/  MUFU.EX2 R51, R51 ;  /* 0x0000003300337308 */ /* 0x000f220000000800 */
[----:B-1----:R-:W-:Y:S01]  /*4010*/  @!P6 FMUL R63, R63, R63 ;  /* 0x0000003f3f3fe220 */ /* 0x002fe20000400000 */
[----:B------:R-:W-:-:S02]  /*4020*/  FSETP.GEU.AND P6, PT, R87, -126, PT ;  /* 0xc2fc00005700780b */ /* 0x000fc40003fce000 */
[C---:B---3--:R-:W-:Y:S01]  /*4030*/  F2FP.SATFINITE.E4M3.F32.PACK_AB_MERGE_C R119, R183.reuse, R8, RZ ;  /* 0x00000008b777723e */ /* 0x048fe200048070ff */
[----:B------:R-:W-:Y:S01]  /*4040*/  FADD R173, R112, R63 ;  /* 0x0000003f70ad7221 */ /* 0x000fe20000000000 */
[----:B------:R-:W-:Y:S01]  /*4050*/  F2FP.SATFINITE.E4M3.F32.PACK_AB_MERGE_C R154, R183, R154, RZ ;  /* 0x0000009ab79a723e */ /* 0x000fe200048070ff */
[----:B------:R-:W-:Y:S01]  /*4060*/  @!P5 FMUL R83, R83, 0.5 ;  /* 0x3f0000005353d820 */ /* 0x000fe20000400000 */
[----:B------:R-:W1:Y:S01]  /*4070*/  MUFU.EX2 R55, R55 ;  /* 0x0000003700377308 */ /* 0x000e620000000800 */
[----:B--2---:R-:W-:Y:S01]  /*4080*/  @!P2 FMUL R47, R47, R47 ;  /* 0x0000002f2f2fa220 */ /* 0x004fe20000400000 */
[----:B------:R-:W-:Y:S02]  /*4090*/  FSETP.GEU.AND P2, PT, R71, -126, PT ;  /* 0xc2fc00004700780b */ /* 0x000fe40003f4e000 */
[----:B------:R-:W-:Y:S01]  /*40a0*/  LOP3.LUT R119, R119, 0xffff, RZ, 0xc0, !PT ;  /* 0x0000ffff77777812 */ /* 0x000fe200078ec0ff */
[----:B------:R-:W-:Y:S01]  /*40b0*/  FADD R169, R104, R47 ;  /* 0x0000002f68a97221 */ /* 0x000fe20000000000 */
[----:B------:R-:W-:Y:S01]  /*40c0*/  F2FP.SATFINITE.E4M3.F32.PACK_AB_MERGE_C R104, R183, R104, RZ ;  /* 0x00000068b768723e */ /* 0x000fe200048070ff */
[----:B------:R-:W-:Y:S01]  /*40d0*/  @!P6 FMUL R87, R87, 0.5 ;  /* 0x3f0000005757e820 */ /* 0x000fe20000400000 */
[----:B------:R-:W2:Y:S01]  /*40e0*/  MUFU.EX2 R43, R43 ;  /* 0x0000002b002b7308 */ /* 0x000ea20000000800 */
[----:B----4-:R-:W-:Y:S01]  /*40f0*/  @!P3 FMUL R51, R51, R51 ;  /* 0x000000333333b220 */ /* 0x010fe20000400000 */
[----:B------:R-:W-:-:S02]  /*4100*/  FSETP.GEU.AND P3, PT, R75, -126, PT ;  /* 0xc2fc00004b00780b */ /* 0x000fc40003f6e000 */
[C---:B------:R-:W-:Y:S01]  /*4110*/  F2FP.SATFINITE.E4M3.F32.PACK_AB_MERGE_C R59, R183.reuse, R59, RZ ;  /* 0x0000003bb73b723e */ /* 0x040fe200048070ff */
[----:B------:R-:W-:Y:S01]  /*4120*/  FADD R170, R42, R51 ;  /* 0x000000332aaa7221 */ /* 0x000fe20000000000 */
[----:B------:R-:W-:Y:S01]  /*4130*/  F2FP.SATFINITE.E4M3.F32.PACK_AB_MERGE_C R42, R183, R42, RZ ;  /* 0x0000002ab72a723e */ /* 0x000fe200048070ff */
[----:B------:R-:W-:Y:S01]  /*4140*/  @!P2 FMUL R71, R71, 0.5 ;  /* 0x3f0000004747a820 */ /* 0x000fe20000400000 */
[----:B------:R-:W3:Y:S01]  /*4150*/  MUFU.EX2 R83, R83 ;  /* 0x0000005300537308 */ /* 0x000ee20000000800 */
[----:B-1----:R-:W-:Y:S01]  /*4160*/  @!P4 FMUL R55, R55, R55 ;  /* 0x000000373737c220 */ /* 0x002fe20000400000 */
[----:B------:R-:W-:Y:S02]  /*4170*/  FSETP.GEU.AND P4, PT, R79, -126, PT ;  /* 0xc2fc00004f00780b */ /* 0x000fe40003f8e000 */
[----:B------:R-:W-:Y:S01]  /*4180*/  LOP3.LUT R42, R42, 0xffff, RZ, 0xc0, !PT ;  /* 0x0000ffff2a2a7812 */ /* 0x000fe200078ec0ff */
[----:B------:R-:W-:Y:S01]  /*4190*/  FADD R171, R108, R55 ;  /* 0x000000376cab7221 */ /* 0x000fe20000000000 */
[----:B------:R-:W-:Y:S01]  /*41a0*/  F2FP.SATFINITE.E4M3.F32.PACK_AB_MERGE_C R108, R183, R108, RZ ;  /* 0x0000006cb76c723e */ /* 0x000fe200048070ff */
[----:B------:R-:W-:Y:S01]  /*41b0*/  @!P3 FMUL R75, R75, 0.5 ;  /* 0x3f0000004b4bb820 */ /* 0x000fe20000400000 */
[----:B------:R-:W1:Y:S01]  /*41c0*/  MUFU.EX2 R87, R87 ;  /* 0x0000005700577308 */ /* 0x000e620000000800 */
[----:B--2---:R-:W-:Y:S01]  /*41d0*/  @!P1 FMUL R43, R43, R43 ;  /* 0x0000002b2b2b9220 */ /* 0x004fe20000400000 */
[----:B------:R-:W-:Y:S01]  /*41e0*/  FSETP.GEU.AND P1, PT, R67, -126, PT ;  /* 0xc2fc00004300780b */ /* 0x000fe20003f2e000 */
[----:B------:R-:W-:Y:S01]  /*41f0*/  IMAD.SHL.U32 R42, R42, 0x1000000, RZ ;  /* 0x010000002a2a7824 */ /* 0x000fe200078e00ff */
[C---:B------:R-:W-:Y:S01]  /*4200*/  F2FP.SATFINITE.E4M3.F32.PACK_AB_MERGE_C R55, R183.reuse, R55, RZ ;  /* 0x00000037b737723e */ /* 0x040fe200048070ff */
[----:B------:R-:W-:Y:S01]  /*4210*/  FADD R168, R38, R43 ;  /* 0x0000002b26a87221 */ /* 0x000fe20000000000 */
[----:B------:R-:W-:Y:S01]  /*4220*/  F2FP.SATFINITE.E4M3.F32.PACK_AB_MERGE_C R38, R183, R38, RZ ;  /* 0x00000026b726723e */ /* 0x000fe200048070ff */
[----:B------:R-:W-:Y:S01]  /*4230*/  @!P4 FMUL R79, R79, 0.5 ;  /* 0x3f0000004f4fc820 */ /* 0x000fe20000400000 */
[----:B------:R-:W2:Y:S01]  /*4240*/  MUFU.EX2 R71, R71 ;  /* 0x0000004700477308 */ /* 0x000ea20000000800 */
[----:B---3--:R-:W-:Y:S01]  /*4250*/  @!P5 FMUL R83, R83, R83 ;  /* 0x000000535353d220 */ /* 0x008fe20000400000 */
[----:B------:R-:W-:Y:S01]  /*4260*/  FSETP.GEU.AND P5, PT, R99, -126, PT ;  /* 0xc2fc00006300780b */ /* 0x000fe20003fae000 */
[----:B------:R-:W-:Y:S01]  /*4270*/  IMAD.U32 R55, R55, 0x10000, RZ ;  /* 0x0001000037377824 */ /* 0x000fe200078e00ff */
[----:B------:R-:W-:Y:S01]  /*4280*/  F2FP.SATFINITE.E4M3.F32.PACK_AB_MERGE_C R43, R183, R43, RZ ;  /* 0x0000002bb72b723e */ /* 0x000fe200048070ff */
[----:B------:R-:W-:Y:S01]  /*4290*/  FADD R178, R58, R83 ;  /* 0x000000533ab27221 */ /* 0x000fe20000000000 */
[----:B------:R-:W-:Y:S01]  /*42a0*/  LOP3.LUT R38, R38, 0xffff, RZ, 0xc0, !PT ;  /* 0x0000ffff26267812 */ /* 0x000fe200078ec0ff */
[----:B------:R-:W-:Y:S01]  /*42b0*/  @!P1 FMUL R67, R67, 0.5 ;  /* 0x3f00000043439820 */ /* 0x000fe20000400000 */
[----:B------:R-:W3:Y:S01]  /*42c0*/  MUFU.EX2 R75, R75 ;  /* 0x0000004b004b7308 */ /* 0x000ee20000000800 */
[----:B-1----:R-:W-:Y:S01]  /*42d0*/  @!P6 FMUL R87, R87, R87 ;  /* 0x000000575757e220 */ /* 0x002fe20000400000 */
[----:B------:R-:W-:Y:S01]  /*42e0*/  FSETP.GEU.AND P6, PT, R101, -126, PT ;  /* 0xc2fc00006500780b */ /* 0x000fe20003fce000 */
[----:B------:R-:W-:Y:S01]  /*42f0*/  IMAD.SHL.U32 R38, R38, 0x1000000, RZ ;  /* 0x0100000026267824 */ /* 0x000fe200078e00ff */
        /* <DEDUP_REMOVED lines=16> */
[C---:B------:R-:W-:Y:S01]  /*4400*/  F2FP.SATFINITE.E4M3.F32.PACK_AB_MERGE_C R112, R183.reuse, R112, RZ ;  /* 0x00000070b770723e */ /* 0x040fe200048070ff */
[----:B------:R-:W-:Y:S01]  /*4410*/  FADD R176, R54, R75 ;  /* 0x0000004b36b07221 */ /* 0x000fe20000000000 */
[----:B------:R-:W-:Y:S01]  /*4420*/  F2FP.SATFINITE.E4M3.F32.PACK_AB_MERGE_C R54, R183, R54, RZ ;  /* 0x00000036b736723e */ /* 0x000fe200048070ff */
[----:B------:R-:W-:Y:S01]  /*4430*/  @!P2 FMUL R95, R95, 0.5 ;  /* 0x3f0000005f5fa820 */ /* 0x000fe20000400000 */
[----:B------:R-:W3:Y:S01]  /*4440*/  MUFU.EX2 R99, R99 ;  /* 0x0000006300637308 */ /* 0x000ee20000000800 */
[----:B-1----:R-:W-:Y:S01]  /*4450*/  @!P4 FMUL R79, R79, R79 ;  /* 0x0000004f4f4fc220 */ /* 0x002fe20000400000 */
[----:B------:R-:W-:Y:S01]  /*4460*/  FSETP.GEU.AND P4, PT, R98, -126, PT ;  /* 0xc2fc00006200780b */ /* 0x000fe20003f8e000 */
[----:B------:R-:W-:Y:S01]  /*4470*/  IMAD.U32 R87, R87, 0x10000, RZ ;  /* 0x0001000057577824 */ /* 0x000fe200078e00ff */
[----:B------:R-:W-:Y:S01]  /*4480*/  LOP3.LUT R43, R43, 0xffff, RZ, 0xc0, !PT ;  /* 0x0000ffff2b2b7812 */ /* 0x000fe200078ec0ff */
[----:B------:R-:W-:Y:S01]  /*4490*/  FADD R177, R120, R79 ;  /* 0x0000004f78b17221 */ /* 0x000fe20000000000 */
[----:B------:R-:W-:Y:S01]  /*44a0*/  LOP3.LUT R59, R59, 0xffff, RZ, 0xc0, !PT ;  /* 0x0000ffff3b3b7812 */ /* 0x000fe200078ec0ff */
[----:B------:R-:W-:Y:S01]  /*44b0*/  @!P3 FMUL R97, R97, 0.5 ;  /* 0x3f0000006161b820 */ /* 0x000fe20000400000 */
[----:B------:R-:W1:Y:S01]  /*44c0*/  MUFU.EX2 R101, R101 ;  /* 0x0000006500657308 */ /* 0x000e620000000800 */
[----:B--2---:R-:W-:Y:S01]  /*44d0*/  @!P1 FMUL R67, R67, R67 ;  /* 0x0000004343439220 */ /* 0x004fe20000400000 */
[----:B------:R-:W-:-:S02]  /*44e0*/  FSETP.GEU.AND P1, PT, R91, -126, PT ;  /* 0xc2fc00005b00780b */ /* 0x000fc40003f2e000 */
[----:B------:R-:W-:Y:S01]  /*44f0*/  LOP3.LUT R54, R54, 0xffff, RZ, 0xc0, !PT ;  /* 0x0000ffff36367812 */ /* 0x000fe200078ec0ff */
[----:B------:R-:W-:Y:S01]  /*4500*/  FADD R174, R50, R67 ;  /* 0x0000004332ae7221 */ /* 0x000fe20000000000 */
[----:B------:R-:W-:Y:S01]  /*4510*/  F2FP.SATFINITE.E4M3.F32.PACK_AB_MERGE_C R63, R183, R63, RZ ;  /* 0x0000003fb73f723e */ /* 0x000fe200048070ff */
[----:B------:R-:W-:Y:S01]  /*4520*/  @!P4 FMUL R98, R98, 0.5 ;  /* 0x3f0000006262c820 */ /* 0x000fe20000400000 */
[----:B------:R-:W2:Y:S01]  /*4530*/  MUFU.EX2 R95, R95 ;  /* 0x0000005f005f7308 */ /* 0x000ea20000000800 */
[----:B---3--:R-:W-:Y:S01]  /*4540*/  @!P5 FMUL R99, R99, R99 ;  /* 0x000000636363d220 */ /* 0x008fe20000400000 */
[----:B------:R-:W-:Y:S01]  /*4550*/  FSETP.GEU.AND P5, PT, R109, -126, PT ;  /* 0xc2fc00006d00780b */ /* 0x000fe20003fae000 */
[----:B------:R-:W-:Y:S01]  /*4560*/  IMAD.SHL.U32 R54, R54, 0x1000000, RZ ;  /* 0x0100000036367824 */ /* 0x000fe200078e00ff */
        /* <DEDUP_REMOVED lines=8> */
[----:B------:R-:W-:Y:S01]  /*45f0*/  F2FP.SATFINITE.E4M3.F32.PACK_AB_MERGE_C R75, R183, R75, RZ ;  /* 0x0000004bb74b723e */ /* 0x000fe200048070ff */
[----:B------:R-:W-:Y:S01]  /*4600*/  FADD R182, R136, R101 ;  /* 0x0000006588b67221 */ /* 0x000fe20000000000 */
[----:B------:R-:W-:Y:S01]  /*4610*/  LOP3.LUT R35, R35, 0xffff, RZ, 0xc0, !PT ;  /* 0x0000ffff23237812 */ /* 0x000fe200078ec0ff */
[----:B------:R-:W-:Y:S01]  /*4620*/  @!P5 FMUL R109, R109, 0.5 ;  /* 0x3f0000006d6dd820 */ /* 0x000fe20000400000 */
[----:B------:R-:W1:Y:S01]  /*4630*/  MUFU.EX2 R98, R98 ;  /* 0x0000006200627308 */ /* 0x000e620000000800 */
[----:B--2---:R-:W-:Y:S01]  /*4640*/  @!P2 FMUL R95, R95, R95 ;  /* 0x0000005f5f5fa220 */ /* 0x004fe20000400000 */
[----:B------:R-:W-:Y:S01]  /*4650*/  FSETP.GEU.AND P2, PT, R103, -126, PT ;  /* 0xc2fc00006700780b */ /* 0x000fe20003f4e000 */
[----:B------:R-:W-:Y:S01]  /*4660*/  IMAD.U32 R71, R71, 0x10000, RZ ;  /* 0x0001000047477824 */ /* 0x000fe200078e00ff */
[C---:B------:R-:W-:Y:S01]  /*4670*/  F2FP.SATFINITE.E4M3.F32.PACK_AB_MERGE_C R99, R183.reuse, R99, RZ ;  /* 0x00000063b763723e */ /* 0x040fe200048070ff */
[----:B------:R-:W-:Y:S01]  /*4680*/  FADD R181, R128, R95 ;  /* 0x0000005f80b57221 */ /* 0x000fe20000000000 */
[----:B------:R-:W-:Y:S01]  /*4690*/  F2FP.SATFINITE.E4M3.F32.PACK_AB_MERGE_C R95, R183, R95, RZ ;  /* 0x0000005fb75f723e */ /* 0x000fe200048070ff */
[----:B------:R-:W-:Y:S01]  /*46a0*/  @!P6 FMUL R107, R107, 0.5 ;  /* 0x3f0000006b6be820 */ /* 0x000fe20000400000 */
[----:B------:R-:W2:Y:S01]  /*46b0*/  MUFU.EX2 R91, R91 ;  /* 0x0000005b005b7308 */ /* 0x000ea20000000800 */
[----:B---3--:R-:W-:Y:S01]  /*46c0*/  @!P3 FMUL R97, R97, R97 ;  /* 0x000000616161b220 */ /* 0x008fe20000400000 */
[----:B------:R-:W-:Y:S01]  /*46d0*/  FSETP.GEU.AND P3, PT, R105, -126, PT ;  /* 0xc2fc00006900780b */ /* 0x000fe20003f6e000 */
[----:B------:R-:W-:Y:S01]  /*46e0*/  FADD R142, R142, R181 ;  /* 0x000000b58e8e7221 */ /* 0x000fe20000000000 */
[----:B------:R-:W-:Y:S01]  /*46f0*/  F2FP.SATFINITE.E4M3.F32.PACK_AB_MERGE_C R101, R183, R101, RZ ;  /* 0x00000065b765723e */ /* 0x000fe200048070ff */
[----:B------:R-:W-:Y:S01]  /*4700*/  FADD R185, R66, R97 ;  /* 0x0000006142b97221 */ /* 0x000fe20000000000 */
[----:B------:R-:W-:Y:S01]  /*4710*/  LOP3.LUT R67, R67, 0xffff, RZ, 0xc0, !PT ;  /* 0x0000ffff43437812 */ /* 0x000fe200078ec0ff */
[----:B------:R-:W-:Y:S01]  /*4720*/  @!P2 FMUL R103, R103, 0.5 ;  /* 0x3f0000006767a820 */ /* 0x000fe20000400000 */
[----:B------:R-:W3:Y:S01]  /*4730*/  MUFU.EX2 R109, R109 ;  /* 0x0000006d006d7308 */ /* 0x000ee20000000800 */
[----:B-1----:R-:W-:Y:S01]  /*4740*/  @!P4 FMUL R98, R98, R98 ;  /* 0x000000626262c220 */ /* 0x002fe20000400000 */
[----:B------:R-:W-:Y:S01]  /*4750*/  FSETP.GEU.AND P4, PT, R106, -126, PT ;  /* 0xc2fc00006a00780b */ /* 0x000fe20003f8e000 */
[----:B------:R-:W-:Y:S01]  /*4760*/  FADD R146, R146, R185 ;  /* 0x000000b992927221 */ /* 0x000fe20000000000 */
[----:B------:R-:W-:Y:S01]  /*4770*/  LOP3.LUT R75, R75, 0xffff, RZ, 0xc0, !PT ;  /* 0x0000ffff4b4b7812 */ /* 0x000fe200078ec0ff */
[----:B------:R-:W-:Y:S01]  /*4780*/  FADD R187, R132, R98 ;  /* 0x0000006284bb7221 */ /* 0x000fe20000000000 */
[----:B------:R-:W-:Y:S01]  /*4790*/  F2FP.SATFINITE.E4M3.F32.PACK_AB_MERGE_C R98, R183, R98, RZ ;  /* 0x00000062b762723e */ /* 0x000fe200048070ff */
        /* <DEDUP_REMOVED lines=13> */
[----:B------:R-:W-:Y:S01]  /*4870*/  LOP3.LUT R91, R91, 0xffff, RZ, 0xc0, !PT ;  /* 0x0000ffff5b5b7812 */ /* 0x000fe200078ec0ff */
[----:B------:R-:W-:Y:S01]  /*4880*/  FADD R195, R82, R109 ;  /* 0x0000006d52c37221 */ /* 0x000fe20000000000 */
[----:B------:R-:W-:Y:S01]  /*4890*/  F2FP.SATFINITE.E4M3.F32.PACK_AB_MERGE_C R82, R183, R82, RZ ;  /* 0x00000052b752723e */ /* 0x000fe200048070ff */
[----:B------:R-:W-:Y:S01]  /*48a0*/  @!P1 FMUL R102, R102, 0.5 ;  /* 0x3f00000066669820 */ /* 0x000fe20000400000 */
[----:B------:R-:W3:Y:S01]  /*48b0*/  MUFU.EX2 R105, R105 ;  /* 0x0000006900697308 */ /* 0x000ee20000000800 */
[----:B-1----:R-:W-:Y:S01]  /*48c0*/  @!P6 FMUL R107, R107, R107 ;  /* 0x0000006b6b6be220 */ /* 0x002fe20000400000 */
[----:B------:R-:W-:Y:S01]  /*48d0*/  ISETP.GT.U32.AND P6, PT, R118, 0x1, PT ;  /* 0x000000017600780c */ /* 0x000fe20003fc4070 */
[----:B------:R-:W-:Y:S01]  /*48e0*/  FADD R195, R174, R195 ;  /* 0x000000c3aec37221 */ /* 0x000fe20000000000 */
[C---:B------:R-:W-:Y:S01]  /*48f0*/  F2FP.SATFINITE.E4M3.F32.PACK_AB_MERGE_C R118, R183.reuse, R6, RZ ;  /* 0x00000006b776723e */ /* 0x040fe200048070ff */
[----:B------:R-:W-:Y:S01]  /*4900*/  FADD R188, R148, R107 ;  /* 0x0000006b94bc7221 */ /* 0x000fe20000000000 */
[----:B------:R-:W-:Y:S01]  /*4910*/  F2FP.SATFINITE.E4M3.F32.PACK_AB_MERGE_C R107, R183, R107, RZ ;  /* 0x0000006bb76b723e */ /* 0x000fe200048070ff */
[----:B------:R-:W-:Y:S01]  /*4920*/  @!P5 FMUL R113, R113, 0.5 ;  /* 0x3f0000007171d820 */ /* 0x000fe20000400000 */
[----:B------:R-:W1:Y:S01]  /*4930*/  MUFU.EX2 R106, R106 ;  /* 0x0000006a006a7308 */ /* 0x000e620000000800 */
[----:B--2---:R-:W-:Y:S01]  /*4940*/  @!P2 FMUL R103, R103, R103 ;  /* 0x000000676767a220 */ /* 0x004fe20000400000 */
[----:B------:R-:W-:Y:S01]  /*4950*/  FSETP.GEU.AND P2, PT, R111, -126, PT ;  /* 0xc2fc00006f00780b */ /* 0x000fe20003f4e000 */
[----:B------:R-:W-:Y:S01]  /*4960*/  FADD R175, R175, R188 ;  /* 0x000000bcafaf7221 */ /* 0x000fe20000000000 */
[C---:B------:R-:W-:Y:S01]  /*4970*/  F2FP.SATFINITE.E4M3.F32.PACK_AB_MERGE_C R148, R183.reuse, R148, RZ ;  /* 0x00000094b794723e */ /* 0x040fe200048070ff */
[----:B------:R-:W-:Y:S01]  /*4980*/  FADD R184, R140, R103 ;  /* 0x000000678cb87221 */ /* 0x000fe20000000000 */
[----:B------:R-:W-:Y:S01]  /*4990*/  F2FP.SATFINITE.E4M3.F32.PACK_AB_MERGE_C R103, R183, R103, RZ ;  /* 0x00000067b767723e */ /* 0x000fe200048070ff */
[----:B------:R-:W-:Y:S01]  /*49a0*/  FADD R168, R168, R189 ;  /* 0x000000bda8a87221 */ /* 0x000fe20000000000 */
[----:B------:R-:W2:Y:S01]  /*49b0*/  MUFU.EX2 R102, R102 ;  /* 0x0000006600667308 */ /* 0x000ea20000000800 */
[----:B---3--:R-:W-:Y:S01]  /*49c0*/  @!P3 FMUL R105, R105, R105 ;  /* 0x000000696969b220 */ /* 0x008fe20000400000 */
[----:B------:R-:W-:Y:S01]  /*49d0*/  FSETP.GEU.AND P3, PT, R117, -126, PT ;  /* 0xc2fc00007500780b */ /* 0x000fe20003f6e000 */
[----:B------:R-:W-:Y:S01]  /*49e0*/  FADD R169, R169, R182 ;  /* 0x000000b6a9a97221 */ /* 0x000fe20000000000 */
[C---:B------:R-:W-:Y:S01]  /*49f0*/  F2FP.SATFINITE.E4M3.F32.PACK_AB_MERGE_C R124, R183.reuse, R124, RZ ;  /* 0x0000007cb77c723e */ /* 0x040fe200048070ff */
[----:B------:R-:W-:Y:S01]  /*4a00*/  FADD R193, R78, R105 ;  /* 0x000000694ec17221 */ /* 0x000fe20000000000 */
[----:B------:R-:W-:Y:S01]  /*4a10*/  F2FP.SATFINITE.E4M3.F32.PACK_AB_MERGE_C R62, R183, R62, RZ ;  /* 0x0000003eb73e723e */ /* 0x000fe200048070ff */
[----:B------:R-:W-:Y:S01]  /*4a20*/  @!P2 FMUL R111, R111, 0.5 ;  /* 0x3f0000006f6fa820 */ /* 0x000fe20000400000 */
[----:B------:R3:W-:Y:S01]  /*4a30*/  MUFU.EX2 R115, R113 ;  /* 0x0000007100737308 */ /* 0x0007e20000000800 */
[----:B-1----:R-:W-:Y:S01]  /*4a40*/  @!P4 FMUL R106, R106, R106 ;  /* 0x0000006a6a6ac220 */ /* 0x002fe20000400000 */
[----:B------:R-:W-:Y:S01]  /*4a50*/  FSETP.GEU.AND P4, PT, R114, -126, PT ;  /* 0xc2fc00007200780b */ /* 0x000fe20003f8e000 */
[----:B------:R-:W-:Y:S01]  /*4a60*/  FADD R171, R171, R184 ;  /* 0x000000b8abab7221 */ /* 0x000fe20000000000 */
[C---:B------:R-:W-:Y:S01]  /*4a70*/  F2FP.SATFINITE.E4M3.F32.PACK_AB_MERGE_C R47, R183.reuse, R47, RZ ;  /* 0x0000002fb72f723e */ /* 0x040fe200048070ff */
[----:B------:R-:W-:Y:S01]  /*4a80*/  FADD R186, R144, R106 ;  /* 0x0000006a90ba7221 */ /* 0x000fe20000000000 */
[----:B------:R-:W-:Y:S01]  /*4a90*/  F2FP.SATFINITE.E4M3.F32.PACK_AB_MERGE_C R144, R183, R144, RZ ;  /* 0x00000090b790723e */ /* 0x000fe200048070ff */
[----:B------:R-:W-:Y:S01]  /*4aa0*/  @!P3 FMUL R117, R117, 0.5 ;  /* 0x3f0000007575b820 */ /* 0x000fe20000400000 */
[----:B------:R-:W1:Y:S01]  /*4ab0*/  MUFU.EX2 R111, R111 ;  /* 0x0000006f006f7308 */ /* 0x000e620000000800 */
[----:B---3--:R-:W-:Y:S01]  /*4ac0*/  FADD R113, R6, R5 ;  /* 0x0000000506717221 */ /* 0x008fe20000000000 */
[----:B------:R-:W-:Y:S01]  /*4ad0*/  FADD R6, R8, R7 ;  /* 0x0000000708067221 */ /* 0x000fe20000000000 */
[----:B------:R-:W-:Y:S01]  /*4ae0*/  FADD R8, R10, R9 ;  /* 0x000000090a087221 */ /* 0x000fe20000000000 */
[----:B------:R-:W-:Y:S01]  /*4af0*/  FADD R10, R12, R11 ;  /* 0x0000000b0c0a7221 */ /* 0x000fe20000000000 */
[----:B------:R-:W-:Y:S01]  /*4b00*/  FADD R12, R14, R13 ;  /* 0x0000000d0e0c7221 */ /* 0x000fe20000000000 */
[----:B------:R-:W-:Y:S01]  /*4b10*/  FADD R14, R16, R15 ;  /* 0x0000000f100e7221 */ /* 0x000fe20000000000 */
[----:B------:R-:W-:Y:S01]  /*4b20*/  FADD R16, R18, R17 ;  /* 0x0000001112107221 */ /* 0x000fe20000000000 */
[----:B--2---:R-:W-:Y:S01]  /*4b30*/  @!P1 FMUL R102, R102, R102 ;  /* 0x0000006666669220 */ /* 0x004fe20000400000 */
[----:B------:R-:W-:Y:S01]  /*4b40*/  FADD R18, R20, R19 ;  /* 0x0000001314127221 */ /* 0x000fe20000000000 */
[----:B------:R-:W-:Y:S01]  /*4b50*/  FSETP.GEU.AND P1, PT, R110, -126, PT ;  /* 0xc2fc00006e00780b */ /* 0x000fe20003f2e000 */
[----:B------:R-:W-:Y:S01]  /*4b60*/  FADD R20, R22, R21 ;  /* 0x0000001516147221 */ /* 0x000fe20000000000 */
        /* <DEDUP_REMOVED lines=10> */
[----:B------:R-:W-:Y:S01]  /*4c10*/  @!P4 FMUL R114, R114, 0.5 ;  /* 0x3f0000007272c820 */ /* 0x000fe20000400000 */
[----:B------:R-:W-:Y:S01]  /*4c20*/  FADD R8, R139, R22 ;  /* 0x000000168b087221 */ /* 0x000fe20000000000 */
[----:B------:R-:W-:Y:S01]  /*4c30*/  @!P1 FMUL R110, R110, 0.5 ;  /* 0x3f0000006e6e9820 */ /* 0x000fe20000400000 */
[----:B------:R-:W-:Y:S01]  /*4c40*/  FADD R139, R14, R163 ;  /* 0x000000a30e8b7221 */ /* 0x000fe20000000000 */
[----:B------:R-:W-:Y:S01]  /*4c50*/  LOP3.LUT R14, R118, 0xff, RZ, 0xc0, !PT ;  /* 0x000000ff760e7812 */ /* 0x000fe200078ec0ff */
[----:B------:R-:W-:Y:S01]  /*4c60*/  FADD R40, R44, R41 ;  /* 0x000000292c287221 */ /* 0x000fe20000000000 */
[----:B------:R-:W2:Y:S01]  /*4c70*/  MUFU.EX2 R117, R117 ;  /* 0x0000007500757308 */ /* 0x000ea20000000800 */
[----:B------:R-:W-:Y:S01]  /*4c80*/  FADD R24, R24, R157 ;  /* 0x0000009d18187221 */ /* 0x000fe20000000000 */
[----:B------:R-:W-:Y:S01]  /*4c90*/  PRMT R14, R119, 0x7604, R14 ;  /* 0x00007604770e7816 */ /* 0x000fe2000000000e */
[----:B------:R-:W-:Y:S01]  /*4ca0*/  FADD R44, R48, R45 ;  /* 0x0000002d302c7221 */ /* 0x000fe20000000000 */
[----:B------:R-:W-:Y:S01]  /*4cb0*/  LOP3.LUT R22, R129, 0xff, RZ, 0xc0, !PT ;  /* 0x000000ff81167812 */ /* 0x000fe200078ec0ff */
[----:B------:R-:W-:Y:S01]  /*4cc0*/  FADD R16, R16, R149 ;  /* 0x0000009510107221 */ /* 0x000fe20000000000 */
[----:B------:R-:W-:Y:S01]  /*4cd0*/  LOP3.LUT R119, R130, 0xffff, RZ, 0xc0, !PT ;  /* 0x0000ffff82777812 */ /* 0x000fe200078ec0ff */
[----:B------:R-:W-:Y:S01]  /*4ce0*/  FADD R165, R40, R165 ;  /* 0x000000a528a57221 */ /* 0x000fe20000000000 */
[----:B------:R-:W3:Y:S01]  /*4cf0*/  MUFU.EX2 R114, R114 ;  /* 0x0000007200727308 */ /* 0x000ee20000000800 */
[----:B------:R-:W-:Y:S01]  /*4d00*/  FADD R48, R52, R49 ;  /* 0x0000003134307221 */ /* 0x000fe20000000000 */
[C---:B------:R-:W-:Y:S01]  /*4d10*/  F2FP.SATFINITE.E4M3.F32.PACK_AB_MERGE_C R5, R183.reuse, R5, RZ ;  /* 0x00000005b705723e */ /* 0x040fe200048070ff */
[----:B------:R-:W-:Y:S01]  /*4d20*/  FADD R143, R10, R143 ;  /* 0x0000008f0a8f7221 */ /* 0x000fe20000000000 */
[----:B------:R-:W-:Y:S01]  /*4d30*/  F2FP.SATFINITE.E4M3.F32.PACK_AB_MERGE_C R7, R183, R7, RZ ;  /* 0x00000007b707723e */ /* 0x000fe200048070ff */
[----:B------:R-:W-:Y:S01]  /*4d40*/  FADD R10, R141, R24 ;  /* 0x000000188d0a7221 */ /* 0x000fe20000000000 */
[----:B------:R-:W-:Y:S01]  /*4d50*/  F2FP.SATFINITE.E4M3.F32.PACK_AB_MERGE_C R49, R183, R49, RZ ;  /* 0x00000031b731723e */ /* 0x000fe200048070ff */
[----:B------:R-:W-:Y:S01]  /*4d60*/  FADD R141, R16, R165 ;  /* 0x000000a5108d7221 */ /* 0x000fe20000000000 */
[----:B------:R-:W4:Y:S01]  /*4d70*/  MUFU.EX2 R110, R110 ;  /* 0x0000006e006e7308 */ /* 0x000f220000000800 */
[----:B------:R-:W-:Y:S01]  /*4d80*/  PRMT R22, R119, 0x7604, R22 ;  /* 0x0000760477167816 */ /* 0x000fe20000000016 */
[----:B------:R-:W-:Y:S01]  /*4d90*/  FADD R48, R113, R48 ;  /* 0x0000003071307221 */ /* 0x000fe20000000000 */
[----:B------:R-:W-:Y:S01]  /*4da0*/  LOP3.LUT R119, R56, 0xffff, RZ, 0xc0, !PT ;  /* 0x0000ffff38777812 */ /* 0x000fe200078ec0ff */
        /* <DEDUP_REMOVED lines=11> */
[C---:B------:R-:W-:Y:S01]  /*4e60*/  F2FP.SATFINITE.E4M3.F32.PACK_AB_MERGE_C R9, R183.reuse, R9, RZ ;  /* 0x00000009b709723e */ /* 0x040fe200048070ff */
[----:B------:R-:W-:Y:S01]  /*4e70*/  FADD R141, R10, R141 ;  /* 0x0000008d0a8d7221 */ /* 0x000fe20000000000 */
[----:B------:R-:W-:Y:S01]  /*4e80*/  F2FP.SATFINITE.E4M3.F32.PACK_AB_MERGE_C R11, R183, R11, RZ ;  /* 0x0000000bb70b723e */ /* 0x000fe200048070ff */
[----:B------:R-:W-:Y:S01]  /*4e90*/  FADD R12, R143, R28 ;  /* 0x0000001c8f0c7221 */ /* 0x000fe20000000000 */
[----:B------:R-:W-:Y:S01]  /*4ea0*/  LOP3.LUT R49, R49, 0xff, RZ, 0xc0, !PT ;  /* 0x000000ff31317812 */ /* 0x000fe200078ec0ff */
[----:B------:R-:W-:Y:S01]  /*4eb0*/  FADD R113, R113, R32 ;  /* 0x0000002071717221 */ /* 0x000fe20000000000 */
[----:B------:R-:W-:Y:S01]  /*4ec0*/  LOP3.LUT R126, R53, 0xffff, RZ, 0xc0, !PT ;  /* 0x0000ffff357e7812 */ /* 0x000fe200078ec0ff */
[----:B------:R-:W-:Y:S01]  /*4ed0*/  IMAD.U32 R10, R95, 0x10000, RZ ;  /* 0x000100005f0a7824 */ /* 0x000fe200078e00ff */
[----:B------:R-:W-:Y:S01]  /*4ee0*/  PRMT R56, R56, 0x7604, R5 ;  /* 0x0000760438387816 */ /* 0x000fe20000000005 */
[----:B------:R-:W-:Y:S01]  /*4ef0*/  IMAD.U32 R5, R96, 0x10000, RZ ;  /* 0x0001000060057824 */ /* 0x000fe200078e00ff */
[----:B------:R-:W-:Y:S01]  /*4f00*/  PRMT R16, R121, 0x7604, R16 ;  /* 0x0000760479107816 */ /* 0x000fe20000000010 */
[----:B------:R-:W-:Y:S01]  /*4f10*/  FADD R143, R18, R167 ;  /* 0x000000a7128f7221 */ /* 0x000fe20000000000 */
[----:B------:R-:W-:Y:S01]  /*4f20*/  LOP3.LUT R40, R60, 0xff, RZ, 0xc0, !PT ;  /* 0x000000ff3c287812 */ /* 0x000fe200078ec0ff */
[----:B-1----:R-:W-:Y:S01]  /*4f30*/  @!P2 FMUL R111, R111, R111 ;  /* 0x0000006f6f6fa220 */ /* 0x002fe20000400000 */
[----:B------:R-:W-:Y:S01]  /*4f40*/  F2FP.SATFINITE.E4M3.F32.PACK_AB_MERGE_C R17, R183, R17, RZ ;  /* 0x00000011b711723e */ /* 0x000fe200048070ff */
[----:B--2---:R-:W-:Y:S01]  /*4f50*/  @!P3 FMUL R117, R117, R117 ;  /* 0x000000757575b220 */ /* 0x004fe20000400000 */
[----:B------:R-:W-:Y:S01]  /*4f60*/  F2FP.SATFINITE.E4M3.F32.PACK_AB_MERGE_C R19, R183, R19, RZ ;  /* 0x00000013b713723e */ /* 0x000fe200048070ff */
[----:B---3--:R-:W-:Y:S01]  /*4f70*/  @!P4 FMUL R114, R114, R114 ;  /* 0x000000727272c220 */ /* 0x008fe20000400000 */
[----:B------:R-:W-:Y:S01]  /*4f80*/  LOP3.LUT R32, R137, 0xff, RZ, 0xc0, !PT ;  /* 0x000000ff89207812 */ /* 0x000fe200078ec0ff */
[----:B------:R-:W-:Y:S01]  /*4f90*/  @!P5 FMUL R115, R115, R115 ;  /* 0x000000737373d220 */ /* 0x000fe20000400000 */
[----:B------:R-:W-:Y:S01]  /*4fa0*/  LOP3.LUT R121, R138, 0xffff, RZ, 0xc0, !PT ;  /* 0x0000ffff8a797812 */ /* 0x000fe200078ec0ff */
[----:B------:R-:W-:Y:S01]  /*4fb0*/  IMAD.U32 R7, R100, 0x10000, RZ ;  /* 0x0001000064077824 */ /* 0x000fe200078e00ff */
[----:B------:R-:W-:Y:S01]  /*4fc0*/  LOP3.LUT R9, R9, 0xff, RZ, 0xc0, !PT ;  /* 0x000000ff09097812 */ /* 0x000fe200078ec0ff */
[----:B----4-:R-:W-:Y:S01]  /*4fd0*/  @!P1 FMUL R110, R110, R110 ;  /* 0x0000006e6e6e9220 */ /* 0x010fe20000400000 */
[----:B------:R-:W-:Y:S01]  /*4fe0*/  LOP3.LUT R60, R11, 0xffff, RZ, 0xc0, !PT ;  /* 0x0000ffff0b3c7812 */ /* 0x000fe200078ec0ff */
[----:B------:R-:W-:Y:S01]  /*4ff0*/  FADD R6, R48, R153 ;  /* 0x0000009930067221 */ /* 0x000fe20000000000 */
[----:B------:R-:W-:Y:S01]  /*5000*/  PRMT R49, R126, 0x7604, R49 ;  /* 0x000076047e317816 */ /* 0x000fe20000000031 */
[----:B------:R-:W-:Y:S01]  /*5010*/  IMAD.U32 R11, R108, 0x10000, RZ ;  /* 0x000100006c0b7824 */ /* 0x000fe200078e00ff */
        /* <DEDUP_REMOVED lines=8> */
[C---:B------:R-:W-:Y:S01]  /*50a0*/  F2FP.SATFINITE.E4M3.F32.PACK_AB_MERGE_C R52, R183.reuse, R52, RZ ;  /* 0x00000034b734723e */ /* 0x040fe200048070ff */
[----:B------:R-:W-:Y:S01]  /*50b0*/  FADD R197, R86, R110 ;  /* 0x0000006e56c57221 */ /* 0x000fe20000000000 */
[C---:B------:R-:W-:Y:S01]  /*50c0*/  F2FP.SATFINITE.E4M3.F32.PACK_AB_MERGE_C R41, R183.reuse, R41, RZ ;  /* 0x00000029b729723e */ /* 0x040fe200048070ff */
[----:B------:R-:W-:Y:S01]  /*50d0*/  FADD R8, R8, R139 ;  /* 0x0000008b08087221 */ /* 0x000fe20000000000 */
[----:B------:R-:W-:Y:S01]  /*50e0*/  F2FP.SATFINITE.E4M3.F32.PACK_AB_MERGE_C R45, R183, R45, RZ ;  /* 0x0000002db72d723e */ /* 0x000fe200048070ff */
[----:B------:R-:W-:Y:S01]  /*50f0*/  FADD R143, R12, R143 ;  /* 0x0000008f0c8f7221 */ /* 0x000fe20000000000 */
[----:B------:R-:W-:Y:S01]  /*5100*/  LOP3.LUT R44, R68, 0xff, RZ, 0xc0, !PT ;  /* 0x000000ff442c7812 */ /* 0x000fe200078ec0ff */
[----:B------:R-:W-:Y:S01]  /*5110*/  IMAD.U32 R12, R101, 0x10000, RZ ;  /* 0x00010000650c7824 */ /* 0x000fe200078e00ff */
[----:B------:R-:W-:Y:S01]  /*5120*/  PRMT R32, R121, 0x7604, R32 ;  /* 0x0000760479207816 */ /* 0x000fe20000000020 */
[----:B------:R-:W-:Y:S01]  /*5130*/  FADD R143, R8, R143 ;  /* 0x0000008f088f7221 */ /* 0x000fe20000000000 */
[----:B------:R-:W-:Y:S01]  /*5140*/  LOP3.LUT R17, R17, 0xff, RZ, 0xc0, !PT ;  /* 0x000000ff11117812 */ /* 0x000fe200078ec0ff */
[----:B------:R-:W-:Y:S01]  /*5150*/  IMAD.SHL.U32 R8, R35, 0x1000000, RZ ;  /* 0x0100000023087824 */ /* 0x000fe200078e00ff */
[----:B------:R-:W-:Y:S01]  /*5160*/  LOP3.LUT R68, R19, 0xffff, RZ, 0xc0, !PT ;  /* 0x0000ffff13447812 */ /* 0x000fe200078ec0ff */
[----:B------:R-:W-:Y:S01]  /*5170*/  FADD R191, R74, R102 ;  /* 0x000000664abf7221 */ /* 0x000fe20000000000 */
[----:B------:R-:W-:Y:S01]  /*5180*/  PRMT R60, R60, 0x7604, R9 ;  /* 0x000076043c3c7816 */ /* 0x000fe20000000009 */
[----:B------:R-:W-:Y:S01]  /*5190*/  IMAD.U32 R9, R104, 0x10000, RZ ;  /* 0x0001000068097824 */ /* 0x000fe200078e00ff */
[----:B------:R-:W-:Y:S01]  /*51a0*/  LOP3.LUT R5, R14, 0xff0000, R5, 0xf8, !PT ;  /* 0x00ff00000e057812 */ /* 0x000fe200078ef805 */
[----:B------:R-:W-:Y:S01]  /*51b0*/  IMAD.U32 R14, R103, 0x10000, RZ ;  /* 0x00010000670e7824 */ /* 0x000fe200078e00ff */
[----:B------:R-:W-:Y:S01]  /*51c0*/  LOP3.LUT R49, R49, 0xff0000, R10, 0xf8, !PT ;  /* 0x00ff000031317812 */ /* 0x000fe200078ef80a */
[----:B------:R-:W-:Y:S01]  /*51d0*/  IMAD.U32 R10, R107, 0x10000, RZ ;  /* 0x000100006b0a7824 */ /* 0x000fe200078e00ff */
[----:B------:R-:W-:Y:S01]  /*51e0*/  PRMT R18, R125, 0x7604, R18 ;  /* 0x000076047d127816 */ /* 0x000fe20000000012 */
[----:B------:R-:W-:Y:S01]  /*51f0*/  IMAD.U32 R19, R124, 0x10000, RZ ;  /* 0x000100007c137824 */ /* 0x000fe200078e00ff */
[----:B------:R-:W-:Y:S01]  /*5200*/  LOP3.LUT R24, R131, 0xff, RZ, 0xc0, !PT ;  /* 0x000000ff83187812 */ /* 0x000fe200078ec0ff */
[----:B------:R-:W-:Y:S01]  /*5210*/  IMAD.U32 R47, R47, 0x10000, RZ ;  /* 0x000100002f2f7824 */ /* 0x000fe200078e00ff */
[----:B------:R-:W-:Y:S01]  /*5220*/  LOP3.LUT R121, R64, 0xffff, RZ, 0xc0, !PT ;  /* 0x0000ffff40797812 */ /* 0x000fe200078ec0ff */
[----:B------:R-:W-:Y:S01]  /*5230*/  FADD R173, R173, R186 ;  /* 0x000000baadad7221 */ /* 0x000fe20000000000 */
[C---:B------:R-:W-:Y:S01]  /*5240*/  F2FP.SATFINITE.E4M3.F32.PACK_AB_MERGE_C R21, R183.reuse, R21, RZ ;  /* 0x00000015b715723e */ /* 0x040fe200048070ff */
[----:B------:R-:W-:Y:S01]  /*5250*/  FADD R197, R176, R197 ;  /* 0x000000c5b0c57221 */ /* 0x000fe20000000000 */
[----:B------:R-:W-:Y:S01]  /*5260*/  F2FP.SATFINITE.E4M3.F32.PACK_AB_MERGE_C R23, R183, R23, RZ ;  /* 0x00000017b717723e */ /* 0x000fe200048070ff */
[----:B------:R-:W-:Y:S01]  /*5270*/  FADD R190, R177, R190 ;  /* 0x000000beb1be7221 */ /* 0x000fe20000000000 */
[C---:B------:R-:W-:Y:S01]  /*5280*/  F2FP.SATFINITE.E4M3.F32.PACK_AB_MERGE_C R25, R183.reuse, R25, RZ ;  /* 0x00000019b719723e */ /* 0x040fe200048070ff */
[----:B------:R-:W-:Y:S01]  /*5290*/  FADD R170, R170, R191 ;  /* 0x000000bfaaaa7221 */ /* 0x000fe20000000000 */
[C---:B------:R-:W-:Y:S01]  /*52a0*/  F2FP.SATFINITE.E4M3.F32.PACK_AB_MERGE_C R29, R183.reuse, R29, RZ ;  /* 0x0000001db71d723e */ /* 0x040fe200048070ff */
[----:B------:R-:W-:Y:S01]  /*52b0*/  FADD R199, R178, R199 ;  /* 0x000000c7b2c77221 */ /* 0x000fe20000000000 */
[----:B------:R-:W-:Y:S01]  /*52c0*/  F2FP.SATFINITE.E4M3.F32.PACK_AB_MERGE_C R33, R183, R33, RZ ;  /* 0x00000021b721723e */ /* 0x000fe200048070ff */
[----:B------:R-:W-:Y:S01]  /*52d0*/  FADD R192, R179, R192 ;  /* 0x000000c0b3c07221 */ /* 0x000fe20000000000 */
[----:B------:R-:W-:Y:S01]  /*52e0*/  F2FP.SATFINITE.E4M3.F32.PACK_AB_MERGE_C R37, R183, R37, RZ ;  /* 0x00000025b725723e */ /* 0x000fe200048070ff */
[----:B------:R-:W-:Y:S01]  /*52f0*/  FADD R172, R172, R193 ;  /* 0x000000c1acac7221 */ /* 0x000fe20000000000 */
        /* <DEDUP_REMOVED lines=11> */
[----:B------:R-:W-:Y:S01]  /*53b0*/  IMAD.U32 R15, R116, 0x10000, RZ ;  /* 0x00010000740f7824 */ /* 0x000fe200078e00ff */
        /* <DEDUP_REMOVED lines=8> */
[----:B------:R-:W-:Y:S01]  /*5440*/  PRMT R68, R68, 0x7604, R17 ;  /* 0x0000760444447816 */ /* 0x000fe20000000011 */
[----:B------:R-:W-:Y:S01]  /*5450*/  FADD R6, R6, R113 ;  /* 0x0000007106067221 */ /* 0x000fe20000000000 */
[C---:B------:R-:W-:Y:S01]  /*5460*/  F2FP.SATFINITE.E4M3.F32.PACK_AB_MERGE_C R164, R183.reuse, R164, RZ ;  /* 0x000000a4b7a4723e */ /* 0x040fe200048070ff */
[----:B------:R-:W-:Y:S01]  /*5470*/  FADD R142, R142, R169 ;  /* 0x000000a98e8e7221 */ /* 0x000fe20000000000 */
[C---:B------:R-:W-:Y:S01]  /*5480*/  F2FP.SATFINITE.E4M3.F32.PACK_AB_MERGE_C R90, R183.reuse, R90, RZ ;  /* 0x0000005ab75a723e */ /* 0x040fe200048070ff */
[----:B------:R-:W-:Y:S01]  /*5490*/  FADD R146, R146, R199 ;  /* 0x000000c792927221 */ /* 0x000fe20000000000 */
[C---:B------:R-:W-:Y:S01]  /*54a0*/  F2FP.SATFINITE.E4M3.F32.PACK_AB_MERGE_C R166, R183.reuse, R166, RZ ;  /* 0x000000a6b7a6723e */ /* 0x040fe200048070ff */
[----:B------:R-:W-:Y:S01]  /*54b0*/  FADD R171, R150, R171 ;  /* 0x000000ab96ab7221 */ /* 0x000fe20000000000 */
[----:B------:R-:W-:Y:S01]  /*54c0*/  F2FP.SATFINITE.E4M3.F32.PACK_AB_MERGE_C R94, R183, R94, RZ ;  /* 0x0000005eb75e723e */ /* 0x000fe200048070ff */
[----:B------:R-:W-:Y:S01]  /*54d0*/  FADD R201, R168, R201 ;  /* 0x000000c9a8c97221 */ /* 0x000fe20000000000 */
[----:B------:R-:W-:Y:S01]  /*54e0*/  PRMT R24, R133, 0x7604, R24 ;  /* 0x0000760485187816 */ /* 0x000fe20000000018 */
[----:B------:R-:W-:Y:S01]  /*54f0*/  FADD R6, R6, R141 ;  /* 0x0000008d06067221 */ /* 0x000fe20000000000 */
[----:B------:R-:W-:Y:S01]  /*5500*/  LOP3.LUT R52, R76, 0xff, RZ, 0xc0, !PT ;  /* 0x000000ff4c347812 */ /* 0x000fe200078ec0ff */
[----:B------:R-:W-:Y:S01]  /*5510*/  FADD R142, R142, R171 ;  /* 0x000000ab8e8e7221 */ /* 0x000fe20000000000 */
[----:B------:R-:W-:Y:S01]  /*5520*/  LOP3.LUT R7, R16, 0xff0000, R7, 0xf8, !PT ;  /* 0x00ff000010077812 */ /* 0x000fe200078ef807 */
[----:B------:R-:W-:Y:S01]  /*5530*/  FADD R201, R146, R201 ;  /* 0x000000c992c97221 */ /* 0x000fe20000000000 */
[----:B------:R-:W-:Y:S01]  /*5540*/  F2FP.SATFINITE.E4M3.F32.PACK_AB_MERGE_C R86, R183, R86, RZ ;  /* 0x00000056b756723e */ /* 0x000fe200048070ff */
[----:B------:R-:W-:Y:S01]  /*5550*/  FADD R6, R6, R143 ;  /* 0x0000008f06067221 */ /* 0x000fe20000000000 */
[----:B------:R-:W-:-:S02]  /*5560*/  PRMT R44, R123, 0x7604, R44 ;  /* 0x000076047b2c7816 */ /* 0x000fc4000000002c */
[----:B------:R-:W-:Y:S02]  /*5570*/  PRMT R48, R125, 0x7604, R48 ;  /* 0x000076047d307816 */ /* 0x000fe40000000030 */
[----:B------:R-:W-:Y:S01]  /*5580*/  PRMT R64, R64, 0x7604, R13 ;  /* 0x0000760440407816 */ /* 0x000fe2000000000d */
[----:B------:R-:W-:Y:S01]  /*5590*/  IMAD.U32 R13, R112, 0x10000, RZ ;  /* 0x00010000700d7824 */ /* 0x000fe200078e00ff */
[----:B------:R-:W-:Y:S02]  /*55a0*/  LOP3.LUT R21, R21, 0xff, RZ, 0xc0, !PT ;  /* 0x000000ff15157812 */ /* 0x000fe400078ec0ff */
[----:B------:R-:W-:Y:S01]  /*55b0*/  LOP3.LUT R72, R23, 0xffff, RZ, 0xc0, !PT ;  /* 0x0000ffff17487812 */ /* 0x000fe200078ec0ff */
[----:B------:R-:W-:Y:S01]  /*55c0*/  IMAD.U32 R23, R132, 0x10000, RZ ;  /* 0x0001000084177824 */ /* 0x000fe200078e00ff */
[----:B------:R-:W-:Y:S02]  /*55d0*/  LOP3.LUT R25, R25, 0xff, RZ, 0xc0, !PT ;  /* 0x000000ff19197812 */ /* 0x000fe400078ec0ff */
[----:B------:R-:W-:Y:S01]  /*55e0*/  LOP3.LUT R76, R29, 0xffff, RZ, 0xc0, !PT ;  /* 0x0000ffff1d4c7812 */ /* 0x000fe200078ec0ff */
[----:B------:R-:W-:Y:S01]  /*55f0*/  IMAD.U32 R29, R144, 0x10000, RZ ;  /* 0x00010000901d7824 */ /* 0x000fe200078e00ff */
[----:B------:R-:W-:-:S02]  /*5600*/  LOP3.LUT R33, R33, 0xff, RZ, 0xc0, !PT ;  /* 0x000000ff21217812 */ /* 0x000fc400078ec0ff */
[----:B------:R-:W-:Y:S01]  /*5610*/  LOP3.LUT R118, R37, 0xffff, RZ, 0xc0, !PT ;  /* 0x0000ffff25767812 */ /* 0x000fe200078ec0ff */
[----:B------:R-:W-:Y:S01]  /*5620*/  IMAD.U32 R37, R164, 0x10000, RZ ;  /* 0x00010000a4257824 */ /* 0x000fe200078e00ff */
[----:B------:R-:W-:Y:S01]  /*5630*/  LOP3.LUT R9, R18, 0xff0000, R9, 0xf8, !PT ;  /* 0x00ff000012097812 */ /* 0x000fe200078ef809 */
[----:B------:R-:W-:Y:S01]  /*5640*/  IMAD.SHL.U32 R18, R91, 0x1000000, RZ ;  /* 0x010000005b127824 */ /* 0x000fe200078e00ff */
[----:B------:R-:W-:Y:S02]  /*5650*/  LOP3.LUT R11, R20, 0xff0000, R11, 0xf8, !PT ;  /* 0x00ff0000140b7812 */ /* 0x000fe400078ef80b */
[----:B------:R-:W-:Y:S01]  /*5660*/  LOP3.LUT R73, R73, 0xff0000, R14, 0xf8, !PT ;  /* 0x00ff000049497812 */ /* 0x000fe200078ef80e */
[----:B------:R-:W-:Y:S01]  /*5670*/  IMAD.SHL.U32 R14, R59, 0x1000000, RZ ;  /* 0x010000003b0e7824 */ /* 0x000fe200078e00ff */
[----:B------:R-:W-:Y:S01]  /*5680*/  LOP3.LUT R89, R89, 0xff0000, R10, 0xf8, !PT ;  /* 0x00ff000059597812 */ /* 0x000fe200078ef80a */
[----:B------:R-:W-:Y:S01]  /*5690*/  IMAD.SHL.U32 R10, R43, 0x1000000, RZ ;  /* 0x010000002b0a7824 */ /* 0x000fe200078e00ff */
[----:B------:R-:W-:-:S02]  /*56a0*/  PRMT R36, R119, 0x7604, R36 ;  /* 0x0000760477247816 */ /* 0x000fc40000000024 */
[----:B------:R-:W-:Y:S02]  /*56b0*/  PRMT R40, R121, 0x7604, R40 ;  /* 0x0000760479287816 */ /* 0x000fe40000000028 */
[----:B------:R-:W-:Y:S02]  /*56c0*/  LOP3.LUT R123, R160, 0xffff, RZ, 0xc0, !PT ;  /* 0x0000ffffa07b7812 */ /* 0x000fe400078ec0ff */
[----:B------:R-:W-:Y:S02]  /*56d0*/  LOP3.LUT R125, R162, 0xffff, RZ, 0xc0, !PT ;  /* 0x0000ffffa27d7812 */ /* 0x000fe400078ec0ff */
[----:B------:R-:W-:Y:S01]  /*56e0*/  PRMT R122, R122, 0x7604, R41 ;  /* 0x000076047a7a7816 */ /* 0x000fe20000000029 */
[----:B------:R-:W-:Y:S01]  /*56f0*/  IMAD.U32 R41, R166, 0x10000, RZ ;  /* 0x00010000a6297824 */ /* 0x000fe200078e00ff */
[----:B------:R-:W-:Y:S02]  /*5700*/  LOP3.LUT R28, R134, 0xff, RZ, 0xc0, !PT ;  /* 0x000000ff861c7812 */ /* 0x000fe400078ec0ff */
[----:B------:R-:W-:-:S02]  /*5710*/  LOP3.LUT R119, R156, 0xffff, RZ, 0xc0, !PT ;  /* 0x0000ffff9c777812 */ /* 0x000fc400078ec0ff */
[----:B------:R-:W-:Y:S02]  /*5720*/  LOP3.LUT R121, R158, 0xffff, RZ, 0xc0, !PT ;  /* 0x0000ffff9e797812 */ /* 0x000fe400078ec0ff */
[----:B------:R-:W-:Y:S02]  /*5730*/  LOP3.LUT R39, R60, 0xff0000, R39, 0xf8, !PT ;  /* 0x00ff00003c277812 */ /* 0x000fe400078ef827 */
[----:B------:R-:W-:Y:S02]  /*5740*/  LOP3.LUT R55, R68, 0xff0000, R55, 0xf8, !PT ;  /* 0x00ff000044377812 */ /* 0x000fe400078ef837 */
[----:B------:R-:W-:Y:S02]  /*5750*/  F2FP.SATFINITE.E4M3.F32.PACK_AB_MERGE_C R51, R183, R51, RZ ;  /* 0x00000033b733723e */ /* 0x000fe400048070ff */
[----:B------:R-:W-:Y:S02]  /*5760*/  LOP3.LUT R130, R61, 0xffff, RZ, 0xc0, !PT ;  /* 0x0000ffff3d827812 */ /* 0x000fe400078ec0ff */
[----:B------:R-:W-:-:S02]  /*5770*/  LOP3.LUT R134, R69, 0xffff, RZ, 0xc0, !PT ;  /* 0x0000ffff45867812 */ /* 0x000fc400078ec0ff */
[----:B------:R-:W-:Y:S02]  /*5780*/  LOP3.LUT R15, R24, 0xff0000, R15, 0xf8, !PT ;  /* 0x00ff0000180f7812 */ /* 0x000fe400078ef80f */
[----:B------:R-:W-:Y:S01]  /*5790*/  LOP3.LUT R34, R5, R34, RZ, 0xfc, !PT ;  /* 0x0000002205227212 */ /* 0x000fe200078efcff */
[----:B------:R-:W-:Y:S01]  /*57a0*/  FADD R5, R142, R201 ;  /* 0x000000c98e057221 */ /* 0x000fe20000000000 */
[----:B------:R-:W-:Y:S02]  /*57b0*/  LOP3.LUT R7, R7, R38, RZ, 0xfc, !PT ;  /* 0x0000002607077212 */ /* 0x000fe400078efcff */
[----:B------:R-:W-:Y:S02]  /*57c0*/  LOP3.LUT R90, R90, 0xffff, RZ, 0xc0, !PT ;  /* 0x0000ffff5a5a7812 */ /* 0x000fe400078ec0ff */
[----:B------:R-:W-:Y:S02]  /*57d0*/  LOP3.LUT R94, R94, 0xffff, RZ, 0xc0, !PT ;  /* 0x0000ffff5e5e7812 */ /* 0x000fe400078ec0ff */
[----:B------:R-:W-:Y:S01]  /*57e0*/  PRMT R72, R72, 0x7604, R21 ;  /* 0x0000760448487816 */ /* 0x000fe20000000015 */
[----:B------:R-:W-:Y:S01]  /*57f0*/  IMAD.SHL.U32 R90, R90, 0x1000000, RZ ;  /* 0x010000005a5a7824 */ /* 0x000fe200078e00ff */
[----:B------:R-:W-:Y:S01]  /*5800*/  PRMT R76, R76, 0x7604, R25 ;  /* 0x000076044c4c7816 */ /* 0x000fe20000000019 */
[----:B------:R-:W-:Y:S01]  /*5810*/  IMAD.SHL.U32 R94, R94, 0x1000000, RZ ;  /* 0x010000005e5e7824 */ /* 0x000fe200078e00ff */
[----:B------:R-:W-:Y:S01]  /*5820*/  PRMT R118, R118, 0x7604, R33 ;  /* 0x0000760476767816 */ /* 0x000fe20000000021 */
[----:B------:R-:W-:Y:S01]  /*5830*/  IMAD.U32 R33, R148, 0x10000, RZ ;  /* 0x0001000094217824 */ /* 0x000fe200078e00ff */
[----:B------:R-:W-:-:S02]  /*5840*/  LOP3.LUT R9, R9, R42, RZ, 0xfc, !PT ;  /* 0x0000002a09097212 */ /* 0x000fc400078efcff */
[----:B------:R-:W-:Y:S02]  /*5850*/  LOP3.LUT R46, R11, R46, RZ, 0xfc, !PT ;  /* 0x0000002e0b2e7212 */ /* 0x000fe400078efcff */
[----:B------:R-:W-:Y:S02]  /*5860*/  LOP3.LUT R82, R82, 0xffff, RZ, 0xc0, !PT ;  /* 0x0000ffff52527812 */ /* 0x000fe400078ec0ff */
[----:B------:R-:W-:Y:S02]  /*5870*/  LOP3.LUT R86, R86, 0xffff, RZ, 0xc0, !PT ;  /* 0x0000ffff56567812 */ /* 0x000fe400078ec0ff */
[C---:B------:R-:W-:Y:S01]  /*5880*/  F2FP.SATFINITE.E4M3.F32.PACK_AB_MERGE_C R50, R183.reuse, R50, RZ ;  /* 0x00000032b732723e */ /* 0x040fe200048070ff */
[----:B------:R-:W-:Y:S01]  /*5890*/  IMAD.SHL.U32 R82, R82, 0x1000000, RZ ;  /* 0x0100000052527824 */ /* 0x000fe200078e00ff */
[----:B------:R-:W-:Y:S01]  /*58a0*/  F2FP.SATFINITE.E4M3.F32.PACK_AB_MERGE_C R70, R183, R70, RZ ;  /* 0x00000046b746723e */ /* 0x000fe200048070ff */
[----:B------:R-:W-:Y:S01]  /*58b0*/  IMAD.SHL.U32 R86, R86, 0x1000000, RZ ;  /* 0x0100000056567824 */ /* 0x000fe200078e00ff */
[----:B------:R-:W-:-:S02]  /*58c0*/  PRMT R84, R123, 0x7604, R84 ;  /* 0x000076047b547816 */ /* 0x000fc40000000054 */
[----:B------:R-:W-:Y:S02]  /*58d0*/  PRMT R88, R125, 0x7604, R88 ;  /* 0x000076047d587816 */ /* 0x000fe40000000058 */
[----:B------:R-:W-:Y:S02]  /*58e0*/  LOP3.LUT R31, R56, 0xff0000, R31, 0xf8, !PT ;  /* 0x00ff0000381f7812 */ /* 0x000fe400078ef81f */
[----:B------:R-:W-:Y:S02]  /*58f0*/  LOP3.LUT R87, R122, 0xff0000, R87, 0xf8, !PT ;  /* 0x00ff00007a577812 */ /* 0x000fe400078ef857 */
[----:B------:R-:W-:Y:S02]  /*5900*/  LOP3.LUT R99, R99, 0xffff, RZ, 0xc0, !PT ;  /* 0x0000ffff63637812 */ /* 0x000fe400078ec0ff */
[C---:B------:R-:W-:Y:S02]  /*5910*/  F2FP.SATFINITE.E4M3.F32.PACK_AB_MERGE_C R79, R183.reuse, R79, RZ ;  /* 0x0000004fb74f723e */ /* 0x040fe400048070ff */
[----:B------:R-:W-:-:S02]  /*5920*/  F2FP.SATFINITE.E4M3.F32.PACK_AB_MERGE_C R83, R183, R83, RZ ;  /* 0x00000053b753723e */ /* 0x000fc400048070ff */
[----:B------:R-:W-:Y:S01]  /*5930*/  PRMT R52, R119, 0x7604, R52 ;  /* 0x0000760477347816 */ /* 0x000fe20000000034 */
[----:B------:R-:W-:Y:S01]  /*5940*/  IMAD.U32 R79, R79, 0x10000, RZ ;  /* 0x000100004f4f7824 */ /* 0x000fe200078e00ff */
[----:B------:R-:W-:Y:S02]  /*5950*/  PRMT R80, R121, 0x7604, R80 ;  /* 0x0000760479507816 */ /* 0x000fe40000000050 */
[----:B------:R-:W-:Y:S02]  /*5960*/  LOP3.LUT R13, R22, 0xff0000, R13, 0xf8, !PT ;  /* 0x00ff0000160d7812 */ /* 0x000fe400078ef80d */
[----:B------:R-:W-:Y:S01]  /*5970*/  LOP3.LUT R39, R39, R10, RZ, 0xfc, !PT ;  /* 0x0000000a27277212 */ /* 0x000fe200078efcff */
[----:B------:R-:W-:Y:S01]  /*5980*/  IMAD.SHL.U32 R10, R67, 0x1000000, RZ ;  /* 0x01000000430a7824 */ /* 0x000fe200078e00ff */
[----:B------:R-:W-:Y:S01]  /*5990*/  LOP3.LUT R55, R55, R14, RZ, 0xfc, !PT ;  /* 0x0000000e37377212 */ /* 0x000fe200078efcff */
[----:B------:R-:W-:Y:S01]  /*59a0*/  IMAD.SHL.U32 R14, R75, 0x1000000, RZ ;  /* 0x010000004b0e7824 */ /* 0x000fe200078e00ff */
[----:B------:R-:W-:-:S02]  /*59b0*/  F2FP.SATFINITE.E4M3.F32.PACK_AB_MERGE_C R128, R183, R128, RZ ;  /* 0x00000080b780723e */ /* 0x000fc400048070ff */
[C---:B------:R-:W-:Y:S02]  /*59c0*/  F2FP.SATFINITE.E4M3.F32.PACK_AB_MERGE_C R97, R183.reuse, R97, RZ ;  /* 0x00000061b761723e */ /* 0x040fe400048070ff */
[C---:B------:R-:W-:Y:S01]  /*59d0*/  F2FP.SATFINITE.E4M3.F32.PACK_AB_MERGE_C R106, R183.reuse, R106, RZ ;  /* 0x0000006ab76a723e */ /* 0x040fe200048070ff */
[----:B------:R-:W-:Y:S01]  /*59e0*/  IMAD.U32 R21, R128, 0x10000, RZ ;  /* 0x0001000080157824 */ /* 0x000fe200078e00ff */
[C---:B------:R-:W-:Y:S02]  /*59f0*/  F2FP.SATFINITE.E4M3.F32.PACK_AB_MERGE_C R109, R183.reuse, R109, RZ ;  /* 0x0000006db76d723e */ /* 0x040fe400048070ff */
[----:B------:R-:W-:Y:S01]  /*5a00*/  F2FP.SATFINITE.E4M3.F32.PACK_AB_MERGE_C R110, R183, R110, RZ ;  /* 0x0000006eb76e723e */ /* 0x000fe200048070ff */
[----:B------:R-:W-:Y:S01]  /*5a10*/  IMAD.U32 R106, R106, 0x10000, RZ ;  /* 0x000100006a6a7824 */ /* 0x000fe200078e00ff */
[----:B------:R-:W-:Y:S02]  /*5a20*/  PRMT R57, R130, 0x7604, R57 ;  /* 0x0000760482397816 */ /* 0x000fe40000000039 */
[----:B------:R-:W-:-:S02]  /*5a30*/  PRMT R65, R134, 0x7604, R65 ;  /* 0x0000760486417816 */ /* 0x000fc40000000041 */
[----:B------:R-:W-:Y:S02]  /*5a40*/  LOP3.LUT R62, R62, 0xffff, RZ, 0xc0, !PT ;  /* 0x0000ffff3e3e7812 */ /* 0x000fe400078ec0ff */
[----:B------:R-:W-:Y:S02]  /*5a50*/  LOP3.LUT R54, R15, R54, RZ, 0xfc, !PT ;  /* 0x000000360f367212 */ /* 0x000fe400078efcff */
[----:B------:R-:W-:Y:S01]  /*5a60*/  LOP3.LUT R51, R51, 0xffff, RZ, 0xc0, !PT ;  /* 0x0000ffff33337812 */ /* 0x000fe200078ec0ff */
[----:B------:R-:W-:Y:S01]  /*5a70*/  IMAD.SHL.U32 R62, R62, 0x1000000, RZ ;  /* 0x010000003e3e7824 */ /* 0x000fe200078e00ff */
[----:B------:R-:W-:Y:S02]  /*5a80*/  SEL R22, R7, R34, P6 ;  /* 0x0000002207167207 */ /* 0x000fe40003000000 */
[----:B------:R-:W-:Y:S01]  /*5a90*/  SEL R11, R34, R7, P6 ;  /* 0x00000007220b7207 */ /* 0x000fe20003000000 */
[----:B------:R-:W-:Y:S01]  /*5aa0*/  IMAD.MOV.U32 R7, RZ, RZ, 0x3021 ;  /* 0x00003021ff077424 */ /* 0x000fe200078e00ff */
[----:B------:R-:W-:-:S02]  /*5ab0*/  F2FP.SATFINITE.E4M3.F32.PACK_AB_MERGE_C R120, R183, R120, RZ ;  /* 0x00000078b778723e */ /* 0x000fc400048070ff */
[C---:B------:R-:W-:Y:S02]  /*5ac0*/  F2FP.SATFINITE.E4M3.F32.PACK_AB_MERGE_C R58, R183.reuse, R58, RZ ;  /* 0x0000003ab73a723e */ /* 0x040fe400048070ff */
[C---:B------:R-:W-:Y:S01]  /*5ad0*/  F2FP.SATFINITE.E4M3.F32.PACK_AB_MERGE_C R66, R183.reuse, R66, RZ ;  /* 0x00000042b742723e */ /* 0x040fe200048070ff */
[----:B------:R-:W-:Y:S01]  /*5ae0*/  IMAD.U32 R17, R120, 0x10000, RZ ;  /* 0x0001000078117824 */ /* 0x000fe200078e00ff */
[C---:B------:R-:W-:Y:S02]  /*5af0*/  F2FP.SATFINITE.E4M3.F32.PACK_AB_MERGE_C R136, R183.reuse, R136, RZ ;  /* 0x00000088b788723e */ /* 0x040fe400048070ff */
[C---:B------:R-:W-:Y:S02]  /*5b00*/  F2FP.SATFINITE.E4M3.F32.PACK_AB_MERGE_C R74, R183.reuse, R74, RZ ;  /* 0x0000004ab74a723e */ /* 0x040fe400048070ff */
[C---:B------:R-:W-:Y:S01]  /*5b10*/  F2FP.SATFINITE.E4M3.F32.PACK_AB_MERGE_C R140, R183.reuse, R140, RZ ;  /* 0x0000008cb78c723e */ /* 0x040fe200048070ff */
[----:B------:R-:W-:Y:S01]  /*5b20*/  IMAD.U32 R25, R136, 0x10000, RZ ;  /* 0x0001000088197824 */ /* 0x000fe200078e00ff */
[----:B------:R-:W-:-:S02]  /*5b30*/  F2FP.SATFINITE.E4M3.F32.PACK_AB_MERGE_C R78, R183, R78, RZ ;  /* 0x0000004eb74e723e */ /* 0x000fc400048070ff */
[C---:B------:R-:W-:Y:S02]  /*5b40*/  F2FP.SATFINITE.E4M3.F32.PACK_AB_MERGE_C R102, R183.reuse, R102, RZ ;  /* 0x00000066b766723e */ /* 0x040fe400048070ff */
[C---:B------:R-:W-:Y:S02]  /*5b50*/  F2FP.SATFINITE.E4M3.F32.PACK_AB_MERGE_C R105, R183.reuse, R105, RZ ;  /* 0x00000069b769723e */ /* 0x040fe400048070ff */
[C---:B------:R-:W-:Y:S02]  /*5b60*/  F2FP.SATFINITE.E4M3.F32.PACK_AB_MERGE_C R111, R183.reuse, R111, RZ ;  /* 0x0000006fb76f723e */ /* 0x040fe400048070ff */
[C---:B------:R-:W-:Y:S02]  /*5b70*/  F2FP.SATFINITE.E4M3.F32.PACK_AB_MERGE_C R117, R183.reuse, R117, RZ ;  /* 0x00000075b775723e */ /* 0x040fe400048070ff */
[----:B------:R-:W-:Y:S01]  /*5b80*/  F2FP.SATFINITE.E4M3.F32.PACK_AB_MERGE_C R114, R183, R114, RZ ;  /* 0x00000072b772723e */ /* 0x000fe200048070ff */
[----:B------:R-:W-:Y:S01]  /*5b90*/  IMAD.U32 R111, R111, 0x10000, RZ ;  /* 0x000100006f6f7824 */ /* 0x000fe200078e00ff */
[----:B------:R-:W-:-:S02]  /*5ba0*/  F2FP.SATFINITE.E4M3.F32.PACK_AB_MERGE_C R115, R183, R115, RZ ;  /* 0x00000073b773723e */ /* 0x000fc400048070ff */
[----:B------:R-:W-:Y:S01]  /*5bb0*/  LOP3.LUT R63, R72, 0xff0000, R63, 0xf8, !PT ;  /* 0x00ff0000483f7812 */ /* 0x000fe200078ef83f */
[----:B------:R-:W-:Y:S01]  /*5bc0*/  IMAD.U32 R45, R114, 0x10000, RZ ;  /* 0x00010000722d7824 */ /* 0x000fe200078e00ff */
[----:B------:R-:W-:Y:S02]  /*5bd0*/  LOP3.LUT R71, R76, 0xff0000, R71, 0xf8, !PT ;  /* 0x00ff00004c477812 */ /* 0x000fe400078ef847 */
[----:B------:R-:W-:Y:S02]  /*5be0*/  SEL R24, R46, R9, P6 ;  /* 0x000000092e187207 */ /* 0x000fe40003000000 */
[----:B------:R-:W-:Y:S01]  /*5bf0*/  SEL R15, R9, R46, P6 ;  /* 0x0000002e090f7207 */ /* 0x000fe20003000000 */
[----:B------:R-:W-:Y:S01]  /*5c00*/  IMAD.MOV.U32 R9, RZ, RZ, 0x2130 ;  /* 0x00002130ff097424 */ /* 0x000fe200078e00ff */
[----:B------:R-:W-:Y:S02]  /*5c10*/  LOP3.LUT R126, R85, 0xffff, RZ, 0xc0, !PT ;  /* 0x0000ffff557e7812 */ /* 0x000fe400078ec0ff */
[----:B------:R-:W-:-:S02]  /*5c20*/  LOP3.LUT R37, R84, 0xff0000, R37, 0xf8, !PT ;  /* 0x00ff000054257812 */ /* 0x000fc400078ef825 */
[----:B------:R-:W-:Y:S02]  /*5c30*/  LOP3.LUT R41, R88, 0xff0000, R41, 0xf8, !PT ;  /* 0x00ff000058297812 */ /* 0x000fe400078ef829 */
[----:B------:R-:W-:Y:S02]  /*5c40*/  LOP3.LUT R50, R50, 0xffff, RZ, 0xc0, !PT ;  /* 0x0000ffff32327812 */ /* 0x000fe400078ec0ff */
[----:B------:R-:W-:Y:S02]  /*5c50*/  LOP3.LUT R70, R70, 0xffff, RZ, 0xc0, !PT ;  /* 0x0000ffff46467812 */ /* 0x000fe400078ec0ff */
[----:B------:R-:W-:Y:S01]  /*5c60*/  LOP3.LUT R8, R31, R8, RZ, 0xfc, !PT ;  /* 0x000000081f087212 */ /* 0x000fe200078efcff */
[----:B------:R-:W-:Y:S01]  /*5c70*/  IMAD.SHL.U32 R50, R50, 0x1000000, RZ ;  /* 0x0100000032327824 */ /* 0x000fe200078e00ff */
[----:B------:R-:W-:Y:S01]  /*5c80*/  LOP3.LUT R87, R87, R18, RZ, 0xfc, !PT ;  /* 0x0000001257577212 */ /* 0x000fe200078efcff */
[----:B------:R-:W-:Y:S01]  /*5c90*/  IMAD.SHL.U32 R18, R99, 0x1000000, RZ ;  /* 0x0100000063127824 */ /* 0x000fe200078e00ff */
[----:B------:R-:W-:Y:S01]  /*5ca0*/  LOP3.LUT R0, R0, 0xc, RZ, 0xc0, !PT ;  /* 0x0000000c00007812 */ /* 0x000fe200078ec0ff */
[----:B------:R-:W-:Y:S01]  /*5cb0*/  IMAD.SHL.U32 R70, R70, 0x1000000, RZ ;  /* 0x0100000046467824 */ /* 0x000fe200078e00ff */
[----:B------:R-:W-:-:S02]  /*5cc0*/  LOP3.LUT R26, R26, 0xffff, RZ, 0xc0, !PT ;  /* 0x0000ffff1a1a7812 */ /* 0x000fc400078ec0ff */
[----:B------:R-:W-:Y:S02]  /*5cd0*/  LOP3.LUT R29, R52, 0xff0000, R29, 0xf8, !PT ;  /* 0x00ff0000341d7812 */ /* 0x000fe400078ef81d */
[----:B------:R-:W-:Y:S02]  /*5ce0*/  LOP3.LUT R33, R80, 0xff0000, R33, 0xf8, !PT ;  /* 0x00ff000050217812 */ /* 0x000fe400078ef821 */
[----:B------:R-:W-:Y:S02]  /*5cf0*/  LOP3.LUT R83, R83, 0xffff, RZ, 0xc0, !PT ;  /* 0x0000ffff53537812 */ /* 0x000fe400078ec0ff */
[----:B------:R-:W-:Y:S02]  /*5d00*/  LOP3.LUT R57, R57, 0xff0000, R98, 0xf8, !PT ;  /* 0x00ff000039397812 */ /* 0x000fe400078ef862 */
[----:B------:R-:W-:Y:S01]  /*5d10*/  LOP3.LUT R65, R65, 0xff0000, R12, 0xf8, !PT ;  /* 0x00ff000041417812 */ /* 0x000fe200078ef80c */
[----:B------:R-:W-:Y:S01]  /*5d20*/  IMAD.SHL.U32 R12, R51, 0x1000000, RZ ;  /* 0x01000000330c7824 */ /* 0x000fe200078e00ff */
[----:B------:R-:W-:Y:S01]  /*5d30*/  LOP3.LUT R97, R97, 0xffff, RZ, 0xc0, !PT ;  /* 0x0000ffff61617812 */ /* 0x000fe200078ec0ff */
[----:B------:R-:W-:Y:S01]  /*5d40*/  IMAD.SHL.U32 R16, R83, 0x1000000, RZ ;  /* 0x0100000053107824 */ /* 0x000fe200078e00ff */
[----:B------:R-:W-:-:S02]  /*5d50*/  LOP3.LUT R109, R109, 0xffff, RZ, 0xc0, !PT ;  /* 0x0000ffff6d6d7812 */ /* 0x000fc400078ec0ff */
[----:B------:R-:W-:Y:S02]  /*5d60*/  LOP3.LUT R110, R110, 0xffff, RZ, 0xc0, !PT ;  /* 0x0000ffff6e6e7812 */ /* 0x000fe400078ec0ff */
[----:B------:R-:W-:Y:S01]  /*5d70*/  PRMT R30, R30, 0x7604, R27 ;  /* 0x000076041e1e7816 */ /* 0x000fe2000000001b */
[----:B------:R-:W-:Y:S01]  /*5d80*/  IMAD.U32 R27, R140, 0x10000, RZ ;  /* 0x000100008c1b7824 */ /* 0x000fe200078e00ff */
[----:B------:R-:W-:Y:S01]  /*5d90*/  LOP3.LUT R23, R40, 0xff0000, R23, 0xf8, !PT ;  /* 0x00ff000028177812 */ /* 0x000fe200078ef817 */
[----:B------:R-:W-:Y:S01]  /*5da0*/  IMAD.SHL.U32 R110, R110, 0x1000000, RZ ;  /* 0x010000006e6e7824 */ /* 0x000fe200078e00ff */
[----:B------:R-:W-:Y:S02]  /*5db0*/  LOP3.LUT R58, R58, 0xffff, RZ, 0xc0, !PT ;  /* 0x0000ffff3a3a7812 */ /* 0x000fe400078ec0ff */
[----:B------:R-:W-:Y:S02]  /*5dc0*/  LOP3.LUT R66, R66, 0xffff, RZ, 0xc0, !PT ;  /* 0x0000ffff42427812 */ /* 0x000fe400078ec0ff */
[----:B------:R-:W-:Y:S01]  /*5dd0*/  LOP3.LUT R74, R74, 0xffff, RZ, 0xc0, !PT ;  /* 0x0000ffff4a4a7812 */ /* 0x000fe200078ec0ff */
[----:B------:R-:W-:Y:S01]  /*5de0*/  IMAD.SHL.U32 R58, R58, 0x1000000, RZ ;  /* 0x010000003a3a7824 */ /* 0x000fe200078e00ff */
[----:B------:R-:W-:Y:S01]  /*5df0*/  LOP3.LUT R78, R78, 0xffff, RZ, 0xc0, !PT ;  /* 0x0000ffff4e4e7812 */ /* 0x000fe200078ec0ff */
[----:B------:R-:W-:Y:S01]  /*5e00*/  IMAD.SHL.U32 R66, R66, 0x1000000, RZ ;  /* 0x0100000042427824 */ /* 0x000fe200078e00ff */
[----:B------:R-:W-:Y:S01]  /*5e10*/  LOP3.LUT R10, R63, R10, RZ, 0xfc, !PT ;  /* 0x0000000a3f0a7212 */ /* 0x000fe200078efcff */
[----:B------:R-:W-:Y:S01]  /*5e20*/  IMAD.SHL.U32 R74, R74, 0x1000000, RZ ;  /* 0x010000004a4a7824 */ /* 0x000fe200078e00ff */
[----:B------:R-:W-:Y:S01]  /*5e30*/  LOP3.LUT R71, R71, R14, RZ, 0xfc, !PT ;  /* 0x0000000e47477212 */ /* 0x000fe200078efcff */
[----:B------:R-:W-:Y:S01]  /*5e40*/  IMAD.SHL.U32 R14, R97, 0x1000000, RZ ;  /* 0x01000000610e7824 */ /* 0x000fe200078e00ff */
[----:B------:R-:W-:Y:S01]  /*5e50*/  LOP3.LUT R102, R102, 0xffff, RZ, 0xc0, !PT ;  /* 0x0000ffff66667812 */ /* 0x000fe200078ec0ff */
[----:B------:R-:W-:Y:S01]  /*5e60*/  IMAD.SHL.U32 R78, R78, 0x1000000, RZ ;  /* 0x010000004e4e7824 */ /* 0x000fe200078e00ff */
[----:B------:R-:W-:-:S02]  /*5e70*/  LOP3.LUT R105, R105, 0xffff, RZ, 0xc0, !PT ;  /* 0x0000ffff69697812 */ /* 0x000fc400078ec0ff */
[----:B------:R-:W-:Y:S01]  /*5e80*/  LOP3.LUT R117, R117, 0xffff, RZ, 0xc0, !PT ;  /* 0x0000ffff75757812 */ /* 0x000fe200078ec0ff */
[----:B------:R-:W-:Y:S01]  /*5e90*/  IMAD.SHL.U32 R102, R102, 0x1000000, RZ ;  /* 0x0100000066667824 */ /* 0x000fe200078e00ff */
[----:B------:R-:W-:Y:S01]  /*5ea0*/  LOP3.LUT R115, R115, 0xffff, RZ, 0xc0, !PT ;  /* 0x0000ffff73737812 */ /* 0x000fe200078ec0ff */
[----:B------:R-:W-:Y:S01]  /*5eb0*/  IMAD.SHL.U32 R20, R105, 0x1000000, RZ ;  /* 0x0100000069147824 */ /* 0x000fe200078e00ff */
[----:B------:R-:W-:Y:S01]  /*5ec0*/  PRMT R81, R126, 0x7604, R81 ;  /* 0x000076047e517816 */ /* 0x000fe20000000051 */
[----:B------:R-:W-:Y:S01]  /*5ed0*/  IMAD.SHL.U32 R117, R117, 0x1000000, RZ ;  /* 0x0100000075757824 */ /* 0x000fe200078e00ff */
[----:B------:R-:W-:Y:S01]  /*5ee0*/  LOP3.LUT R19, R32, 0xff0000, R19, 0xf8, !PT ;  /* 0x00ff000020137812 */ /* 0x000fe200078ef813 */
[----:B------:R-:W-:Y:S01]  /*5ef0*/  IMAD.SHL.U32 R115, R115, 0x1000000, RZ ;  /* 0x0100000073737824 */ /* 0x000fe200078e00ff */
[----:B------:R-:W-:Y:S02]  /*5f00*/  LOP3.LUT R47, R64, 0xff0000, R47, 0xf8, !PT ;  /* 0x00ff0000402f7812 */ /* 0x000fe400078ef82f */
[----:B------:R-:W-:-:S02]  /*5f10*/  LOP3.LUT R37, R37, R90, RZ, 0xfc, !PT ;  /* 0x0000005a25257212 */ /* 0x000fc400078efcff */
[----:B------:R-:W-:Y:S02]  /*5f20*/  LOP3.LUT R94, R41, R94, RZ, 0xfc, !PT ;  /* 0x0000005e295e7212 */ /* 0x000fe400078efcff */
[----:B------:R-:W-:Y:S02]  /*5f30*/  SEL R40, R39, R8, P6 ;  /* 0x0000000827287207 */ /* 0x000fe40003000000 */
[----:B------:R-:W-:Y:S02]  /*5f40*/  SEL R43, R8, R39, P6 ;  /* 0x00000027082b7207 */ /* 0x000fe40003000000 */
[----:B------:R-:W-:Y:S02]  /*5f50*/  SHF.R.U32.HI R7, RZ, R0, R7 ;  /* 0x00000000ff077219 */ /* 0x000fe40000011607 */
[----:B------:R-:W-:Y:S02]  /*5f60*/  PRMT R28, R135, 0x7604, R28 ;  /* 0x00007604871c7816 */ /* 0x000fe4000000001c */
[----:B------:R-:W-:-:S02]  /*5f70*/  PRMT R26, R26, 0x7604, R93 ;  /* 0x000076041a1a7816 */ /* 0x000fc4000000005d */
[----:B------:R-:W-:Y:S02]  /*5f80*/  LOP3.LUT R29, R29, R82, RZ, 0xfc, !PT ;  /* 0x000000521d1d7212 */ /* 0x000fe400078efcff */
[----:B------:R-:W-:Y:S02]  /*5f90*/  LOP3.LUT R86, R33, R86, RZ, 0xfc, !PT ;  /* 0x0000005621567212 */ /* 0x000fe400078efcff */
[----:B------:R-:W-:Y:S02]  /*5fa0*/  SHF.R.U32.HI R8, RZ, R0, R9 ;  /* 0x00000000ff087219 */ /* 0x000fe40000011609 */
[----:B------:R-:W-:Y:S01]  /*5fb0*/  LOP3.LUT R57, R57, R18, RZ, 0xfc, !PT ;  /* 0x0000001239397212 */ /* 0x000fe200078efcff */
[----:B------:R-:W-:Y:S01]  /*5fc0*/  IMAD.SHL.U32 R18, R109, 0x1000000, RZ ;  /* 0x010000006d127824 */ /* 0x000fe200078e00ff */
[----:B------:R-:W-:Y:S02]  /*5fd0*/  LOP3.LUT R79, R118, 0xff0000, R79, 0xf8, !PT ;  /* 0x00ff0000764f7812 */ /* 0x000fe400078ef84f */
[----:B------:R-:W-:-:S02]  /*5fe0*/  SEL R46, R71, R10, P6 ;  /* 0x0000000a472e7207 */ /* 0x000fc40003000000 */
[----:B------:R-:W-:Y:S02]  /*5ff0*/  LOP3.LUT R21, R36, 0xff0000, R21, 0xf8, !PT ;  /* 0x00ff000024157812 */ /* 0x000fe400078ef815 */
[----:B------:R-:W-:Y:S02]  /*6000*/  LOP3.LUT R81, R81, 0xff0000, R106, 0xf8, !PT ;  /* 0x00ff000051517812 */ /* 0x000fe400078ef86a */
[----:B------:R-:W-:Y:S02]  /*6010*/  LOP3.LUT R62, R19, R62, RZ, 0xfc, !PT ;  /* 0x0000003e133e7212 */ /* 0x000fe400078efcff */
[----:B------:R-:W-:Y:S02]  /*6020*/  LOP3.LUT R12, R47, R12, RZ, 0xfc, !PT ;  /* 0x0000000c2f0c7212 */ /* 0x000fe400078efcff */
[----:B------:R-:W-:Y:S02]  /*6030*/  SEL R38, R94, R37, P6 ;  /* 0x000000255e267207 */ /* 0x000fe40003000000 */
[----:B------:R-:W-:-:S02]  /*6040*/  SEL R71, R10, R71, P6 ;  /* 0x000000470a477207 */ /* 0x000fc40003000000 */
[----:B------:R-:W-:Y:S01]  /*6050*/  LOP3.LUT R9, R7, 0xf, RZ, 0xc0, !PT ;  /* 0x0000000f07097812 */ /* 0x000fe200078ec0ff */
[----:B------:R-:W-:Y:S01]  /*6060*/  IMAD.MOV.U32 R7, RZ, RZ, 0x1054 ;  /* 0x00001054ff077424 */ /* 0x000fe200078e00ff */
[----:B------:R-:W-:Y:S02]  /*6070*/  LOP3.LUT R17, R28, 0xff0000, R17, 0xf8, !PT ;  /* 0x00ff00001c117812 */ /* 0x000fe400078ef811 */
[----:B------:R-:W-:Y:S01]  /*6080*/  LOP3.LUT R25, R44, 0xff0000, R25, 0xf8, !PT ;  /* 0x00ff00002c197812 */ /* 0x000fe200078ef819 */
[----:B------:R-:W-:Y:S01]  /*6090*/  SHFL.IDX PT, R39, R38, R9, 0x1c1f ;  /* 0x001c1f0926277589 */ /* 0x000fe200000e0000 */
[----:B------:R-:W-:Y:S02]  /*60a0*/  LOP3.LUT R27, R48, 0xff0000, R27, 0xf8, !PT ;  /* 0x00ff0000301b7812 */ /* 0x000fe400078ef81b */
[----:B------:R-:W-:Y:S01]  /*60b0*/  LOP3.LUT R26, R26, 0xff0000, R111, 0xf8, !PT ;  /* 0x00ff00001a1a7812 */ /* 0x000fe200078ef86f */
[----:B------:R-:W-:Y:S01]  /*60c0*/  SHFL.IDX PT, R41, R40, R9, 0x1c1f ;  /* 0x001c1f0928297589 */ /* 0x000fe200000e0000 */
[----:B------:R-:W-:-:S02]  /*60d0*/  LOP3.LUT R30, R30, 0xff0000, R45, 0xf8, !PT ;  /* 0x00ff00001e1e7812 */ /* 0x000fc400078ef82d */
[----:B------:R-:W-:Y:S01]  /*60e0*/  SEL R36, R86, R29, P6 ;  /* 0x0000001d56247207 */ /* 0x000fe20003000000 */
[----:B------:R-:W-:Y:S01]  /*60f0*/  SHFL.IDX PT, R46, R46, R9, 0x1c1f ;  /* 0x001c1f092e2e7589 */ /* 0x000fe200000e0000 */
[----:B------:R-:W-:Y:S02]  /*6100*/  SEL R19, R29, R86, P6 ;  /* 0x000000561d137207 */ /* 0x000fe40003000000 */
[----:B------:R-:W-:Y:S01]  /*6110*/  LOP3.LUT R10, R8, 0xf, RZ, 0xc0, !PT ;  /* 0x0000000f080a7812 */ /* 0x000fe200078ec0ff */
[----:B------:R-:W-:Y:S01]  /*6120*/  SHFL.IDX PT, R22, R22, R9, 0x1c1f ;  /* 0x001c1f0916167589 */ /* 0x000fe200000e0000 */
[----:B------:R-:W-:Y:S01]  /*6130*/  LOP3.LUT R13, R13, R50, RZ, 0xfc, !PT ;  /* 0x000000320d0d7212 */ /* 0x000fe200078efcff */
[----:B------:R-:W-:Y:S01]  /*6140*/  IMAD.MOV.U32 R8, RZ, RZ, 0x3276 ;  /* 0x00003276ff087424 */ /* 0x000fe200078e00ff */
[----:B------:R-:W-:Y:S01]  /*6150*/  LOP3.LUT R70, R23, R70, RZ, 0xfc, !PT ;  /* 0x0000004617467212 */ /* 0x000fe200078efcff */
[----:B------:R-:W-:Y:S01]  /*6160*/  SHFL.IDX PT, R38, R19, R10, 0x1c1f ;  /* 0x001c1f0a13267589 */ /* 0x000fe200000e0000 */
[----:B------:R-:W-:-:S02]  /*6170*/  LOP3.LUT R16, R79, R16, RZ, 0xfc, !PT ;  /* 0x000000104f107212 */ /* 0x000fc400078efcff */
[----:B------:R-:W-:Y:S01]  /*6180*/  SEL R23, R37, R94, P6 ;  /* 0x0000005e25177207 */ /* 0x000fe20003000000 */
[----:B------:R-:W-:Y:S01]  /*6190*/  SHFL.IDX PT, R71, R71, R10, 0x1c1f ;  /* 0x001c1f0a47477589 */ /* 0x000fe200000e0000 */
[----:B------:R-:W-:Y:S02]  /*61a0*/  LOP3.LUT R14, R49, R14, RZ, 0xfc, !PT ;  /* 0x0000000e310e7212 */ /* 0x000fe400078efcff */
[----:B------:R-:W-:Y:S01]  /*61b0*/  LOP3.LUT R18, R81, R18, RZ, 0xfc, !PT ;  /* 0x0000001251127212 */ /* 0x000fe200078efcff */
[----:B------:R-:W1:Y:S01]  /*61c0*/  SHFL.IDX PT, R37, R36, R9, 0x1c1f ;  /* 0x001c1f0924257589 */ /* 0x000e6200000e0000 */
[----:B------:R-:W-:Y:S02]  /*61d0*/  LOP3.LUT R89, R89, R110, RZ, 0xfc, !PT ;  /* 0x0000006e59597212 */ /* 0x000fe400078efcff */
[----:B------:R-:W-:Y:S01]  /*61e0*/  SEL R42, R55, R12, P6 ;  /* 0x0000000c372a7207 */ /* 0x000fe20003000000 */
[----:B------:R-:W2:Y:S01]  /*61f0*/  SHFL.IDX PT, R40, R23, R10, 0x1c1f ;  /* 0x001c1f0a17287589 */ /* 0x000ea200000e0000 */
[----:B------:R-:W-:-:S02]  /*6200*/  LOP3.LUT R17, R17, R58, RZ, 0xfc, !PT ;  /* 0x0000003a11117212 */ /* 0x000fc400078efcff */
[----:B------:R-:W-:Y:S01]  /*6210*/  LOP3.LUT R21, R21, R66, RZ, 0xfc, !PT ;  /* 0x0000004215157212 */ /* 0x000fe200078efcff */
[----:B------:R-:W-:Y:S01]  /*6220*/  SHFL.IDX PT, R44, R42, R9, 0x1c1f ;  /* 0x001c1f092a2c7589 */ /* 0x000fe200000e0000 */
[----:B------:R-:W-:Y:S02]  /*6230*/  LOP3.LUT R25, R25, R74, RZ, 0xfc, !PT ;  /* 0x0000004a19197212 */ /* 0x000fe400078efcff */
[----:B------:R-:W-:Y:S01]  /*6240*/  LOP3.LUT R78, R27, R78, RZ, 0xfc, !PT ;  /* 0x0000004e1b4e7212 */ /* 0x000fe200078efcff */
[----:B------:R-:W3:Y:S01]  /*6250*/  SHFL.IDX PT, R42, R43, R10, 0x1c1f ;  /* 0x001c1f0a2b2a7589 */ /* 0x000ee200000e0000 */
[----:B------:R-:W-:Y:S02]  /*6260*/  LOP3.LUT R65, R65, R102, RZ, 0xfc, !PT ;  /* 0x0000006641417212 */ /* 0x000fe400078efcff */
[----:B------:R-:W-:Y:S01]  /*6270*/  LOP3.LUT R20, R73, R20, RZ, 0xfc, !PT ;  /* 0x0000001449147212 */ /* 0x000fe200078efcff */
[----:B------:R-:W-:Y:S01]  /*6280*/  SHFL.IDX PT, R27, R24, R9, 0x1c1f ;  /* 0x001c1f09181b7589 */ /* 0x000fe200000e0000 */
[----:B------:R-:W-:-:S02]  /*6290*/  LOP3.LUT R26, R26, R117, RZ, 0xfc, !PT ;  /* 0x000000751a1a7212 */ /* 0x000fc400078efcff */
[----:B------:R-:W-:Y:S01]  /*62a0*/  LOP3.LUT R115, R30, R115, RZ, 0xfc, !PT ;  /* 0x000000731e737212 */ /* 0x000fe200078efcff */
[----:B------:R-:W-:Y:S01]  /*62b0*/  SHFL.IDX PT, R11, R11, R10, 0x1c1f ;  /* 0x001c1f0a0b0b7589 */ /* 0x000fe200000e0000 */
[----:B------:R-:W-:Y:S02]  /*62c0*/  SEL R28, R54, R13, P6 ;  /* 0x0000000d361c7207 */ /* 0x000fe40003000000 */
[----:B------:R-:W-:Y:S02]  /*62d0*/  SEL R55, R12, R55, P6 ;  /* 0x000000370c377207 */ /* 0x000fe40003000000 */
[----:B------:R-:W-:Y:S01]  /*62e0*/  SEL R13, R13, R54, P6 ;  /* 0x000000360d0d7207 */ /* 0x000fe20003000000 */
[----:B------:R-:W-:Y:S01]  /*62f0*/  SHFL.IDX PT, R29, R28, R9, 0x1c1f ;  /* 0x001c1f091c1d7589 */ /* 0x000fe200000e0000 */
[----:B------:R-:W-:Y:S02]  /*6300*/  SEL R48, R87, R16, P6 ;  /* 0x0000001057307207 */ /* 0x000fe40003000000 */
[----:B------:R-:W-:Y:S01]  /*6310*/  SEL R87, R16, R87, P6 ;  /* 0x0000005710577207 */ /* 0x000fe20003000000 */
[----:B------:R-:W4:Y:S01]  /*6320*/  SHFL.IDX PT, R55, R55, R10, 0x1c1f ;  /* 0x001c1f0a37377589 */ /* 0x000f2200000e0000 */
[----:B------:R-:W-:-:S02]  /*6330*/  SEL R50, R57, R14, P6 ;  /* 0x0000000e39327207 */ /* 0x000fc40003000000 */
[----:B------:R-:W-:Y:S01]  /*6340*/  SEL R54, R89, R18, P6 ;  /* 0x0000001259367207 */ /* 0x000fe20003000000 */
[----:B------:R-:W-:Y:S01]  /*6350*/  SHFL.IDX PT, R48, R48, R9, 0x1c1f ;  /* 0x001c1f0930307589 */ /* 0x000fe200000e0000 */
[----:B------:R-:W-:Y:S02]  /*6360*/  SEL R30, R62, R17, P6 ;  /* 0x000000113e1e7207 */ /* 0x000fe40003000000 */
[----:B------:R-:W-:Y:S01]  /*6370*/  SEL R32, R70, R21, P6 ;  /* 0x0000001546207207 */ /* 0x000fe20003000000 */
[----:B------:R-:W5:Y:S01]  /*6380*/  SHFL.IDX PT, R87, R87, R10, 0x1c1f ;  /* 0x001c1f0a57577589 */ /* 0x000f6200000e0000 */
[----:B------:R-:W-:Y:S02]  /*6390*/  SEL R34, R78, R25, P6 ;  /* 0x000000194e227207 */ /* 0x000fe40003000000 */
[----:B------:R-:W-:Y:S01]  /*63a0*/  SEL R57, R14, R57, P6 ;  /* 0x000000390e397207 */ /* 0x000fe20003000000 */
[----:B------:R-:W-:Y:S01]  /*63b0*/  SHFL.IDX PT, R31, R30, R9, 0x1c1f ;  /* 0x001c1f091e1f7589 */ /* 0x000fe200000e0000 */
[----:B------:R-:W-:-:S02]  /*63c0*/  SEL R52, R20, R65, P6 ;  /* 0x0000004114347207 */ /* 0x000fc40003000000 */
[----:B------:R-:W-:Y:S01]  /*63d0*/  SEL R89, R18, R89, P6 ;  /* 0x0000005912597207 */ /* 0x000fe20003000000 */
[----:B------:R-:W-:Y:S01]  /*63e0*/  SHFL.IDX PT, R33, R32, R9, 0x1c1f ;  /* 0x001c1f0920217589 */ /* 0x000fe200000e0000 */
[----:B------:R-:W-:Y:S02]  /*63f0*/  SEL R56, R115, R26, P6 ;  /* 0x0000001a73387207 */ /* 0x000fe40003000000 */
[----:B------:R-:W-:Y:S01]  /*6400*/  SEL R17, R17, R62, P6 ;  /* 0x0000003e11117207 */ /* 0x000fe20003000000 */
[----:B------:R-:W-:Y:S01]  /*6410*/  SHFL.IDX PT, R35, R34, R9, 0x1c1f ;  /* 0x001c1f0922237589 */ /* 0x000fe200000e0000 */
[----:B------:R-:W-:Y:S02]  /*6420*/  SEL R21, R21, R70, P6 ;  /* 0x0000004615157207 */ /* 0x000fe40003000000 */
[----:B------:R-:W-:Y:S01]  /*6430*/  SEL R25, R25, R78, P6 ;  /* 0x0000004e19197207 */ /* 0x000fe20003000000 */
[----:B------:R-:W-:Y:S01]  /*6440*/  SHFL.IDX PT, R50, R50, R9, 0x1c1f ;  /* 0x001c1f0932327589 */ /* 0x000fe200000e0000 */
[----:B------:R-:W-:-:S02]  /*6450*/  SEL R65, R65, R20, P6 ;  /* 0x0000001441417207 */ /* 0x000fc40003000000 */
[----:B------:R-:W-:Y:S01]  /*6460*/  SEL R115, R26, R115, P6 ;  /* 0x000000731a737207 */ /* 0x000fe20003000000 */
[----:B------:R-:W5:Y:S01]  /*6470*/  SHFL.IDX PT, R12, R15, R10, 0x1c1f ;  /* 0x001c1f0a0f0c7589 */ /* 0x000f6200000e0000 */
[----:B------:R-:W-:Y:S02]  /*6480*/  SEL R7, R7, 0x5410, P6 ;  /* 0x0000541007077807 */ /* 0x000fe40003000000 */
[----:B------:R-:W-:Y:S01]  /*6490*/  SEL R8, R8, 0x7632, P6 ;  /* 0x0000763208087807 */ /* 0x000fe20003000000 */
[----:B------:R-:W5:Y:S01]  /*64a0*/  SHFL.IDX PT, R14, R13, R10, 0x1c1f ;  /* 0x001c1f0a0d0e7589 */ /* 0x000f6200000e0000 */
[CCC-:B-1----:R-:W-:Y:S02]  /*64b0*/  PRMT R36, R37.reuse, R7.reuse, R38.reuse ;  /* 0x0000000725247216 */ /* 0x1c2fe40000000026 */
[----:B------:R-:W-:Y:S01]  /*64c0*/  PRMT R37, R37, R8, R38 ;  /* 0x0000000825257216 */ /* 0x000fe20000000026 */
[----:B------:R-:W-:Y:S01]  /*64d0*/  SHFL.IDX PT, R54, R54, R9, 0x1c1f ;  /* 0x001c1f0936367589 */ /* 0x000fe200000e0000 */
[----:B--2---:R-:W-:-:S02]  /*64e0*/  PRMT R38, R39, R7, R40 ;  /* 0x0000000727267216 */ /* 0x004fc40000000028 */
[-C--:B------:R-:W-:Y:S01]  /*64f0*/  PRMT R39, R39, R8.reuse, R40 ;  /* 0x0000000827277216 */ /* 0x080fe20000000028 */
[----:B------:R-:W1:Y:S01]  /*6500*/  SHFL.IDX PT, R16, R17, R10, 0x1c1f ;  /* 0x001c1f0a11107589 */ /* 0x000e6200000e0000 */
[CCC-:B---3--:R-:W-:Y:S02]  /*6510*/  PRMT R40, R41.reuse, R7.reuse, R42.reuse ;  /* 0x0000000729287216 */ /* 0x1c8fe4000000002a */
[-C--:B------:R-:W-:Y:S01]  /*6520*/  PRMT R41, R41, R8.reuse, R42 ;  /* 0x0000000829297216 */ /* 0x080fe2000000002a */
[----:B------:R-:W2:Y:S01]  /*6530*/  SHFL.IDX PT, R18, R21, R10, 0x1c1f ;  /* 0x001c1f0a15127589 */ /* 0x000ea200000e0000 */
[CCC-:B----4-:R-:W-:Y:S02]  /*6540*/  PRMT R42, R44.reuse, R7.reuse, R55.reuse ;  /* 0x000000072c2a7216 */ /* 0x1d0fe40000000037 */
[----:B------:R-:W-:Y:S01]  /*6550*/  PRMT R43, R44, R8, R55 ;  /* 0x000000082c2b7216 */ /* 0x000fe20000000037 */
[----:B------:R3:W4:Y:S01]  /*6560*/  SHFL.IDX PT, R20, R25, R10, 0x1c1f ;  /* 0x001c1f0a19147589 */ /* 0x00072200000e0000 */
[----:B------:R-:W-:-:S02]  /*6570*/  PRMT R44, R46, R7, R71 ;  /* 0x000000072e2c7216 */ /* 0x000fc40000000047 */
[-C--:B------:R-:W-:Y:S01]  /*6580*/  PRMT R45, R46, R8.reuse, R71 ;  /* 0x000000082e2d7216 */ /* 0x080fe20000000047 */
[----:B------:R-:W4:Y:S01]  /*6590*/  SHFL.IDX PT, R57, R57, R10, 0x1c1f ;  /* 0x001c1f0a39397589 */ /* 0x000f2200000e0000 */
[CCC-:B-----5:R-:W-:Y:S02]  /*65a0*/  PRMT R46, R48.reuse, R7.reuse, R87.reuse ;  /* 0x00000007302e7216 */ /* 0x1e0fe40000000057 */
[----:B------:R-:W-:Y:S01]  /*65b0*/  PRMT R47, R48, R8, R87 ;  /* 0x00000008302f7216 */ /* 0x000fe20000000057 */
[----:B------:R-:W5:Y:S01]  /*65c0*/  SHFL.IDX PT, R89, R89, R10, 0x1c1f ;  /* 0x001c1f0a59597589 */ /* 0x000f6200000e0000 */
[-C--:B------:R-:W-:Y:S02]  /*65d0*/  PRMT R26, R27, R7.reuse, R12 ;  /* 0x000000071b1a7216 */ /* 0x080fe4000000000c */
[-C--:B------:R-:W-:Y:S01]  /*65e0*/  PRMT R28, R29, R7.reuse, R14 ;  /* 0x000000071d1c7216 */ /* 0x080fe2000000000e */
[----:B------:R-:W-:Y:S01]  /*65f0*/  SHFL.IDX PT, R52, R52, R9, 0x1c1f ;  /* 0x001c1f0934347589 */ /* 0x000fe200000e0000 */
[----:B------:R-:W-:-:S02]  /*6600*/  PRMT R24, R22, R7, R11 ;  /* 0x0000000716187216 */ /* 0x000fc4000000000b */
[-C--:B---3--:R-:W-:Y:S01]  /*6610*/  PRMT R25, R22, R8.reuse, R11 ;  /* 0x0000000816197216 */ /* 0x088fe2000000000b */
[----:B------:R-:W-:Y:S01]  /*6620*/  SHFL.IDX PT, R56, R56, R9, 0x1c1f ;  /* 0x001c1f0938387589 */ /* 0x000fe200000e0000 */
[-C--:B-1----:R-:W-:Y:S02]  /*6630*/  PRMT R30, R31, R7.reuse, R16 ;  /* 0x000000071f1e7216 */ /* 0x082fe40000000010 */
[-C--:B------:R-:W-:Y:S01]  /*6640*/  PRMT R27, R27, R8.reuse, R12 ;  /* 0x000000081b1b7216 */ /* 0x080fe2000000000c */
[----:B------:R-:W1:Y:S01]  /*6650*/  SHFL.IDX PT, R65, R65, R10, 0x1c1f ;  /* 0x001c1f0a41417589 */ /* 0x000e6200000e0000 */
[-C--:B--2---:R-:W-:Y:S02]  /*6660*/  PRMT R32, R33, R7.reuse, R18 ;  /* 0x0000000721207216 */ /* 0x084fe40000000012 */
[----:B------:R-:W-:Y:S01]  /*6670*/  PRMT R29, R29, R8, R14 ;  /* 0x000000081d1d7216 */ /* 0x000fe2000000000e */
[----:B------:R-:W2:Y:S01]  /*6680*/  SHFL.IDX PT, R115, R115, R10, 0x1c1f ;  /* 0x001c1f0a73737589 */ /* 0x000ea200000e0000 */
[----:B----4-:R-:W-:-:S02]  /*6690*/  PRMT R34, R35, R7, R20 ;  /* 0x0000000723227216 */ /* 0x010fc40000000014 */
[-C--:B------:R-:W-:Y:S02]  /*66a0*/  PRMT R31, R31, R8.reuse, R16 ;  /* 0x000000081f1f7216 */ /* 0x080fe40000000010 */
[CCC-:B------:R-:W-:Y:S02]  /*66b0*/  PRMT R48, R50.reuse, R7.reuse, R57.reuse ;  /* 0x0000000732307216 */ /* 0x1c0fe40000000039 */
[-C--:B------:R-:W-:Y:S02]  /*66c0*/  PRMT R49, R50, R8.reuse, R57 ;  /* 0x0000000832317216 */ /* 0x080fe40000000039 */
[----:B-----5:R-:W-:Y:S02]  /*66d0*/  PRMT R88, R54, R7, R89 ;  /* 0x0000000736587216 */ /* 0x020fe40000000059 */
[-C--:B------:R-:W-:Y:S02]  /*66e0*/  PRMT R33, R33, R8.reuse, R18 ;  /* 0x0000000821217216 */ /* 0x080fe40000000012 */
[----:B------:R-:W-:-:S02]  /*66f0*/  PRMT R35, R35, R8, R20 ;  /* 0x0000000823237216 */ /* 0x000fc40000000014 */
[-C--:B------:R-:W-:Y:S02]  /*6700*/  PRMT R89, R54, R8.reuse, R89 ;  /* 0x0000000836597216 */ /* 0x080fe40000000059 */
[CCC-:B-1----:R-:W-:Y:S02]  /*6710*/  PRMT R50, R52.reuse, R7.reuse, R65.reuse ;  /* 0x0000000734327216 */ /* 0x1c2fe40000000041 */
[-C--:B------:R-:W-:Y:S02]  /*6720*/  PRMT R51, R52, R8.reuse, R65 ;  /* 0x0000000834337216 */ /* 0x080fe40000000041 */
[C-C-:B--2---:R-:W-:Y:S02]  /*6730*/  PRMT R90, R56.reuse, R7, R115.reuse ;  /* 0x00000007385a7216 */ /* 0x144fe40000000073 */
[----:B------:R-:W-:Y:S01]  /*6740*/  PRMT R91, R56, R8, R115 ;  /* 0x00000008385b7216 */ /* 0x000fe20000000073 */
[----:B------:R-:W-:Y:S06]  /*6750*/  @!P0 BRA `(.L_x_19) ;  /* 0x0000000000048947 */ /* 0x000fec0003800000 */
[----:B------:R-:W-:Y:S01]  /*6760*/  BPT.TRAP 0x1 ;  /* 0x000000040000795c */ /* 0x000fe20000300000 */
.L_x_19:
[----:B------:R-:W1:Y:S02]  /*6770*/  SYNCS.PHASECHK.TRANS64.TRYWAIT P1, [UR37+0x16008], R3 ;  /* 0x01600803ff0075a7 */ /* 0x000e640008020165 */
[----:B-1----:R-:W-:Y:S05]  /*6780*/  @!P1 BRA `(.L_x_20) ;  /* 0x00000088007c9947 */ /* 0x002fea0003800000 */
.L_x_91:
[----:B------:R-:W-:Y:S01]  /*6790*/  UIADD3 UR10, UR12, 0x400, URZ ;  /* 0x000004000c0a7890 */ /* 0x000fe2000fffe03f */
[----:B------:R-:W-:Y:S01]  /*67a0*/  WARPGROUP.ARRIVE ;  /* 0x00000000000079c5 */ /* 0x000fe20000000000 */
[----:B------:R-:W-:-:S07]  /*67b0*/  UMOV UR11, 0x40000040 ;  /* 0x40000040000b7882 */ /* 0x000fce0000000000 */
[----:B------:R-:W-:Y:S01]  /*67c0*/  QGMMA.64x64x32.F32.E4M3.E4M3 R152, R24, gdesc[UR8], RZ, !UPT, gsb0 ;  /* 0x00e0000818987df3 */ /* 0x000fe2000c0008ff */
[----:B------:R-:W-:Y:S01]  /*67d0*/  UIADD3 UR10, UR12, 0x402, URZ ;  /* 0x000004020c0a7890 */ /* 0x000fe2000fffe03f */
[----:B------:R-:W-:Y:S01]  /*67e0*/  UMOV UR11, 0x40000040 ;  /* 0x40000040000b7882 */ /* 0x000fe20000000000 */
[----:B------:R-:W-:Y:S02]  /*67f0*/  WARPGROUP.DEPBAR.LE gsb0, 0x0 ;  /* 0x00008000000079c5 */ /* 0x000fe40000010000 */
[----:B------:R-:W-:-:S06]  /*6800*/  WARPGROUP.ARRIVE ;  /* 0x00000000000079c5 */ /* 0x000fcc0000000000 */
[----:B------:R-:W-:Y:S01]  /*6810*/  QGMMA.64x64x32.F32.E4M3.E4M3 R152, R28, gdesc[UR8], R152, gsb0 ;  /* 0x00e000081c987df3 */ /* 0x000fe20008000898 */
        /* <DEDUP_REMOVED lines=29> */
[----:B------:R-:W-:Y:S03]  /*69f0*/  QGMMA.64x64x32.F32.E4M3.E4M3 R152, R88, gdesc[UR8], R152, gsb0 ;  /* 0x00e0000858987df3 */ /* 0x000fe60008000898 */
[----:B------:R-:W-:Y:S02]  /*6a00*/  WARPGROUP.DEPBAR.LE gsb0, 0x0 ;  /* 0x00008000000079c5 */ /* 0x000fe40000010000 */
[----:B------:R-:W-:Y:S05]  /*6a10*/  @!P0 BRA `(.L_x_21) ;  /* 0x0000000000048947 */ /* 0x000fea0003800000 */
[----:B------:R-:W-:Y:S01]  /*6a20*/  BPT.TRAP 0x1 ;  /* 0x000000040000795c */ /* 0x000fe20000300000 */
.L_x_21:
[----:B------:R-:W-:Y:S02]  /*6a30*/  UISETP.GT.U32.AND UP0, UPT, UR6, 0x1, UPT ;  /* 0x000000010600788c */ /* 0x000fe4000bf04070 */
[----:B------:R-:W-:-:S04]  /*6a40*/  UIADD3 UR7, UR37, 0x16028, URZ ;  /* 0x0001602825077890 */ /* 0x000fc8000fffe03f */
[----:B------:R-:W-:Y:S01]  /*6a50*/  PLOP3.LUT P1, PT, PT, PT, UP0, 0x80, 0x0 ;  /* 0x000000000000781c */ /* 0x000fe20003f2f008 */
[----:B------:R-:W-:-:S09]  /*6a60*/  UPRMT UR7, URZ, 0x654, UR7 ;  /* 0x000006543f077896 */ /* 0x000fd20008000007 */
[----:B------:R-:W-:Y:S03]  /*6a70*/  SYNCS.ARRIVE.TRANS64.RED.A1T0 RZ, [UR7], RZ ;  /* 0x000000ffffff79a7 */ /* 0x000fe60008100407 */
[----:B------:R-:W-:Y:S05]  /*6a80*/  @P1 BRA `(.L_x_22) ;  /* 0x0000000000041947 */ /* 0x000fea0003800000 */
[----:B------:R-:W-:Y:S01]  /*6a90*/  BPT.TRAP 0x1 ;  /* 0x000000040000795c */ /* 0x000fe20000300000 */
.L_x_22:
[----:B-1----:R-:W1:Y:S02]  /*6aa0*/  LDC R3, c[0x0][0x28c] ;  /* 0x0000a300ff037b82 */ /* 0x002e640000000800 */
[----:B-1----:R-:W-:-:S13]  /*6ab0*/  ISETP.GE.AND P2, PT, R3, 0x101, PT ;  /* 0x000001010300780c */ /* 0x002fda0003f46270 */
[----:B------:R-:W-:Y:S05]  /*6ac0*/  @!P2 BRA `(.L_x_23) ;  /* 0x000000600048a947 */ /* 0x000fea0003800000 */
[----:B------:R-:W-:Y:S01]  /*6ad0*/  VIADD R3, R3, 0xff ;  /* 0x000000ff03037836 */ /* 0x000fe20000000000 */
[----:B------:R-:W-:Y:S01]  /*6ae0*/  UMOV UR13, 0x2 ;  /* 0x00000002000d7882 */ /* 0x000fe20000000000 */
[----:B------:R-:W-:Y:S01]  /*6af0*/  IMAD.MOV.U32 R11, RZ, RZ, R2 ;  /* 0x000000ffff0b7224 */ /* 0x000fe200078e0002 */
[----:B------:R-:W-:Y:S01]  /*6b00*/  UMOV UR14, 0x1 ;  /* 0x00000001000e7882 */ /* 0x000fe20000000000 */
[----:B------:R-:W-:Y:S01]  /*6b10*/  IMAD.MOV.U32 R12, RZ, RZ, RZ ;  /* 0x000000ffff0c7224 */ /* 0x000fe200078e00ff */
[----:B------:R-:W-:Y:S01]  /*6b20*/  SHF.R.S32.HI R10, RZ, 0x1f, R3 ;  /* 0x0000001fff0a7819 */ /* 0x000fe20000011403 */
[----:B------:R-:W-:-:S03]  /*6b30*/  ULDC UR15, c[0x0][0x604] ;  /* 0x00018100000f7ab9 */ /* 0x000fc60000000800 */
[----:B------:R-:W-:Y:S01]  /*6b40*/  LEA.HI R10, R10, R3, RZ, 0x8 ;  /* 0x000000030a0a7211 */ /* 0x000fe200078f40ff */
[----:B------:R-:W-:-:S03]  /*6b50*/  IMAD.MOV.U32 R3, RZ, RZ, R4 ;  /* 0x000000ffff037224 */ /* 0x000fc600078e0004 */
[----:B------:R-:W-:-:S07]  /*6b60*/  SHF.R.S32.HI R9, RZ, 0x8, R10 ;  /* 0x00000008ff097819 */ /* 0x000fce000001140a */
.L_x_34:
[----:B------:R-:W-:-:S13]  /*6b70*/  PLOP3.LUT P3, PT, PT, PT, UP1, 0x80, 0x0 ;  /* 0x000000000000781c */ /* 0x000fda0003f6f018 */
[----:B------:R-:W-:Y:S05]  /*6b80*/  @!P3 BRA `(.L_x_24) ;  /* 0x000000000004b947 */ /* 0x000fea0003800000 */
[----:B------:R-:W-:Y:S01]  /*6b90*/  BPT.TRAP 0x1 ;  /* 0x000000040000795c */ /* 0x000fe20000300000 */
.L_x_24:
[----:B------:R-:W-:Y:S01]  /*6ba0*/  ULEA UR6, UR13, UR37, 0x3 ;  /* 0x000000250d067291 */ /* 0x000fe2000f8e183f */
[----:B------:R-:W-:-:S08]  /*6bb0*/  SHF.L.U32 R2, R12, 0x1f, RZ ;  /* 0x0000001f0c027819 */ /* 0x000fd000000006ff */
[----:B------:R-:W1:Y:S02]  /*6bc0*/  SYNCS.PHASECHK.TRANS64.TRYWAIT P2, [UR6+0x16000], R2 ;  /* 0x01600002ff0075a7 */ /* 0x000e640008040146 */
[----:B-1----:R-:W-:Y:S05]  /*6bd0*/  @!P2 BRA `(.L_x_25) ;  /* 0x000000840080a947 */ /* 0x002fea0003800000 */
.L_x_92:
[----:B------:R-:W-:Y:S01]  /*6be0*/  ULEA UR6, UR13, UR12, 0xa ;  /* 0x0000000c0d067291 */ /* 0x000fe2000f8e503f */
[----:B------:R-:W-:Y:S01]  /*6bf0*/  WARPGROUP.ARRIVE ;  /* 0x00000000000079c5 */ /* 0x000fe20000000000 */
[----:B------:R-:W-:Y:S01]  /*6c00*/  UMOV UR7, 0x80000020 ;  /* 0x8000002000077882 */ /* 0x000fe20000000000 */
[----:B------:R-:W-:Y:S01]  /*6c10*/  UMOV UR11, 0x80000020 ;  /* 0x80000020000b7882 */ /* 0x000fe20000000000 */
[----:B------:R-:W-:Y:S02]  /*6c20*/  UIADD3 UR10, UR6, 0x2, URZ ;  /* 0x00000002060a7890 */ /* 0x000fe4000fffe03f */
[----:B------:R-:W-:-:S03]  /*6c30*/  UIADD3 UR13, UR13, 0x1, URZ ;  /* 0x000000010d0d7890 */ /* 0x000fc6000fffe03f */
[----:B------:R-:W-:Y:S01]  /*6c40*/  QGMMA.64x256x32.F32.E4M3.E4M3 R24, gdesc[UR4], RZ, !UPT, gsb0 ;  /* 0x03e00000041879f3 */ /* 0x000fe2000c0008ff */
[----:B------:R-:W-:-:S04]  /*6c50*/  UISETP.NE.AND UP0, UPT, UR13, 0x5, UPT ;  /* 0x000000050d00788c */ /* 0x000fc8000bf05270 */
[----:B------:R-:W-:Y:S02]  /*6c60*/  USEL UR6, URZ, 0x1, UP0 ;  /* 0x000000013f067887 */ /* 0x000fe40008000000 */
[----:B------:R-:W-:-:S04]  /*6c70*/  USEL UR13, UR13, URZ, UP0 ;  /* 0x0000003f0d0d7287 */ /* 0x000fc80008000000 */
[----:B------:R-:W-:Y:S01]  /*6c80*/  LOP3.LUT R10, R12, UR6, RZ, 0x3c, !PT ;  /* 0x000000060c0a7c12 */ /* 0x000fe2000f8e3cff */
[----:B------:R-:W-:Y:S02]  /*6c90*/  WARPGROUP.DEPBAR.LE gsb0, 0x0 ;  /* 0x00008000000079c5 */ /* 0x000fe40000010000 */
[----:B------:R-:W-:-:S14]  /*6ca0*/  WARPGROUP.ARRIVE ;  /* 0x00000000000079c5 */ /* 0x000fdc0000000000 */
[----:B------:R-:W-:Y:S03]  /*6cb0*/  QGMMA.64x256x32.F32.E4M3.E4M3 R24, gdesc[UR8], R24, gsb0 ;  /* 0x03e00000081879f3 */ /* 0x000fe60008000818 */
[----:B------:R-:W-:Y:S02]  /*6cc0*/  WARPGROUP.DEPBAR.LE gsb0, 0x0 ;  /* 0x00008000000079c5 */ /* 0x000fe40000010000 */
[----:B------:R-:W-:Y:S05]  /*6cd0*/  @!P3 BRA `(.L_x_26) ;  /* 0x000000000004b947 */ /* 0x000fea0003800000 */
[----:B------:R-:W-:Y:S01]  /*6ce0*/  BPT.TRAP 0x1 ;  /* 0x000000040000795c */ /* 0x000fe20000300000 */
.L_x_26:
[----:B-1----:R-:W-:Y:S01]  /*6cf0*/  FMNMX R2, R24, R11, !PT ;  /* 0x0000000b18027209 */ /* 0x002fe20007800000 */
[----:B------:R-:W-:-:S03]  /*6d00*/  ULEA UR6, UR13, UR37, 0x3 ;  /* 0x000000250d067291 */ /* 0x000fc6000f8e183f */
        /* <DEDUP_REMOVED lines=63> */
[----:B------:R-:W1:Y:S02]  /*7100*/  SHFL.BFLY PT, R13, R4, 0x1, 0x1f ;  /* 0x0c201f00040d7f89 */ /* 0x000e6400000e0000 */
[----:B-1----:R-:W-:Y:S02]  /*7110*/  FMNMX R13, R4, R13, !PT ;  /* 0x0000000d040d7209 */ /* 0x002fe40007800000 */
[----:B------:R-:W-:-:S03]  /*7120*/  FMNMX R4, R26, R3, !PT ;  /* 0x000000031a047209 */ /* 0x000fc60007800000 */
[----:B------:R-:W1:Y:S02]  /*7130*/  SHFL.BFLY PT, R2, R13, 0x2, 0x1f ;  /* 0x0c401f000d027f89 */ /* 0x000e6400000e0000 */
[----:B-1----:R-:W-:-:S04]  /*7140*/  FMNMX R2, R13, R2, !PT ;  /* 0x000000020d027209 */ /* 0x002fc80007800000 */
[----:B------:R-:W-:-:S04]  /*7150*/  FSETP.NEU.AND P2, PT, R2, -INF , PT ;  /* 0xff8000000200780b */ /* 0x000fc80003f4d000 */
[----:B------:R-:W-:-:S05]  /*7160*/  FSEL R12, R2, RZ, P2 ;  /* 0x000000ff020c7208 */ /* 0x000fca0001000000 */
[C---:B------:R-:W-:Y:S01]  /*7170*/  FMUL R184, R12.reuse, UR15 ;  /* 0x0000000f0cb87c20 */ /* 0x040fe20008400000 */
[----:B------:R-:W-:-:S03]  /*7180*/  FADD R12, -R12, R11 ;  /* 0x0000000b0c0c7221 */ /* 0x000fc60000000100 */
[--C-:B------:R-:W-:Y:S01]  /*7190*/  FFMA R24, R24, UR15, -R184.reuse ;  /* 0x0000000f18187c23 */ /* 0x100fe200080008b8 */
[----:B------:R-:W-:-:S01]  /*71a0*/  FFMA R28, R28, UR15, -R184 ;  /* 0x0000000f1c1c7c23 */ /* 0x000fc200080008b8 */
[--C-:B------:R-:W-:Y:S01]  /*71b0*/  FFMA R25, R25, UR15, -R184.reuse ;  /* 0x0000000f19197c23 */ /* 0x100fe200080008b8 */
[----:B------:R-:W-:-:S01]  /*71c0*/  FFMA R29, R29, UR15, -R184 ;  /* 0x0000000f1d1d7c23 */ /* 0x000fc200080008b8 */
        /* <DEDUP_REMOVED lines=9> */
[----:B------:R-:W-:-:S01]  /*7260*/  FFMA R44, R44, UR15, -R184 ;  /* 0x0000000f2c2c7c23 */ /* 0x000fc200080008b8 */
[--C-:B------:R-:W-:Y:S01]  /*7270*/  FFMA R41, R41, UR15, -R184.reuse ;  /* 0x0000000f29297c23 */ /* 0x100fe200080008b8 */
[----:B------:R-:W-:-:S01]  /*7280*/  FFMA R45, R45, UR15, -R184 ;  /* 0x0000000f2d2d7c23 */ /* 0x000fc200080008b8 */
[--C-:B------:R-:W-:Y:S01]  /*7290*/  FFMA R48, R48, UR15, -R184.reuse ;  /* 0x0000000f30307c23 */ /* 0x100fe200080008b8 */
[----:B------:R-:W-:-:S01]  /*72a0*/  FFMA R52, R52, UR15, -R184 ;  /* 0x0000000f34347c23 */ /* 0x000fc200080008b8 */
[----:B------:R-:W-:Y:S01]  /*72b0*/  @!P2 FMUL R24, R24, 0.5 ;  /* 0x3f0000001818a820 */ /* 0x000fe20000400000 */
[----:B------:R-:W-:-:S01]  /*72c0*/  FFMA R49, R49, UR15, -R184 ;  /* 0x0000000f31317c23 */ /* 0x000fc200080008b8 */
[----:B------:R-:W-:Y:S01]  /*72d0*/  @!P3 FMUL R28, R28, 0.5 ;  /* 0x3f0000001c1cb820 */ /* 0x000fe20000400000 */
[----:B------:R-:W-:-:S01]  /*72e0*/  FFMA R53, R53, UR15, -R184 ;  /* 0x0000000f35357c23 */ /* 0x000fc200080008b8 */
[----:B------:R-:W1:Y:S01]  /*72f0*/  MUFU.EX2 R13, R24 ;  /* 0x00000018000d7308 */ /* 0x000e620000000800 */
[----:B------:R-:W-:Y:S01]  /*7300*/  @!P5 FMUL R25, R25, 0.5 ;  /* 0x3f0000001919d820 */ /* 0x000fe20000400000 */
[----:B------:R-:W-:Y:S01]  /*7310*/  @!P4 FMUL R29, R29, 0.5 ;  /* 0x3f0000001d1dc820 */ /* 0x000fe20000400000 */
[----:B------:R-:W-:-:S01]  /*7320*/  FFMA R56, R56, UR15, -R184 ;  /* 0x0000000f38387c23 */ /* 0x000fc200080008b8 */
[--C-:B------:R-:W-:Y:S01]  /*7330*/  FFMA R60, R60, UR15, -R184.reuse ;  /* 0x0000000f3c3c7c23 */ /* 0x100fe200080008b8 */
[----:B------:R-:W-:-:S01]  /*7340*/  FFMA R57, R57, UR15, -R184 ;  /* 0x0000000f39397c23 */ /* 0x000fc200080008b8 */
[--C-:B------:R-:W-:Y:S01]  /*7350*/  FFMA R61, R61, UR15, -R184.reuse ;  /* 0x0000000f3d3d7c23 */ /* 0x100fe200080008b8 */
[----:B------:R-:W-:-:S01]  /*7360*/  FFMA R64, R64, UR15, -R184 ;  /* 0x0000000f40407c23 */ /* 0x000fc200080008b8 */
[----:B------:R-:W2:Y:S01]  /*7370*/  MUFU.EX2 R15, R28 ;  /* 0x0000001c000f7308 */ /* 0x000ea20000000800 */
[----:B------:R-:W-:-:S01]  /*7380*/  FFMA R137, R137, UR15, -R184 ;  /* 0x0000000f89897c23 */ /* 0x000fc200080008b8 */
[--C-:B------:R-:W-:Y:S01]  /*7390*/  FFMA R144, R144, UR15, -R184.reuse ;  /* 0x0000000f90907c23 */ /* 0x100fe200080008b8 */
[----:B------:R-:W-:-:S01]  /*73a0*/  FFMA R145, R145, UR15, -R184 ;  /* 0x0000000f91917c23 */ /* 0x000fc200080008b8 */
[--C-:B------:R-:W-:Y:S01]  /*73b0*/  FFMA R149, R149, UR15, -R184.reuse ;  /* 0x0000000f95957c23 */ /* 0x100fe200080008b8 */
[----:B------:R-:W-:-:S01]  /*73c0*/  FFMA R148, R148, UR15, -R184 ;  /* 0x0000000f94947c23 */ /* 0x000fc200080008b8 */
[----:B------:R-:W-:-:S02]  /*73d0*/  FMUL R12, R12, UR15 ;  /* 0x0000000f0c0c7c20 */ /* 0x000fc40008400000 */
[----:B------:R-:W3:Y:S01]  /*73e0*/  MUFU.EX2 R14, R25 ;  /* 0x00000019000e7308 */ /* 0x000ee20000000800 */
[----:B-1----:R-:W-:Y:S01]  /*73f0*/  @!P2 FMUL R13, R13, R13 ;  /* 0x0000000d0d0da220 */ /* 0x002fe20000400000 */
[----:B------:R-:W-:-:S06]  /*7400*/  FSETP.GEU.AND P2, PT, R32, -126, PT ;  /* 0xc2fc00002000780b */ /* 0x000fcc0003f4e000 */
[----:B------:R-:W1:Y:S01]  /*7410*/  MUFU.EX2 R16, R29 ;  /* 0x0000001d00107308 */ /* 0x000e620000000800 */
[----:B--2---:R-:W-:Y:S01]  /*7420*/  @!P3 FMUL R15, R15, R15 ;  /* 0x0000000f0f0fb220 */ /* 0x004fe20000400000 */
[----:B------:R-:W-:-:S05]  /*7430*/  FSETP.GEU.AND P3, PT, R36, -126, PT ;  /* 0xc2fc00002400780b */ /* 0x000fca0003f6e000 */
[----:B------:R-:W-:Y:S01]  /*7440*/  @!P2 FMUL R32, R32, 0.5 ;  /* 0x3f0000002020a820 */ /* 0x000fe20000400000 */
[----:B---3--:R-:W-:Y:S01]  /*7450*/  @!P5 FMUL R14, R14, R14 ;  /* 0x0000000e0e0ed220 */ /* 0x008fe20000400000 */
[----:B------:R-:W-:Y:S02]  /*7460*/  FSETP.GEU.AND P5, PT, R33, -126, PT ;  /* 0xc2fc00002100780b */ /* 0x000fe40003fae000 */
[----:B------:R-:W2:Y:S04]  /*7470*/  MUFU.EX2 R17, R32 ;  /* 0x0000002000117308 */ /* 0x000ea80000000800 */
[----:B------:R-:W-:Y:S01]  /*7480*/  @!P3 FMUL R36, R36, 0.5 ;  /* 0x3f0000002424b820 */ /* 0x000fe20000400000 */
[----:B-1----:R-:W-:Y:S01]  /*7490*/  @!P4 FMUL R16, R16, R16 ;  /* 0x000000101010c220 */ /* 0x002fe20000400000 */
[----:B------:R-:W-:-:S02]  /*74a0*/  FSETP.GEU.AND P4, PT, R37, -126, PT ;  /* 0xc2fc00002500780b */ /* 0x000fc40003f8e000 */
[----:B------:R-:W1:Y:S03]  /*74b0*/  MUFU.EX2 R19, R36 ;  /* 0x0000002400137308 */ /* 0x000e660000000800 */
[----:B------:R-:W-:-:S05]  /*74c0*/  @!P5 FMUL R33, R33, 0.5 ;  /* 0x3f0000002121d820 */ /* 0x000fca0000400000 */
[----:B------:R-:W3:Y:S01]  /*74d0*/  MUFU.EX2 R18, R33 ;  /* 0x0000002100127308 */ /* 0x000ee20000000800 */
[----:B--2---:R-:W-:Y:S01]  /*74e0*/  @!P2 FMUL R17, R17, R17 ;  /* 0x000000111111a220 */ /* 0x004fe20000400000 */
[----:B------:R-:W-:Y:S01]  /*74f0*/  FSETP.GEU.AND P2, PT, R40, -126, PT ;  /* 0xc2fc00002800780b */ /* 0x000fe20003f4e000 */
[----:B------:R-:W-:-:S05]  /*7500*/  @!P4 FMUL R37, R37, 0.5 ;  /* 0x3f0000002525c820 */ /* 0x000fca0000400000 */
[----:B------:R-:W2:Y:S01]  /*7510*/  MUFU.EX2 R20, R37 ;  /* 0x0000002500147308 */ /* 0x000ea20000000800 */
[----:B-1----:R-:W-:Y:S01]  /*7520*/  @!P3 FMUL R19, R19, R19 ;  /* 0x000000131313b220 */ /* 0x002fe20000400000 */
[----:B------:R-:W-:-:S05]  /*7530*/  FSETP.GEU.AND P3, PT, R44, -126, PT ;  /* 0xc2fc00002c00780b */ /* 0x000fca0003f6e000 */
[----:B------:R-:W-:Y:S01]  /*7540*/  @!P2 FMUL R40, R40, 0.5 ;  /* 0x3f0000002828a820 */ /* 0x000fe20000400000 */
[----:B---3--:R-:W-:Y:S01]  /*7550*/  @!P5 FMUL R18, R18, R18 ;  /* 0x000000121212d220 */ /* 0x008fe20000400000 */
[----:B------:R-:W-:Y:S02]  /*7560*/  FSETP.GEU.AND P5, PT, R41, -126, PT ;  /* 0xc2fc00002900780b */ /* 0x000fe40003fae000 */
[----:B------:R-:W1:Y:S04]  /*7570*/  MUFU.EX2 R21, R40 ;  /* 0x0000002800157308 */ /* 0x000e680000000800 */
[----:B------:R-:W-:Y:S01]  /*7580*/  @!P3 FMUL R44, R44, 0.5 ;  /* 0x3f0000002c2cb820 */ /* 0x000fe20000400000 */
[----:B--2---:R-:W-:Y:S01]  /*7590*/  @!P4 FMUL R20, R20, R20 ;  /* 0x000000141414c220 */ /* 0x004fe20000400000 */
[----:B------:R-:W-:-:S02]  /*75a0*/  FSETP.GEU.AND P4, PT, R45, -126, PT ;  /* 0xc2fc00002d00780b */ /* 0x000fc40003f8e000 */
[----:B------:R2:W3:Y:S03]  /*75b0*/  MUFU.EX2 R23, R44 ;  /* 0x0000002c00177308 */ /* 0x0004e60000000800 */
[----:B------:R-:W-:-:S05]  /*75c0*/  @!P5 FMUL R41, R41, 0.5 ;  /* 0x3f0000002929d820 */ /* 0x000fca0000400000 */
[----:B------:R-:W4:Y:S01]  /*75d0*/  MUFU.EX2 R22, R41 ;  /* 0x0000002900167308 */ /* 0x000f220000000800 */
[----:B-1----:R-:W-:Y:S01]  /*75e0*/  @!P2 FMUL R21, R21, R21 ;  /* 0x000000151515a220 */ /* 0x002fe20000400000 */
[----:B------:R-:W-:Y:S01]  /*75f0*/  FSETP.GEU.AND P2, PT, R48, -126, PT ;  /* 0xc2fc00003000780b */ /* 0x000fe20003f4e000 */
[----:B--2---:R-:W-:-:S01]  /*7600*/  FFMA R44, R65, UR15, -R184 ;  /* 0x0000000f412c7c23 */ /* 0x004fc200080008b8 */
[----:B------:R-:W-:-:S04]  /*7610*/  @!P4 FMUL R45, R45, 0.5 ;  /* 0x3f0000002d2dc820 */ /* 0x000fc80000400000 */
[----:B------:R1:W2:Y:S01]  /*7620*/  MUFU.EX2 R24, R45 ;  /* 0x0000002d00187308 */ /* 0x0002a20000000800 */
[----:B---3--:R-:W-:Y:S01]  /*7630*/  @!P3 FMUL R23, R23, R23 ;  /* 0x000000171717b220 */ /* 0x008fe20000400000 */
[----:B------:R-:W-:-:S05]  /*7640*/  FSETP.GEU.AND P3, PT, R52, -126, PT ;  /* 0xc2fc00003400780b */ /* 0x000fca0003f6e000 */
[----:B------:R-:W-:Y:S01]  /*7650*/  @!P2 FMUL R48, R48, 0.5 ;  /* 0x3f0000003030a820 */ /* 0x000fe20000400000 */
[----:B----4-:R-:W-:Y:S01]  /*7660*/  @!P5 FMUL R22, R22, R22 ;  /* 0x000000161616d220 */ /* 0x010fe20000400000 */
[----:B------:R-:W-:Y:S02]  /*7670*/  FSETP.GEU.AND P5, PT, R49, -126, PT ;  /* 0xc2fc00003100780b */ /* 0x000fe40003fae000 */
[----:B------:R3:W4:Y:S01]  /*7680*/  MUFU.EX2 R25, R48 ;  /* 0x0000003000197308 */ /* 0x0007220000000800 */
[----:B-1----:R-:W-:-:S01]  /*7690*/  FFMA R45, R68, UR15, -R184 ;  /* 0x0000000f442d7c23 */ /* 0x002fc200080008b8 */
[--C-:B------:R-:W-:Y:S01]  /*76a0*/  FFMA R68, R88, UR15, -R184.reuse ;  /* 0x0000000f58447c23 */ /* 0x100fe200080008b8 */
[----:B------:R-:W-:-:S01]  /*76b0*/  FFMA R88, R108, UR15, -R184 ;  /* 0x0000000f6c587c23 */ /* 0x000fc200080008b8 */
[----:B------:R-:W-:Y:S01]  /*76c0*/  @!P3 FMUL R52, R52, 0.5 ;  /* 0x3f0000003434b820 */ /* 0x000fe20000400000 */
[----:B------:R-:W-:-:S01]  /*76d0*/  FFMA R108, R128, UR15, -R184 ;  /* 0x0000000f806c7c23 */ /* 0x000fc200080008b8 */
[----:B--2---:R-:W-:Y:S01]  /*76e0*/  @!P4 FMUL R24, R24, R24 ;  /* 0x000000181818c220 */ /* 0x004fe20000400000 */
[----:B------:R-:W-:Y:S01]  /*76f0*/  FSETP.GEU.AND P4, PT, R53, -126, PT ;  /* 0xc2fc00003500780b */ /* 0x000fe20003f8e000 */
[----:B------:R1:W2:Y:S01]  /*7700*/  MUFU.EX2 R29, R52 ;  /* 0x00000034001d7308 */ /* 0x0002a20000000800 */
[----:B---3--:R-:W-:-:S02]  /*7710*/  FFMA R48, R69, UR15, -R184 ;  /* 0x0000000f45307c23 */ /* 0x008fc400080008b8 */
[----:B------:R-:W-:-:S05]  /*7720*/  @!P5 FMUL R49, R49, 0.5 ;  /* 0x3f0000003131d820 */ /* 0x000fca0000400000 */
[----:B------:R3:W5:Y:S01]  /*7730*/  MUFU.EX2 R28, R49 ;  /* 0x00000031001c7308 */ /* 0x0007620000000800 */
[----:B----4-:R-:W-:Y:S01]  /*7740*/  @!P2 FMUL R25, R25, R25 ;  /* 0x000000191919a220 */ /* 0x010fe20000400000 */
[----:B------:R-:W-:Y:S01]  /*7750*/  FSETP.GEU.AND P2, PT, R56, -126, PT ;  /* 0xc2fc00003800780b */ /* 0x000fe20003f4e000 */
[----:B-1----:R-:W-:-:S01]  /*7760*/  FFMA R52, R73, UR15, -R184 ;  /* 0x0000000f49347c23 */ /* 0x002fc200080008b8 */
[----:B------:R-:W-:-:S04]  /*7770*/  @!P4 FMUL R53, R53, 0.5 ;  /* 0x3f0000003535c820 */ /* 0x000fc80000400000 */
[----:B------:R1:W4:Y:S01]  /*7780*/  MUFU.EX2 R32, R53 ;  /* 0x0000003500207308 */ /* 0x0003220000000800 */
[----:B--2---:R-:W-:Y:S01]  /*7790*/  @!P3 FMUL R29, R29, R29 ;  /* 0x0000001d1d1db220 */ /* 0x004fe20000400000 */
[----:B------:R-:W-:Y:S01]  /*77a0*/  FSETP.GEU.AND P3, PT, R60, -126, PT ;  /* 0xc2fc00003c00780b */ /* 0x000fe20003f6e000 */
[----:B---3--:R-:W-:-:S01]  /*77b0*/  FFMA R49, R72, UR15, -R184 ;  /* 0x0000000f48317c23 */ /* 0x008fc200080008b8 */
[--C-:B------:R-:W-:Y:S01]  /*77c0*/  FFMA R72, R92, UR15, -R184.reuse ;  /* 0x0000000f5c487c23 */ /* 0x100fe200080008b8 */
[----:B------:R-:W-:-:S01]  /*77d0*/  FFMA R92, R112, UR15, -R184 ;  /* 0x0000000f705c7c23 */ /* 0x000fc200080008b8 */
[----:B------:R-:W-:Y:S01]  /*77e0*/  FFMA R112, R132, UR15, -R184 ;  /* 0x0000000f84707c23 */ /* 0x000fe200080008b8 */
[----:B------:R-:W-:Y:S01]  /*77f0*/  @!P2 FMUL R56, R56, 0.5 ;  /* 0x3f0000003838a820 */ /* 0x000fe20000400000 */
[----:B-----5:R-:W-:Y:S01]  /*7800*/  @!P5 FMUL R28, R28, R28 ;  /* 0x0000001c1c1cd220 */ /* 0x020fe20000400000 */
[----:B------:R-:W-:Y:S02]  /*7810*/  FSETP.GEU.AND P5, PT, R57, -126, PT ;  /* 0xc2fc00003900780b */ /* 0x000fe40003fae000 */
[----:B------:R2:W3:Y:S01]  /*7820*/  MUFU.EX2 R33, R56 ;  /* 0x0000003800217308 */ /* 0x0004e20000000800 */
[----:B-1----:R-:W-:-:S03]  /*7830*/  FMNMX R53, R27, R4, !PT ;  /* 0x000000041b357209 */ /* 0x002fc60007800000 */
[----:B------:R-:W-:Y:S01]  /*7840*/  @!P3 FMUL R60, R60, 0.5 ;  /* 0x3f0000003c3cb820 */ /* 0x000fe20000400000 */
[----:B------:R-:W-:Y:S01]  /*7850*/  FMNMX R4, R30, R53, !PT ;  /* 0x000000351e047209 */ /* 0x000fe20007800000 */
[----:B----4-:R-:W-:Y:S01]  /*7860*/  @!P4 FMUL R32, R32, R32 ;  /* 0x000000202020c220 */ /* 0x010fe20000400000 */
[----:B------:R-:W-:Y:S01]  /*7870*/  FSETP.GEU.AND P4, PT, R61, -126, PT ;  /* 0xc2fc00003d00780b */ /* 0x000fe20003f8e000 */
[----:B------:R1:W4:Y:S01]  /*7880*/  MUFU.EX2 R37, R60 ;  /* 0x0000003c00257308 */ /* 0x0003220000000800 */
[----:B------:R-:W-:-:S01]  /*7890*/  FFMA R53, R76, UR15, -R184 ;  /* 0x0000000f4c357c23 */ /* 0x000fc200080008b8 */
[--C-:B--2---:R-:W-:Y:S01]  /*78a0*/  FFMA R56, R77, UR15, -R184.reuse ;  /* 0x0000000f4d387c23 */ /* 0x104fe200080008b8 */
[----:B------:R-:W-:-:S01]  /*78b0*/  FFMA R76, R96, UR15, -R184 ;  /* 0x0000000f604c7c23 */ /* 0x000fc200080008b8 */
[----:B------:R-:W-:Y:S01]  /*78c0*/  @!P5 FMUL R57, R57, 0.5 ;  /* 0x3f0000003939d820 */ /* 0x000fe20000400000 */
[----:B------:R-:W-:-:S01]  /*78d0*/  FFMA R96, R116, UR15, -R184 ;  /* 0x0000000f74607c23 */ /* 0x000fc200080008b8 */
[----:B------:R-:W-:-:S02]  /*78e0*/  FFMA R116, R136, UR15, -R184 ;  /* 0x0000000f88747c23 */ /* 0x000fc400080008b8 */
[----:B------:R2:W5:Y:S01]  /*78f0*/  MUFU.EX2 R36, R57 ;  /* 0x0000003900247308 */ /* 0x0005620000000800 */
[----:B---3--:R-:W-:Y:S01]  /*7900*/  @!P2 FMUL R33, R33, R33 ;  /* 0x000000212121a220 */ /* 0x008fe20000400000 */
[----:B------:R-:W-:Y:S01]  /*7910*/  FSETP.GEU.AND P2, PT, R64, -126, PT ;  /* 0xc2fc00004000780b */ /* 0x000fe20003f4e000 */
[----:B-1----:R-:W-:-:S01]  /*7920*/  FFMA R60, R81, UR15, -R184 ;  /* 0x0000000f513c7c23 */ /* 0x002fc200080008b8 */
[----:B------:R-:W-:-:S04]  /*7930*/  @!P4 FMUL R61, R61, 0.5 ;  /* 0x3f0000003d3dc820 */ /* 0x000fc80000400000 */
[----:B------:R-:W1:Y:S01]  /*7940*/  MUFU.EX2 R40, R61 ;  /* 0x0000003d00287308 */ /* 0x000e620000000800 */
[----:B----4-:R-:W-:Y:S01]  /*7950*/  @!P3 FMUL R37, R37, R37 ;  /* 0x000000252525b220 */ /* 0x010fe20000400000 */
[----:B------:R-:W-:Y:S02]  /*7960*/  FSETP.GEU.AND P3, PT, R45, -126, PT ;  /* 0xc2fc00002d00780b */ /* 0x000fe40003f6e000 */
[----:B--2---:R-:W-:-:S03]  /*7970*/  FMNMX R57, R31, R4, !PT ;  /* 0x000000041f397209 */ /* 0x004fc60007800000 */
[----:B------:R-:W-:Y:S01]  /*7980*/  @!P2 FMUL R64, R64, 0.5 ;  /* 0x3f0000004040a820 */ /* 0x000fe20000400000 */
[----:B------:R-:W-:Y:S01]  /*7990*/  FMNMX R4, R34, R57, !PT ;  /* 0x0000003922047209 */ /* 0x000fe20007800000 */
[----:B-----5:R-:W-:Y:S01]  /*79a0*/  @!P5 FMUL R36, R36, R36 ;  /* 0x000000242424d220 */ /* 0x020fe20000400000 */
[----:B------:R-:W-:Y:S01]  /*79b0*/  FSETP.GEU.AND P5, PT, R44, -126, PT ;  /* 0xc2fc00002c00780b */ /* 0x000fe20003fae000 */
[----:B------:R2:W3:Y:S01]  /*79c0*/  MUFU.EX2 R41, R64 ;  /* 0x0000004000297308 */ /* 0x0004e20000000800 */
[----:B------:R-:W-:-:S03]  /*79d0*/  FMNMX R57, R35, R4, !PT ;  /* 0x0000000423397209 */ /* 0x000fc60007800000 */
[----:B------:R-:W-:Y:S01]  /*79e0*/  @!P3 FMUL R45, R45, 0.5 ;  /* 0x3f0000002d2db820 */ /* 0x000fe20000400000 */
[----:B------:R-:W-:Y:S01]  /*79f0*/  FMNMX R4, R38, R57, !PT ;  /* 0x0000003926047209 */ /* 0x000fe20007800000 */
[----:B-1----:R-:W-:Y:S01]  /*7a00*/  @!P4 FMUL R40, R40, R40 ;  /* 0x000000282828c220 */ /* 0x002fe20000400000 */
[----:B------:R-:W-:Y:S01]  /*7a10*/  FSETP.GEU.AND P4, PT, R48, -126, PT ;  /* 0xc2fc00003000780b */ /* 0x000fe20003f8e000 */
[--C-:B------:R-:W-:Y:S01]  /*7a20*/  FFMA R57, R80, UR15, -R184.reuse ;  /* 0x0000000f50397c23 */ /* 0x100fe200080008b8 */
[----:B------:R-:W-:Y:S01]  /*7a30*/  FMNMX R61, R39, R4, !PT ;  /* 0x00000004273d7209 */ /* 0x000fe20007800000 */
[----:B------:R-:W1:Y:S01]  /*7a40*/  MUFU.EX2 R45, R45 ;  /* 0x0000002d002d7308 */ /* 0x000e620000000800 */
[----:B--2---:R-:W-:-:S01]  /*7a50*/  FFMA R64, R85, UR15, -R184 ;  /* 0x0000000f55407c23 */ /* 0x004fc200080008b8 */
[----:B------:R-:W-:Y:S01]  /*7a60*/  @!P5 FMUL R44, R44, 0.5 ;  /* 0x3f0000002c2cd820 */ /* 0x000fe20000400000 */
[----:B------:R-:W-:Y:S01]  /*7a70*/  FMNMX R4, R42, R61, !PT ;  /* 0x0000003d2a047209 */ /* 0x000fe20007800000 */
[--C-:B------:R-:W-:Y:S01]  /*7a80*/  FFMA R80, R100, UR15, -R184.reuse ;  /* 0x0000000f64507c23 */ /* 0x100fe200080008b8 */
[----:B------:R-:W-:-:S01]  /*7a90*/  FFMA R100, R120, UR15, -R184 ;  /* 0x0000000f78647c23 */ /* 0x000fc200080008b8 */
[----:B------:R-:W-:Y:S01]  /*7aa0*/  FFMA R120, R140, UR15, -R184 ;  /* 0x0000000f8c787c23 */ /* 0x000fe200080008b8 */
[----:B---3--:R-:W-:Y:S01]  /*7ab0*/  @!P2 FMUL R41, R41, R41 ;  /* 0x000000292929a220 */ /* 0x008fe20000400000 */
[----:B------:R-:W2:Y:S01]  /*7ac0*/  MUFU.EX2 R44, R44 ;  /* 0x0000002c002c7308 */ /* 0x000ea20000000800 */
[----:B------:R-:W-:Y:S01]  /*7ad0*/  FSETP.GEU.AND P2, PT, R49, -126, PT ;  /* 0xc2fc00003100780b */ /* 0x000fe20003f4e000 */
[----:B------:R-:W-:Y:S01]  /*7ae0*/  @!P4 FMUL R48, R48, 0.5 ;  /* 0x3f0000003030c820 */ /* 0x000fe20000400000 */
[----:B------:R-:W-:-:S04]  /*7af0*/  FMNMX R61, R43, R4, !PT ;  /* 0x000000042b3d7209 */ /* 0x000fc80007800000 */
[----:B------:R-:W-:Y:S01]  /*7b00*/  FMNMX R4, R46, R61, !PT ;  /* 0x0000003d2e047209 */ /* 0x000fe20007800000 */
[----:B------:R-:W3:Y:S01]  /*7b10*/  MUFU.EX2 R48, R48 ;  /* 0x0000003000307308 */ /* 0x000ee20000000800 */
[----:B-1----:R-:W-:Y:S01]  /*7b20*/  @!P3 FMUL R45, R45, R45 ;  /* 0x0000002d2d2db220 */ /* 0x002fe20000400000 */
[----:B------:R-:W-:Y:S01]  /*7b30*/  FSETP.GEU.AND P3, PT, R53, -126, PT ;  /* 0xc2fc00003500780b */ /* 0x000fe20003f6e000 */
[----:B------:R-:W-:-:S01]  /*7b40*/  FFMA R61, R84, UR15, -R184 ;  /* 0x0000000f543d7c23 */ /* 0x000fc200080008b8 */
[----:B------:R-:W-:Y:S01]  /*7b50*/  FMNMX R65, R47, R4, !PT ;  /* 0x000000042f417209 */ /* 0x000fe20007800000 */
[----:B------:R-:W-:-:S01]  /*7b60*/  FFMA R84, R104, UR15, -R184 ;  /* 0x0000000f68547c23 */ /* 0x000fc200080008b8 */
[----:B------:R-:W-:Y:S01]  /*7b70*/  @!P2 FMUL R49, R49, 0.5 ;  /* 0x3f0000003131a820 */ /* 0x000fe20000400000 */
[----:B------:R-:W-:-:S01]  /*7b80*/  FFMA R104, R124, UR15, -R184 ;  /* 0x0000000f7c687c23 */ /* 0x000fc200080008b8 */
[----:B------:R-:W-:Y:S01]  /*7b90*/  FMNMX R4, R50, R65, !PT ;  /* 0x0000004132047209 */ /* 0x000fe20007800000 */
[----:B--2---:R-:W-:Y:S01]  /*7ba0*/  @!P5 FMUL R44, R44, R44 ;  /* 0x0000002c2c2cd220 */ /* 0x004fe20000400000 */
[----:B------:R-:W-:-:S02]  /*7bb0*/  FSETP.GEU.AND P5, PT, R52, -126, PT ;  /* 0xc2fc00003400780b */ /* 0x000fc40003fae000 */
[----:B------:R-:W1:Y:S01]  /*7bc0*/  MUFU.EX2 R49, R49 ;  /* 0x0000003100317308 */ /* 0x000e620000000800 */
[----:B------:R-:W-:Y:S02]  /*7bd0*/  FMNMX R65, R51, R4, !PT ;  /* 0x0000000433417209 */ /* 0x000fe40007800000 */
[----:B------:R-:W-:Y:S01]  /*7be0*/  @!P3 FMUL R53, R53, 0.5 ;  /* 0x3f0000003535b820 */ /* 0x000fe20000400000 */
[----:B---3--:R-:W-:Y:S01]  /*7bf0*/  @!P4 FMUL R48, R48, R48 ;  /* 0x000000303030c220 */ /* 0x008fe20000400000 */
[----:B------:R-:W-:Y:S02]  /*7c00*/  FSETP.GEU.AND P4, PT, R56, -126, PT ;  /* 0xc2fc00003800780b */ /* 0x000fe40003f8e000 */
[----:B------:R-:W-:Y:S02]  /*7c10*/  FMNMX R4, R54, R65, !PT ;  /* 0x0000004136047209 */ /* 0x000fe40007800000 */
[----:B------:R-:W2:Y:S02]  /*7c20*/  MUFU.EX2 R53, R53 ;  /* 0x0000003500357308 */ /* 0x000ea40000000800 */
[----:B------:R-:W-:Y:S01]  /*7c30*/  @!P5 FMUL R52, R52, 0.5 ;  /* 0x3f0000003434d820 */ /* 0x000fe20000400000 */
[----:B------:R-:W-:-:S04]  /*7c40*/  FMNMX R65, R55, R4, !PT ;  /* 0x0000000437417209 */ /* 0x000fc80007800000 */
[----:B------:R-:W-:Y:S01]  /*7c50*/  FMNMX R4, R58, R65, !PT ;  /* 0x000000413a047209 */ /* 0x000fe20007800000 */
[----:B------:R-:W3:Y:S01]  /*7c60*/  MUFU.EX2 R52, R52 ;  /* 0x0000003400347308 */ /* 0x000ee20000000800 */
[----:B-1----:R-:W-:Y:S01]  /*7c70*/  @!P2 FMUL R49, R49, R49 ;  /* 0x000000313131a220 */ /* 0x002fe20000400000 */
[----:B------:R-:W-:Y:S01]  /*7c80*/  @!P4 FMUL R56, R56, 0.5 ;  /* 0x3f0000003838c820 */ /* 0x000fe20000400000 */
[----:B------:R-:W-:Y:S01]  /*7c90*/  FSETP.GEU.AND P2, PT, R57, -126, PT ;  /* 0xc2fc00003900780b */ /* 0x000fe20003f4e000 */
[----:B------:R-:W-:Y:S01]  /*7ca0*/  FFMA R65, R89, UR15, -R184 ;  /* 0x0000000f59417c23 */ /* 0x000fe200080008b8 */
[----:B------:R-:W-:-:S03]  /*7cb0*/  FMNMX R69, R59, R4, !PT ;  /* 0x000000043b457209 */ /* 0x000fc60007800000 */
[----:B------:R-:W1:Y:S01]  /*7cc0*/  MUFU.EX2 R56, R56 ;  /* 0x0000003800387308 */ /* 0x000e620000000800 */
[----:B--2---:R-:W-:Y:S01]  /*7cd0*/  @!P3 FMUL R53, R53, R53 ;  /* 0x000000353535b220 */ /* 0x004fe20000400000 */
[----:B------:R-:W-:Y:S02]  /*7ce0*/  FSETP.GEU.AND P3, PT, R61, -126, PT ;  /* 0xc2fc00003d00780b */ /* 0x000fe40003f6e000 */
[----:B------:R-:W-:-:S04]  /*7cf0*/  FMNMX R4, R62, R69, !PT ;  /* 0x000000453e047209 */ /* 0x000fc80007800000 */
[----:B------:R-:W-:Y:S01]  /*7d00*/  @!P2 FMUL R57, R57, 0.5 ;  /* 0x3f0000003939a820 */ /* 0x000fe20000400000 */
[----:B---3--:R-:W-:Y:S01]  /*7d10*/  @!P5 FMUL R52, R52, R52 ;  /* 0x000000343434d220 */ /* 0x008fe20000400000 */
[----:B------:R-:W-:Y:S02]  /*7d20*/  FSETP.GEU.AND P5, PT, R60, -126, PT ;  /* 0xc2fc00003c00780b */ /* 0x000fe40003fae000 */
[----:B------:R-:W-:Y:S02]  /*7d30*/  FMNMX R69, R63, R4, !PT ;  /* 0x000000043f457209 */ /* 0x000fe40007800000 */
[----:B------:R-:W2:Y:S01]  /*7d40*/  MUFU.EX2 R57, R57 ;  /* 0x0000003900397308 */ /* 0x000ea20000000800 */
[----:B------:R-:W-:Y:S01]  /*7d50*/  @!P3 FMUL R61, R61, 0.5 ;  /* 0x3f0000003d3db820 */ /* 0x000fe20000400000 */
[----:B------:R-:W-:Y:S01]  /*7d60*/  FMNMX R4, R66, R69, !PT ;  /* 0x0000004542047209 */ /* 0x000fe20007800000 */
[----:B-1----:R-:W-:Y:S01]  /*7d70*/  @!P4 FMUL R56, R56, R56 ;  /* 0x000000383838c220 */ /* 0x002fe20000400000 */
[----:B------:R-:W-:Y:S01]  /*7d80*/  FSETP.GEU.AND P4, PT, R64, -126, PT ;  /* 0xc2fc00004000780b */ /* 0x000fe20003f8e000 */
[----:B------:R-:W-:-:S01]  /*7d90*/  FFMA R69, R93, UR15, -R184 ;  /* 0x0000000f5d457c23 */ /* 0x000fc200080008b8 */
[----:B------:R-:W-:-:S02]  /*7da0*/  FMNMX R73, R67, R4, !PT ;  /* 0x0000000443497209 */ /* 0x000fc40007800000 */
[----:B------:R-:W1:Y:S01]  /*7db0*/  MUFU.EX2 R61, R61 ;  /* 0x0000003d003d7308 */ /* 0x000e620000000800 */
[----:B------:R-:W-:Y:S01]  /*7dc0*/  @!P5 FMUL R60, R60, 0.5 ;  /* 0x3f0000003c3cd820 */ /* 0x000fe20000400000 */
[----:B------:R-:W-:-:S04]  /*7dd0*/  FMNMX R4, R70, R73, !PT ;  /* 0x0000004946047209 */ /* 0x000fc80007800000 */
[----:B------:R-:W-:Y:S02]  /*7de0*/  FMNMX R73, R71, R4, !PT ;  /* 0x0000000447497209 */ /* 0x000fe40007800000 */
[----:B------:R-:W3:Y:S01]  /*7df0*/  MUFU.EX2 R60, R60 ;  /* 0x0000003c003c7308 */ /* 0x000ee20000000800 */
[----:B------:R-:W-:Y:S01]  /*7e00*/  @!P4 FMUL R64, R64, 0.5 ;  /* 0x3f0000004040c820 */ /* 0x000fe20000400000 */
[----:B--2---:R-:W-:Y:S01]  /*7e10*/  @!P2 FMUL R57, R57, R57 ;  /* 0x000000393939a220 */ /* 0x004fe20000400000 */
[----:B------:R-:W-:Y:S02]  /*7e20*/  FSETP.GEU.AND P2, PT, R68, -126, PT ;  /* 0xc2fc00004400780b */ /* 0x000fe40003f4e000 */
[----:B------:R-:W-:Y:S01]  /*7e30*/  FMNMX R4, R74, R73, !PT ;  /* 0x000000494a047209 */ /* 0x000fe20007800000 */
[----:B------:R-:W-:-:S02]  /*7e40*/  FFMA R73, R97, UR15, -R184 ;  /* 0x0000000f61497c23 */ /* 0x000fc400080008b8 */
[----:B------:R-:W2:Y:S01]  /*7e50*/  MUFU.EX2 R64, R64 ;  /* 0x0000004000407308 */ /* 0x000ea20000000800 */
[----:B-1----:R-:W-:Y:S01]  /*7e60*/  @!P3 FMUL R61, R61, R61 ;  /* 0x0000003d3d3db220 */ /* 0x002fe20000400000 */
[----:B------:R-:W-:-:S02]  /*7e70*/  FSETP.GEU.AND P3, PT, R72, -126, PT ;  /* 0xc2fc00004800780b */ /* 0x000fc40003f6e000 */
[----:B------:R-:W-:-:S04]  /*7e80*/  FMNMX R77, R75, R4, !PT ;  /* 0x000000044b4d7209 */ /* 0x000fc80007800000 */
[----:B------:R-:W-:Y:S01]  /*7e90*/  @!P2 FMUL R68, R68, 0.5 ;  /* 0x3f0000004444a820 */ /* 0x000fe20000400000 */
[----:B---3--:R-:W-:Y:S01]  /*7ea0*/  @!P5 FMUL R60, R60, R60 ;  /* 0x0000003c3c3cd220 */ /* 0x008fe20000400000 */
[----:B------:R-:W-:Y:S02]  /*7eb0*/  FSETP.GEU.AND P5, PT, R65, -126, PT ;  /* 0xc2fc00004100780b */ /* 0x000fe40003fae000 */
[----:B------:R-:W-:Y:S02]  /*7ec0*/  FMNMX R4, R78, R77, !PT ;  /* 0x0000004d4e047209 */ /* 0x000fe40007800000 */
[----:B------:R-:W1:Y:S01]  /*7ed0*/  MUFU.EX2 R68, R68 ;  /* 0x0000004400447308 */ /* 0x000e620000000800 */
[----:B------:R-:W-:Y:S01]  /*7ee0*/  @!P3 FMUL R72, R72, 0.5 ;  /* 0x3f0000004848b820 */ /* 0x000fe20000400000 */
[----:B------:R-:W-:Y:S01]  /*7ef0*/  FMNMX R77, R79, R4, !PT ;  /* 0x000000044f4d7209 */ /* 0x000fe20007800000 */
[----:B--2---:R-:W-:Y:S01]  /*7f00*/  @!P4 FMUL R64, R64, R64 ;  /* 0x000000404040c220 */ /* 0x004fe20000400000 */
[----:B------:R-:W-:-:S02]  /*7f10*/  FSETP.GEU.AND P4, PT, R69, -126, PT ;  /* 0xc2fc00004500780b */ /* 0x000fc40003f8e000 */
[----:B------:R-:W-:Y:S01]  /*7f20*/  FMNMX R4, R82, R77, !PT ;  /* 0x0000004d52047209 */ /* 0x000fe20007800000 */
[----:B------:R-:W-:Y:S01]  /*7f30*/  FFMA R77, R101, UR15, -R184 ;  /* 0x0000000f654d7c23 */ /* 0x000fe200080008b8 */
[----:B------:R-:W2:Y:S01]  /*7f40*/  MUFU.EX2 R72, R72 ;  /* 0x0000004800487308 */ /* 0x000ea20000000800 */
[----:B------:R-:W-:Y:S01]  /*7f50*/  @!P5 FMUL R65, R65, 0.5 ;  /* 0x3f0000004141d820 */ /* 0x000fe20000400000 */
[----:B------:R-:W-:-:S04]  /*7f60*/  FMNMX R81, R83, R4, !PT ;  /* 0x0000000453517209 */ /* 0x000fc80007800000 */
[----:B------:R-:W-:Y:S02]  /*7f70*/  FMNMX R4, R86, R81, !PT ;  /* 0x0000005156047209 */ /* 0x000fe40007800000 */
[----:B------:R-:W3:Y:S01]  /*7f80*/  MUFU.EX2 R65, R65 ;  /* 0x0000004100417308 */ /* 0x000ee20000000800 */
[----:B------:R-:W-:Y:S01]  /*7f90*/  @!P4 FMUL R69, R69, 0.5 ;  /* 0x3f0000004545c820 */ /* 0x000fe20000400000 */
[----:B-1----:R-:W-:Y:S01]  /*7fa0*/  @!P2 FMUL R68, R68, R68 ;  /* 0x000000444444a220 */ /* 0x002fe20000400000 */
[----:B------:R-:W-:Y:S02]  /*7fb0*/  FSETP.GEU.AND P2, PT, R76, -126, PT ;  /* 0xc2fc00004c00780b */ /* 0x000fe40003f4e000 */
[----:B------:R-:W-:-:S03]  /*7fc0*/  FMNMX R81, R87, R4, !PT ;  /* 0x0000000457517209 */ /* 0x000fc60007800000 */
[----:B------:R-:W1:Y:S01]  /*7fd0*/  MUFU.EX2 R69, R69 ;  /* 0x0000004500457308 */ /* 0x000e620000000800 */
[----:B--2---:R-:W-:Y:S01]  /*7fe0*/  @!P3 FMUL R72, R72, R72 ;  /* 0x000000484848b220 */ /* 0x004fe20000400000 */
[----:B------:R-:W-:Y:S02]  /*7ff0*/  FSETP.GEU.AND P3, PT, R80, -126, PT ;  /* 0xc2fc00005000780b */ /* 0x000fe40003f6e000 */
[----:B------:R-:W-:Y:S01]  /*8000*/  FMNMX R4, R90, R81, !PT ;  /* 0x000000515a047209 */ /* 0x000fe20007800000 */
[----:B------:R-:W-:-:S03]  /*8010*/  FFMA R81, R105, UR15, -R184 ;  /* 0x0000000f69517c23 */ /* 0x000fc600080008b8 */
        /* <DEDUP_REMOVED lines=8> */
[----:B------:R-:W-:-:S02]  /*80a0*/  FSETP.GEU.AND P4, PT, R77, -126, PT ;  /* 0xc2fc00004d00780b */ /* 0x000fc40003f8e000 */
[----:B------:R-:W-:Y:S02]  /*80b0*/  FMNMX R85, R95, R4, !PT ;  /* 0x000000045f557209 */ /* 0x000fe40007800000 */
[----:B------:R-:W1:Y:S01]  /*80c0*/  MUFU.EX2 R80, R80 ;  /* 0x0000005000507308 */ /* 0x000e620000000800 */
[----:B------:R-:W-:Y:S01]  /*80d0*/  @!P5 FMUL R73, R73, 0.5 ;  /* 0x3f0000004949d820 */ /* 0x000fe20000400000 */
[----:B------:R-:W-:Y:S01]  /*80e0*/  FMNMX R4, R98, R85, !PT ;  /* 0x0000005562047209 */ /* 0x000fe20007800000 */
[----:B------:R-:W-:-:S03]  /*80f0*/  FFMA R85, R109, UR15, -R184 ;  /* 0x0000000f6d557c23 */ /* 0x000fc600080008b8 */
[----:B------:R-:W-:Y:S02]  /*8100*/  FMNMX R89, R99, R4, !PT ;  /* 0x0000000463597209 */ /* 0x000fe40007800000 */
[----:B------:R-:W3:Y:S01]  /*8110*/  MUFU.EX2 R73, R73 ;  /* 0x0000004900497308 */ /* 0x000ee20000000800 */
[----:B------:R-:W-:Y:S01]  /*8120*/  @!P4 FMUL R77, R77, 0.5 ;  /* 0x3f0000004d4dc820 */ /* 0x000fe20000400000 */
[----:B--2---:R-:W-:Y:S01]  /*8130*/  @!P2 FMUL R76, R76, R76 ;  /* 0x0000004c4c4ca220 */ /* 0x004fe20000400000 */
[----:B------:R-:W-:Y:S02]  /*8140*/  FSETP.GEU.AND P2, PT, R84, -126, PT ;  /* 0xc2fc00005400780b */ /* 0x000fe40003f4e000 */
[----:B------:R-:W-:-:S03]  /*8150*/  FMNMX R4, R102, R89, !PT ;  /* 0x0000005966047209 */ /* 0x000fc60007800000 */
[----:B------:R-:W2:Y:S01]  /*8160*/  MUFU.EX2 R77, R77 ;  /* 0x0000004d004d7308 */ /* 0x000ea20000000800 */
[----:B-1----:R-:W-:Y:S01]  /*8170*/  @!P3 FMUL R80, R80, R80 ;  /* 0x000000505050b220 */ /* 0x002fe20000400000 */
[----:B------:R-:W-:Y:S02]  /*8180*/  FSETP.GEU.AND P3, PT, R88, -126, PT ;  /* 0xc2fc00005800780b */ /* 0x000fe40003f6e000 */
[----:B------:R-:W-:-:S04]  /*8190*/  FMNMX R89, R103, R4, !PT ;  /* 0x0000000467597209 */ /* 0x000fc80007800000 */
[----:B------:R-:W-:Y:S01]  /*81a0*/  @!P2 FMUL R84, R84, 0.5 ;  /* 0x3f0000005454a820 */ /* 0x000fe20000400000 */
[----:B---3--:R-:W-:Y:S01]  /*81b0*/  @!P5 FMUL R73, R73, R73 ;  /* 0x000000494949d220 */ /* 0x008fe20000400000 */
[----:B------:R-:W-:Y:S02]  /*81c0*/  FSETP.GEU.AND P5, PT, R81, -126, PT ;  /* 0xc2fc00005100780b */ /* 0x000fe40003fae000 */
[----:B------:R-:W-:Y:S01]  /*81d0*/  FMNMX R4, R106, R89, !PT ;  /* 0x000000596a047209 */ /* 0x000fe20007800000 */
[----:B------:R-:W-:Y:S01]  /*81e0*/  FFMA R89, R113, UR15, -R184 ;  /* 0x0000000f71597c23 */ /* 0x000fe200080008b8 */
[----:B------:R-:W1:Y:S01]  /*81f0*/  MUFU.EX2 R84, R84 ;  /* 0x0000005400547308 */ /* 0x000e620000000800 */
[----:B------:R-:W-:Y:S01]  /*8200*/  @!P3 FMUL R88, R88, 0.5 ;  /* 0x3f0000005858b820 */ /* 0x000fe20000400000 */
[----:B------:R-:W-:Y:S01]  /*8210*/  FMNMX R93, R107, R4, !PT ;  /* 0x000000046b5d7209 */ /* 0x000fe20007800000 */
[----:B--2---:R-:W-:Y:S01]  /*8220*/  @!P4 FMUL R77, R77, R77 ;  /* 0x0000004d4d4dc220 */ /* 0x004fe20000400000 */
[----:B------:R-:W-:-:S02]  /*8230*/  FSETP.GEU.AND P4, PT, R85, -126, PT ;  /* 0xc2fc00005500780b */ /* 0x000fc40003f8e000 */
[----:B------:R-:W-:Y:S02]  /*8240*/  FMNMX R4, R110, R93, !PT ;  /* 0x0000005d6e047209 */ /* 0x000fe40007800000 */
[----:B------:R-:W2:Y:S01]  /*8250*/  MUFU.EX2 R88, R88 ;  /* 0x0000005800587308 */ /* 0x000ea20000000800 */
[----:B------:R-:W-:Y:S01]  /*8260*/  @!P5 FMUL R81, R81, 0.5 ;  /* 0x3f0000005151d820 */ /* 0x000fe20000400000 */
[----:B------:R-:W-:-:S04]  /*8270*/  FMNMX R93, R111, R4, !PT ;  /* 0x000000046f5d7209 */ /* 0x000fc80007800000 */
[----:B------:R-:W-:Y:S01]  /*8280*/  FMNMX R4, R114, R93, !PT ;  /* 0x0000005d72047209 */ /* 0x000fe20007800000 */
[----:B------:R-:W-:-:S01]  /*8290*/  FFMA R93, R117, UR15, -R184 ;  /* 0x0000000f755d7c23 */ /* 0x000fc200080008b8 */
[----:B------:R-:W3:Y:S01]  /*82a0*/  MUFU.EX2 R81, R81 ;  /* 0x0000005100517308 */ /* 0x000ee20000000800 */
[----:B------:R-:W-:Y:S01]  /*82b0*/  @!P4 FMUL R85, R85, 0.5 ;  /* 0x3f0000005555c820 */ /* 0x000fe20000400000 */
[----:B-1----:R-:W-:Y:S01]  /*82c0*/  @!P2 FMUL R84, R84, R84 ;  /* 0x000000545454a220 */ /* 0x002fe20000400000 */
        /* <DEDUP_REMOVED lines=31> */
[----:B------:R-:W-:Y:S01]  /*84c0*/  FMNMX R105, R131, R4, !PT ;  /* 0x0000000483697209 */ /* 0x000fe20007800000 */
[----:B------:R-:W-:Y:S01]  /*84d0*/  FADD R188, R29, R96 ;  /* 0x000000601dbc7221 */ /* 0x000fe20000000000 */
[----:B------:R-:W-:Y:S02]  /*84e0*/  F2FP.SATFINITE.E4M3.F32.PACK_AB_MERGE_C R96, RZ, R96, RZ ;  /* 0x00000060ff60723e */ /* 0x000fe400048070ff */
[----:B------:R-:W-:Y:S01]  /*84f0*/  @!P2 FMUL R100, R100, 0.5 ;  /* 0x3f0000006464a820 */ /* 0x000fe20000400000 */
[----:B---3--:R-:W-:Y:S01]  /*8500*/  @!P5 FMUL R89, R89, R89 ;  /* 0x000000595959d220 */ /* 0x008fe20000400000 */
[----:B------:R-:W-:Y:S02]  /*8510*/  FSETP.GEU.AND P5, PT, R97, -126, PT ;  /* 0xc2fc00006100780b */ /* 0x000fe40003fae000 */
[----:B------:R-:W-:Y:S01]  /*8520*/  FMNMX R4, R134, R105, !PT ;  /* 0x0000006986047209 */ /* 0x000fe20007800000 */
[----:B------:R-:W-:Y:S01]  /*8530*/  FADD R186, R28, R89 ;  /* 0x000000591cba7221 */ /* 0x000fe20000000000 */
[----:B------:R-:W1:Y:S01]  /*8540*/  MUFU.EX2 R100, R100 ;  /* 0x0000006400647308 */ /* 0x000e620000000800 */
[----:B------:R-:W-:Y:S01]  /*8550*/  @!P3 FMUL R104, R104, 0.5 ;  /* 0x3f0000006868b820 */ /* 0x000fe20000400000 */
[----:B------:R-:W-:Y:S01]  /*8560*/  FMNMX R105, R135, R4, !PT ;  /* 0x0000000487697209 */ /* 0x000fe20007800000 */
[----:B--2---:R-:W-:Y:S01]  /*8570*/  @!P4 FMUL R93, R93, R93 ;  /* 0x0000005d5d5dc220 */ /* 0x004fe20000400000 */
[----:B------:R-:W-:-:S02]  /*8580*/  FSETP.GEU.AND P4, PT, R101, -126, PT ;  /* 0xc2fc00006500780b */ /* 0x000fc40003f8e000 */
[----:B------:R-:W-:Y:S01]  /*8590*/  FMNMX R4, R138, R105, !PT ;  /* 0x000000698a047209 */ /* 0x000fe20007800000 */
[----:B------:R-:W-:Y:S01]  /*85a0*/  FADD R190, R32, R93 ;  /* 0x0000005d20be7221 */ /* 0x000fe20000000000 */
[----:B------:R-:W2:Y:S01]  /*85b0*/  MUFU.EX2 R104, R104 ;  /* 0x0000006800687308 */ /* 0x000ea20000000800 */
[----:B------:R-:W-:Y:S01]  /*85c0*/  @!P5 FMUL R97, R97, 0.5 ;  /* 0x3f0000006161d820 */ /* 0x000fe20000400000 */
[----:B------:R-:W-:Y:S02]  /*85d0*/  FMNMX R105, R139, R4, !PT ;  /* 0x000000048b697209 */ /* 0x000fe40007800000 */
[----:B------:R-:W-:Y:S02]  /*85e0*/  F2FP.SATFINITE.E4M3.F32.PACK_AB_MERGE_C R28, RZ, R28, RZ ;  /* 0x0000001cff1c723e */ /* 0x000fe400048070ff */
[----:B------:R-:W-:Y:S01]  /*85f0*/  FMNMX R4, R142, R105, !PT ;  /* 0x000000698e047209 */ /* 0x000fe20007800000 */
[----:B------:R-:W-:-:S01]  /*8600*/  FFMA R105, R129, UR15, -R184 ;  /* 0x0000000f81697c23 */ /* 0x000fc200080008b8 */
[----:B------:R-:W3:Y:S01]  /*8610*/  MUFU.EX2 R97, R97 ;  /* 0x0000006100617308 */ /* 0x000ee20000000800 */
[----:B------:R-:W-:Y:S01]  /*8620*/  @!P4 FMUL R101, R101, 0.5 ;  /* 0x3f0000006565c820 */ /* 0x000fe20000400000 */
[----:B-1----:R-:W-:Y:S01]  /*8630*/  @!P2 FMUL R100, R100, R100 ;  /* 0x000000646464a220 */ /* 0x002fe20000400000 */
[----:B------:R-:W-:-:S02]  /*8640*/  FSETP.GEU.AND P2, PT, R108, -126, PT ;  /* 0xc2fc00006c00780b */ /* 0x000fc40003f4e000 */
[----:B------:R-:W-:Y:S02]  /*8650*/  FMNMX R109, R143, R4, !PT ;  /* 0x000000048f6d7209 */ /* 0x000fe40007800000 */
[----:B------:R-:W-:Y:S01]  /*8660*/  LOP3.LUT R28, R28, 0xffff, RZ, 0xc0, !PT ;  /* 0x0000ffff1c1c7812 */ /* 0x000fe200078ec0ff */
[----:B------:R-:W1:Y:S01]  /*8670*/  MUFU.EX2 R101, R101 ;  /* 0x0000006500657308 */ /* 0x000e620000000800 */
[----:B--2---:R-:W-:Y:S01]  /*8680*/  @!P3 FMUL R104, R104, R104 ;  /* 0x000000686868b220 */ /* 0x004fe20000400000 */
[----:B------:R-:W-:Y:S01]  /*8690*/  FMNMX R4, R146, R109, !PT ;  /* 0x0000006d92047209 */ /* 0x000fe20007800000 */
[----:B------:R-:W-:-:S01]  /*86a0*/  FFMA R109, R133, UR15, -R184 ;  /* 0x0000000f856d7c23 */ /* 0x000fc200080008b8 */
[----:B------:R-:W-:Y:S01]  /*86b0*/  FSETP.GEU.AND P3, PT, R112, -126, PT ;  /* 0xc2fc00007000780b */ /* 0x000fe20003f6e000 */
[----:B------:R-:W-:-:S01]  /*86c0*/  FADD R184, R25, R92 ;  /* 0x0000005c19b87221 */ /* 0x000fc20000000000 */
[----:B------:R-:W-:Y:S02]  /*86d0*/  FMNMX R113, R147, R4, !PT ;  /* 0x0000000493717209 */ /* 0x000fe40007800000 */
[----:B------:R-:W-:Y:S01]  /*86e0*/  @!P2 FMUL R108, R108, 0.5 ;  /* 0x3f0000006c6ca820 */ /* 0x000fe20000400000 */
[----:B---3--:R-:W-:Y:S01]  /*86f0*/  @!P5 FMUL R97, R97, R97 ;  /* 0x000000616161d220 */ /* 0x008fe20000400000 */
[----:B------:R-:W-:-:S02]  /*8700*/  FSETP.GEU.AND P5, PT, R105, -126, PT ;  /* 0xc2fc00006900780b */ /* 0x000fc40003fae000 */
[----:B------:R-:W-:Y:S02]  /*8710*/  FMNMX R4, R150, R113, !PT ;  /* 0x0000007196047209 */ /* 0x000fe40007800000 */
[----:B------:R-:W2:Y:S01]  /*8720*/  MUFU.EX2 R108, R108 ;  /* 0x0000006c006c7308 */ /* 0x000ea20000000800 */
[----:B------:R-:W-:Y:S01]  /*8730*/  F2FP.SATFINITE.E4M3.F32.PACK_AB_MERGE_C R25, RZ, R25, RZ ;  /* 0x00000019ff19723e */ /* 0x000fe200048070ff */
[----:B-1----:R-:W-:Y:S01]  /*8740*/  @!P4 FMUL R101, R101, R101 ;  /* 0x000000656565c220 */ /* 0x002fe20000400000 */
[----:B------:R-:W-:Y:S01]  /*8750*/  FSETP.GEU.AND P4, PT, R109, -126, PT ;  /* 0xc2fc00006d00780b */ /* 0x000fe20003f8e000 */
[----:B------:R-:W-:Y:S01]  /*8760*/  @!P3 FMUL R112, R112, 0.5 ;  /* 0x3f0000007070b820 */ /* 0x000fe20000400000 */
[----:B------:R-:W-:Y:S02]  /*8770*/  FMNMX R4, R151, R4, !PT ;  /* 0x0000000497047209 */ /* 0x000fe40007800000 */
[----:B------:R-:W-:Y:S02]  /*8780*/  LOP3.LUT R25, R25, 0xff, RZ, 0xc0, !PT ;  /* 0x000000ff19197812 */ /* 0x000fe400078ec0ff */
[----:B------:R-:W-:Y:S01]  /*8790*/  @!P5 FMUL R105, R105, 0.5 ;  /* 0x3f0000006969d820 */ /* 0x000fe20000400000 */
[----:B------:R-:W-:Y:S01]  /*87a0*/  F2FP.SATFINITE.E4M3.F32.PACK_AB_MERGE_C R93, RZ, R93, RZ ;  /* 0x0000005dff5d723e */ /* 0x000fe200048070ff */
[----:B------:R-:W1:Y:S01]  /*87b0*/  SHFL.BFLY PT, R113, R4, 0x1, 0x1f ;  /* 0x0c201f0004717f89 */ /* 0x000e6200000e0000 */
[----:B------:R-:W3:Y:S01]  /*87c0*/  MUFU.EX2 R112, R112 ;  /* 0x0000007000707308 */ /* 0x000ee20000000800 */
[----:B------:R-:W-:-:S02]  /*87d0*/  F2FP.SATFINITE.E4M3.F32.PACK_AB_MERGE_C R29, RZ, R29, RZ ;  /* 0x0000001dff1d723e */ /* 0x000fc400048070ff */
[----:B------:R-:W-:Y:S01]  /*87e0*/  F2FP.SATFINITE.E4M3.F32.PACK_AB_MERGE_C R32, RZ, R32, RZ ;  /* 0x00000020ff20723e */ /* 0x000fe200048070ff */
[----:B------:R-:W-:Y:S01]  /*87f0*/  @!P4 FMUL R109, R109, 0.5 ;  /* 0x3f0000006d6dc820 */ /* 0x000fe20000400000 */
[----:B--2---:R-:W-:Y:S01]  /*8800*/  @!P2 FMUL R108, R108, R108 ;  /* 0x0000006c6c6ca220 */ /* 0x004fe20000400000 */
[----:B------:R-:W-:Y:S02]  /*8810*/  FSETP.GEU.AND P2, PT, R116, -126, PT ;  /* 0xc2fc00007400780b */ /* 0x000fe40003f4e000 */
[----:B------:R-:W2:Y:S01]  /*8820*/  MUFU.EX2 R105, R105 ;  /* 0x0000006900697308 */ /* 0x000ea20000000800 */
[----:B------:R-:W-:Y:S02]  /*8830*/  LOP3.LUT R29, R29, 0xff, RZ, 0xc0, !PT ;  /* 0x000000ff1d1d7812 */ /* 0x000fe400078ec0ff */
[----:B------:R-:W-:Y:S02]  /*8840*/  LOP3.LUT R32, R32, 0xffff, RZ, 0xc0, !PT ;  /* 0x0000ffff20207812 */ /* 0x000fe400078ec0ff */
[----:B------:R-:W-:-:S02]  /*8850*/  F2FP.SATFINITE.E4M3.F32.PACK_AB_MERGE_C R92, RZ, R92, RZ ;  /* 0x0000005cff5c723e */ /* 0x000fc400048070ff */
[----:B------:R-:W-:Y:S01]  /*8860*/  F2FP.SATFINITE.E4M3.F32.PACK_AB_MERGE_C R89, RZ, R89, RZ ;  /* 0x00000059ff59723e */ /* 0x000fe200048070ff */
[----:B------:R-:W4:Y:S01]  /*8870*/  MUFU.EX2 R109, R109 ;  /* 0x0000006d006d7308 */ /* 0x000f220000000800 */
[----:B---3--:R-:W-:Y:S01]  /*8880*/  @!P3 FMUL R112, R112, R112 ;  /* 0x000000707070b220 */ /* 0x008fe20000400000 */
[----:B------:R-:W-:Y:S01]  /*8890*/  FSETP.GEU.AND P3, PT, R120, -126, PT ;  /* 0xc2fc00007800780b */ /* 0x000fe20003f6e000 */
[----:B------:R-:W-:Y:S01]  /*88a0*/  @!P2 FMUL R116, R116, 0.5 ;  /* 0x3f0000007474a820 */ /* 0x000fe20000400000 */
[----:B------:R-:W-:Y:S02]  /*88b0*/  LOP3.LUT R92, R92, 0xff, RZ, 0xc0, !PT ;  /* 0x000000ff5c5c7812 */ /* 0x000fe400078ec0ff */
[----:B-1----:R-:W-:Y:S01]  /*88c0*/  FMNMX R4, R4, R113, !PT ;  /* 0x0000007104047209 */ /* 0x002fe20007800000 */
[----:B--2---:R-:W-:Y:S01]  /*88d0*/  @!P5 FMUL R105, R105, R105 ;  /* 0x000000696969d220 */ /* 0x004fe20000400000 */
[----:B------:R-:W-:Y:S01]  /*88e0*/  FSETP.GEU.AND P5, PT, R137, -126, PT ;  /* 0xc2fc00008900780b */ /* 0x000fe20003fae000 */
[----:B------:R-:W1:Y:S02]  /*88f0*/  MUFU.EX2 R116, R116 ;  /* 0x0000007400747308 */ /* 0x000e640000000800 */
[----:B------:R-:W2:Y:S01]  /*8900*/  SHFL.BFLY PT, R121, R4, 0x2, 0x1f ;  /* 0x0c401f0004797f89 */ /* 0x000ea200000e0000 */
[----:B------:R-:W-:-:S03]  /*8910*/  LOP3.LUT R89, R89, 0xffff, RZ, 0xc0, !PT ;  /* 0x0000ffff59597812 */ /* 0x000fc600078ec0ff */
[----:B------:R-:W-:Y:S01]  /*8920*/  @!P3 FMUL R120, R120, 0.5 ;  /* 0x3f0000007878b820 */ /* 0x000fe20000400000 */
[----:B----4-:R-:W-:Y:S01]  /*8930*/  @!P4 FMUL R109, R109, R109 ;  /* 0x0000006d6d6dc220 */ /* 0x010fe20000400000 */
[----:B------:R-:W-:-:S04]  /*8940*/  FSETP.GEU.AND P4, PT, R117, -126, PT ;  /* 0xc2fc00007500780b */ /* 0x000fc80003f8e000 */
[----:B------:R-:W3:Y:S01]  /*8950*/  MUFU.EX2 R120, R120 ;  /* 0x0000007800787308 */ /* 0x000ee20000000800 */
[----:B------:R-:W-:Y:S01]  /*8960*/  @!P5 FMUL R137, R137, 0.5 ;  /* 0x3f0000008989d820 */ /* 0x000fe20000400000 */
[----:B-1----:R-:W-:-:S06]  /*8970*/  @!P2 FMUL R116, R116, R116 ;  /* 0x000000747474a220 */ /* 0x002fcc0000400000 */
[----:B------:R-:W1:Y:S01]  /*8980*/  MUFU.EX2 R113, R137 ;  /* 0x0000008900717308 */ /* 0x000e620000000800 */
[----:B------:R-:W-:Y:S01]  /*8990*/  FSETP.GEU.AND P2, PT, R144, -126, PT ;  /* 0xc2fc00009000780b */ /* 0x000fe20003f4e000 */
[----:B------:R-:W-:Y:S01]  /*89a0*/  @!P4 FMUL R117, R117, 0.5 ;  /* 0x3f0000007575c820 */ /* 0x000fe20000400000 */
[----:B--2---:R-:W-:-:S05]  /*89b0*/  FMNMX R4, R4, R121, !PT ;  /* 0x0000007904047209 */ /* 0x004fca0007800000 */
[----:B------:R-:W2:Y:S01]  /*89c0*/  MUFU.EX2 R117, R117 ;  /* 0x0000007500757308 */ /* 0x000ea20000000800 */
[----:B---3--:R-:W-:Y:S01]  /*89d0*/  @!P3 FMUL R120, R120, R120 ;  /* 0x000000787878b220 */ /* 0x008fe20000400000 */
[----:B------:R-:W-:-:S04]  /*89e0*/  FSETP.NEU.AND P3, PT, R4, -INF , PT ;  /* 0xff8000000400780b */ /* 0x000fc80003f6d000 */
[----:B------:R-:W-:Y:S01]  /*89f0*/  @!P2 FMUL R144, R144, 0.5 ;  /* 0x3f0000009090a820 */ /* 0x000fe20000400000 */
[----:B------:R-:W-:Y:S01]  /*8a00*/  FSEL R128, R4, RZ, P3 ;  /* 0x000000ff04807208 */ /* 0x000fe20001800000 */
[----:B-1----:R-:W-:Y:S01]  /*8a10*/  @!P5 FMUL R113, R113, R113 ;  /* 0x000000717171d220 */ /* 0x002fe20000400000 */
[----:B------:R-:W-:Y:S01]  /*8a20*/  FSETP.GEU.AND P5, PT, R145, -126, PT ;  /* 0xc2fc00009100780b */ /* 0x000fe20003fae000 */
[----:B------:R-:W1:Y:S01]  /*8a30*/  MUFU.EX2 R124, R144 ;  /* 0x00000090007c7308 */ /* 0x000e620000000800 */
[----:B------:R-:W-:Y:S01]  /*8a40*/  FSETP.GEU.AND P3, PT, R149, -126, PT ;  /* 0xc2fc00009500780b */ /* 0x000fe20003f6e000 */
[C---:B------:R-:W-:Y:S01]  /*8a50*/  FMUL R129, R128.reuse, UR15 ;  /* 0x0000000f80817c20 */ /* 0x040fe20008400000 */
[----:B------:R-:W-:-:S01]  /*8a60*/  FADD R3, -R128, R3 ;  /* 0x0000000380037221 */ /* 0x000fc20000000100 */
[----:B--2---:R-:W-:Y:S01]  /*8a70*/  @!P4 FMUL R117, R117, R117 ;  /* 0x000000757575c220 */ /* 0x004fe20000400000 */
[----:B------:R-:W-:Y:S01]  /*8a80*/  FSETP.GEU.AND P4, PT, R148, -126, PT ;  /* 0xc2fc00009400780b */ /* 0x000fe20003f8e000 */
[--C-:B------:R-:W-:Y:S01]  /*8a90*/  FFMA R132, R27, UR15, -R129.reuse ;  /* 0x0000000f1b847c23 */ /* 0x100fe20008000881 */
[----:B------:R-:W-:-:S01]  /*8aa0*/  FFMA R125, R26, UR15, -R129 ;  /* 0x0000000f1a7d7c23 */ /* 0x000fc20008000881 */
[--C-:B------:R-:W-:Y:S01]  /*8ab0*/  FFMA R136, R31, UR15, -R129.reuse ;  /* 0x0000000f1f887c23 */ /* 0x100fe20008000881 */
[----:B------:R-:W-:-:S03]  /*8ac0*/  FFMA R133, R30, UR15, -R129 ;  /* 0x0000000f1e857c23 */ /* 0x000fc60008000881 */
[----:B------:R-:W-:Y:S01]  /*8ad0*/  @!P5 FMUL R145, R145, 0.5 ;  /* 0x3f0000009191d820 */ /* 0x000fe20000400000 */
[----:B------:R-:W-:-:S01]  /*8ae0*/  FFMA R137, R34, UR15, -R129 ;  /* 0x0000000f22897c23 */ /* 0x000fc20008000881 */
[----:B------:R-:W-:Y:S01]  /*8af0*/  @!P3 FMUL R149, R149, 0.5 ;  /* 0x3f0000009595b820 */ /* 0x000fe20000400000 */
[----:B------:R-:W-:-:S01]  /*8b00*/  FFMA R140, R95, UR15, -R129 ;  /* 0x0000000f5f8c7c23 */ /* 0x000fc20008000881 */
[----:B------:R-:W2:Y:S01]  /*8b10*/  MUFU.EX2 R121, R145 ;  /* 0x0000009100797308 */ /* 0x000ea20000000800 */
[----:B-1----:R-:W-:Y:S01]  /*8b20*/  @!P2 FMUL R124, R124, R124 ;  /* 0x0000007c7c7ca220 */ /* 0x002fe20000400000 */
[----:B------:R-:W-:Y:S01]  /*8b30*/  FSETP.GEU.AND P2, PT, R125, -126, PT ;  /* 0xc2fc00007d00780b */ /* 0x000fe20003f4e000 */
[----:B------:R-:W-:-:S01]  /*8b40*/  FFMA R141, R126, UR15, -R129 ;  /* 0x0000000f7e8d7c23 */ /* 0x000fc20008000881 */
[----:B------:R-:W-:Y:S01]  /*8b50*/  @!P4 FMUL R148, R148, 0.5 ;  /* 0x3f0000009494c820 */ /* 0x000fe20000400000 */
[----:B------:R-:W-:-:S01]  /*8b60*/  FFMA R138, R138, UR15, -R129 ;  /* 0x0000000f8a8a7c23 */ /* 0x000fc20008000881 */
[--C-:B------:R-:W-:Y:S01]  /*8b70*/  FFMA R185, R143, UR15, -R129.reuse ;  /* 0x0000000f8fb97c23 */ /* 0x100fe20008000881 */
[----:B------:R-:W-:-:S01]  /*8b80*/  FFMA R191, R147, UR15, -R129 ;  /* 0x0000000f93bf7c23 */ /* 0x000fc20008000881 */
[----:B------:R1:W3:Y:S01]  /*8b90*/  MUFU.EX2 R27, R149 ;  /* 0x00000095001b7308 */ /* 0x0002e20000000800 */
[----:B------:R-:W-:-:S01]  /*8ba0*/  FADD R143, R15, R72 ;  /* 0x000000480f8f7221 */ /* 0x000fc20000000000 */
[--C-:B------:R-:W-:Y:S01]  /*8bb0*/  FFMA R187, R146, UR15, -R129.reuse ;  /* 0x0000000f92bb7c23 */ /* 0x100fe20008000881 */
[----:B------:R-:W-:-:S01]  /*8bc0*/  FFMA R150, R150, UR15, -R129 ;  /* 0x0000000f96967c23 */ /* 0x000fc20008000881 */
[----:B------:R-:W-:Y:S01]  /*8bd0*/  FFMA R151, R151, UR15, -R129 ;  /* 0x0000000f97977c23 */ /* 0x000fe20008000881 */
[----:B------:R-:W-:-:S01]  /*8be0*/  FADD R144, R22, R81 ;  /* 0x0000005116907221 */ /* 0x000fc20000000000 */
[----:B------:R-:W-:Y:S01]  /*8bf0*/  FADD R147, R17, R76 ;  /* 0x0000004c11937221 */ /* 0x000fe20000000000 */
[----:B------:R-:W-:Y:S01]  /*8c00*/  @!P2 FMUL R125, R125, 0.5 ;  /* 0x3f0000007d7da820 */ /* 0x000fe20000400000 */
[----:B------:R4:W5:Y:S01]  /*8c10*/  MUFU.EX2 R26, R148 ;  /* 0x00000094001a7308 */ /* 0x0009620000000800 */
[----:B--2---:R-:W-:Y:S01]  /*8c20*/  @!P5 FMUL R121, R121, R121 ;  /* 0x000000797979d220 */ /* 0x004fe20000400000 */
[----:B------:R-:W-:Y:S01]  /*8c30*/  FSETP.GEU.AND P5, PT, R132, -126, PT ;  /* 0xc2fc00008400780b */ /* 0x000fe20003fae000 */
[----:B------:R-:W-:-:S01]  /*8c40*/  FADD R146, R23, R88 ;  /* 0x0000005817927221 */ /* 0x000fc20000000000 */
[----:B------:R-:W-:Y:S01]  /*8c50*/  FADD R145, R16, R69 ;  /* 0x0000004510917221 */ /* 0x000fe20000000000 */
[----:B-1----:R-:W-:-:S01]  /*8c60*/  FADD R149, R18, R73 ;  /* 0x0000004912957221 */ /* 0x002fc20000000000 */
[----:B------:R-:W-:-:S02]  /*8c70*/  F2FP.SATFINITE.E4M3.F32.PACK_AB_MERGE_C R15, RZ, R15, RZ ;  /* 0x0000000fff0f723e */ /* 0x000fc400048070ff */
[----:B------:R1:W2:Y:S01]  /*8c80*/  MUFU.EX2 R30, R125 ;  /* 0x0000007d001e7308 */ /* 0x0002a20000000800 */
[----:B---3--:R-:W-:Y:S01]  /*8c90*/  @!P3 FMUL R27, R27, R27 ;  /* 0x0000001b1b1bb220 */ /* 0x008fe20000400000 */
[----:B------:R-:W-:Y:S01]  /*8ca0*/  FSETP.GEU.AND P3, PT, R136, -126, PT ;  /* 0xc2fc00008800780b */ /* 0x000fe20003f6e000 */
[----:B----4-:R-:W-:-:S01]  /*8cb0*/  FADD R148, R24, R85 ;  /* 0x0000005518947221 */ /* 0x010fc20000000000 */
[----:B------:R-:W-:Y:S02]  /*8cc0*/  F2FP.SATFINITE.E4M3.F32.PACK_AB_MERGE_C R16, RZ, R16, RZ ;  /* 0x00000010ff10723e */ /* 0x000fe400048070ff */
[----:B------:R-:W-:Y:S01]  /*8cd0*/  F2FP.SATFINITE.E4M3.F32.PACK_AB_MERGE_C R17, RZ, R17, RZ ;  /* 0x00000011ff11723e */ /* 0x000fe200048070ff */
[----:B------:R-:W-:Y:S01]  /*8ce0*/  @!P5 FMUL R132, R132, 0.5 ;  /* 0x3f0000008484d820 */ /* 0x000fe20000400000 */
[----:B------:R-:W-:Y:S01]  /*8cf0*/  F2FP.SATFINITE.E4M3.F32.PACK_AB_MERGE_C R18, RZ, R18, RZ ;  /* 0x00000012ff12723e */ /* 0x000fe200048070ff */
[----:B-----5:R-:W-:Y:S01]  /*8d00*/  @!P4 FMUL R26, R26, R26 ;  /* 0x0000001a1a1ac220 */ /* 0x020fe20000400000 */
[----:B------:R-:W-:Y:S01]  /*8d10*/  FSETP.GEU.AND P4, PT, R133, -126, PT ;  /* 0xc2fc00008500780b */ /* 0x000fe20003f8e000 */
[----:B------:R3:W4:Y:S01]  /*8d20*/  MUFU.EX2 R31, R132 ;  /* 0x00000084001f7308 */ /* 0x0007220000000800 */
[----:B-1----:R-:W-:-:S01]  /*8d30*/  FFMA R125, R35, UR15, -R129 ;  /* 0x0000000f237d7c23 */ /* 0x002fc20008000881 */
[----:B------:R-:W-:-:S02]  /*8d40*/  LOP3.LUT R15, R15, 0xff, RZ, 0xc0, !PT ;  /* 0x000000ff0f0f7812 */ /* 0x000fc400078ec0ff */
[----:B------:R-:W-:Y:S01]  /*8d50*/  @!P3 FMUL R136, R136, 0.5 ;  /* 0x3f0000008888b820 */ /* 0x000fe20000400000 */
[----:B------:R-:W-:Y:S01]  /*8d60*/  LOP3.LUT R16, R16, 0xffff, RZ, 0xc0, !PT ;  /* 0x0000ffff10107812 */ /* 0x000fe200078ec0ff */
[----:B--2---:R-:W-:Y:S01]  /*8d70*/  @!P2 FMUL R30, R30, R30 ;  /* 0x0000001e1e1ea220 */ /* 0x004fe20000400000 */
[----:B------:R-:W-:Y:S01]  /*8d80*/  FSETP.GEU.AND P2, PT, R137, -126, PT ;  /* 0xc2fc00008900780b */ /* 0x000fe20003f4e000 */
[----:B------:R1:W2:Y:S01]  /*8d90*/  MUFU.EX2 R35, R136 ;  /* 0x0000008800237308 */ /* 0x0002a20000000800 */
[----:B---3--:R-:W-:-:S01]  /*8da0*/  FFMA R132, R38, UR15, -R129 ;  /* 0x0000000f26847c23 */ /* 0x008fc20008000881 */
[----:B------:R-:W-:Y:S02]  /*8db0*/  LOP3.LUT R17, R17, 0xff, RZ, 0xc0, !PT ;  /* 0x000000ff11117812 */ /* 0x000fe400078ec0ff */
[----:B------:R-:W-:Y:S01]  /*8dc0*/  @!P4 FMUL R133, R133, 0.5 ;  /* 0x3f0000008585c820 */ /* 0x000fe20000400000 */
[----:B------:R-:W-:Y:S02]  /*8dd0*/  PRMT R15, R16, 0x7604, R15 ;  /* 0x00007604100f7816 */ /* 0x000fe4000000000f */
[----:B------:R-:W-:Y:S01]  /*8de0*/  F2FP.SATFINITE.E4M3.F32.PACK_AB_MERGE_C R23, RZ, R23, RZ ;  /* 0x00000017ff17723e */ /* 0x000fe200048070ff */
[----:B------:R3:W5:Y:S01]  /*8df0*/  MUFU.EX2 R34, R133 ;  /* 0x0000008500227308 */ /* 0x0007620000000800 */
[----:B----4-:R-:W-:Y:S01]  /*8e00*/  @!P5 FMUL R31, R31, R31 ;  /* 0x0000001f1f1fd220 */ /* 0x010fe20000400000 */
[----:B------:R-:W-:Y:S01]  /*8e10*/  FSETP.GEU.AND P5, PT, R125, -126, PT ;  /* 0xc2fc00007d00780b */ /* 0x000fe20003fae000 */
[----:B-1----:R-:W-:-:S01]  /*8e20*/  FFMA R136, R42, UR15, -R129 ;  /* 0x0000000f2a887c23 */ /* 0x002fc20008000881 */
[----:B------:R-:W-:Y:S01]  /*8e30*/  @!P2 FMUL R137, R137, 0.5 ;  /* 0x3f0000008989a820 */ /* 0x000fe20000400000 */
[----:B------:R-:W-:-:S02]  /*8e40*/  F2FP.SATFINITE.E4M3.F32.PACK_AB_MERGE_C R24, RZ, R24, RZ ;  /* 0x00000018ff18723e */ /* 0x000fc400048070ff */
[----:B------:R-:W-:Y:S01]  /*8e50*/  F2FP.SATFINITE.E4M3.F32.PACK_AB_MERGE_C R22, RZ, R22, RZ ;  /* 0x00000016ff16723e */ /* 0x000fe200048070ff */
[----:B------:R1:W4:Y:S01]  /*8e60*/  MUFU.EX2 R38, R137 ;  /* 0x0000008900267308 */ /* 0x0003220000000800 */
[----:B---3--:R-:W-:-:S01]  /*8e70*/  FFMA R133, R39, UR15, -R129 ;  /* 0x0000000f27857c23 */ /* 0x008fc20008000881 */
[----:B--2---:R-:W-:Y:S01]  /*8e80*/  @!P3 FMUL R35, R35, R35 ;  /* 0x000000232323b220 */ /* 0x004fe20000400000 */
[----:B------:R-:W-:Y:S02]  /*8e90*/  LOP3.LUT R22, R22, 0xffff, RZ, 0xc0, !PT ;  /* 0x0000ffff16167812 */ /* 0x000fe400078ec0ff */
[----:B------:R-:W-:Y:S02]  /*8ea0*/  F2FP.SATFINITE.E4M3.F32.PACK_AB_MERGE_C R72, RZ, R72, RZ ;  /* 0x00000048ff48723e */ /* 0x000fe400048070ff */
[----:B------:R-:W-:Y:S01]  /*8eb0*/  FSETP.GEU.AND P3, PT, R133, -126, PT ;  /* 0xc2fc00008500780b */ /* 0x000fe20003f6e000 */
[----:B------:R-:W-:Y:S01]  /*8ec0*/  @!P5 FMUL R125, R125, 0.5 ;  /* 0x3f0000007d7dd820 */ /* 0x000fe20000400000 */
[----:B-----5:R-:W-:Y:S01]  /*8ed0*/  @!P4 FMUL R34, R34, R34 ;  /* 0x000000222222c220 */ /* 0x020fe20000400000 */
[----:B------:R-:W-:Y:S01]  /*8ee0*/  FSETP.GEU.AND P4, PT, R132, -126, PT ;  /* 0xc2fc00008400780b */ /* 0x000fe20003f8e000 */
[----:B-1----:R-:W-:-:S01]  /*8ef0*/  FFMA R137, R43, UR15, -R129 ;  /* 0x0000000f2b897c23 */ /* 0x002fc20008000881 */
[----:B------:R1:W2:Y:S01]  /*8f00*/  MUFU.EX2 R39, R125 ;  /* 0x0000007d00277308 */ /* 0x0002a20000000800 */
[----:B------:R-:W-:-:S02]  /*8f10*/  F2FP.SATFINITE.E4M3.F32.PACK_AB_MERGE_C R69, RZ, R69, RZ ;  /* 0x00000045ff45723e */ /* 0x000fc400048070ff */
[----:B------:R-:W-:Y:S01]  /*8f20*/  F2FP.SATFINITE.E4M3.F32.PACK_AB_MERGE_C R76, RZ, R76, RZ ;  /* 0x0000004cff4c723e */ /* 0x000fe200048070ff */
[----:B----4-:R-:W-:Y:S01]  /*8f30*/  @!P2 FMUL R38, R38, R38 ;  /* 0x000000262626a220 */ /* 0x010fe20000400000 */
[----:B------:R-:W-:-:S03]  /*8f40*/  FSETP.GEU.AND P2, PT, R136, -126, PT ;  /* 0xc2fc00008800780b */ /* 0x000fc60003f4e000 */
[----:B------:R-:W-:Y:S01]  /*8f50*/  @!P3 FMUL R133, R133, 0.5 ;  /* 0x3f0000008585b820 */ /* 0x000fe20000400000 */
[----:B-1----:R-:W-:-:S01]  /*8f60*/  FFMA R125, R46, UR15, -R129 ;  /* 0x0000000f2e7d7c23 */ /* 0x002fc20008000881 */
[----:B------:R-:W-:Y:S01]  /*8f70*/  F2FP.SATFINITE.E4M3.F32.PACK_AB_MERGE_C R73, RZ, R73, RZ ;  /* 0x00000049ff49723e */ /* 0x000fe200048070ff */
[----:B------:R-:W-:Y:S01]  /*8f80*/  @!P4 FMUL R132, R132, 0.5 ;  /* 0x3f0000008484c820 */ /* 0x000fe20000400000 */
[----:B------:R1:W3:Y:S01]  /*8f90*/  MUFU.EX2 R43, R133 ;  /* 0x00000085002b7308 */ /* 0x0002e20000000800 */
[----:B------:R-:W-:Y:S02]  /*8fa0*/  LOP3.LUT R76, R76, 0xff, RZ, 0xc0, !PT ;  /* 0x000000ff4c4c7812 */ /* 0x000fe400078ec0ff */
[----:B------:R-:W-:Y:S01]  /*8fb0*/  LOP3.LUT R73, R73, 0xffff, RZ, 0xc0, !PT ;  /* 0x0000ffff49497812 */ /* 0x000fe200078ec0ff */
[----:B--2---:R-:W-:Y:S01]  /*8fc0*/  @!P5 FMUL R39, R39, R39 ;  /* 0x000000272727d220 */ /* 0x004fe20000400000 */
[----:B------:R-:W-:Y:S01]  /*8fd0*/  FSETP.GEU.AND P5, PT, R137, -126, PT ;  /* 0xc2fc00008900780b */ /* 0x000fe20003fae000 */
[----:B------:R-:W-:-:S02]  /*8fe0*/  @!P2 FMUL R136, R136, 0.5 ;  /* 0x3f0000008888a820 */ /* 0x000fc40000400000 */
[----:B------:R2:W4:Y:S01]  /*8ff0*/  MUFU.EX2 R42, R132 ;  /* 0x00000084002a7308 */ /* 0x0005220000000800 */
[----:B-1----:R-:W-:-:S01]  /*9000*/  FFMA R133, R50, UR15, -R129 ;  /* 0x0000000f32857c23 */ /* 0x002fc20008000881 */
[----:B------:R-:W-:Y:S02]  /*9010*/  F2FP.SATFINITE.E4M3.F32.PACK_AB_MERGE_C R81, RZ, R81, RZ ;  /* 0x00000051ff51723e */ /* 0x000fe400048070ff */
[----:B------:R-:W-:Y:S02]  /*9020*/  F2FP.SATFINITE.E4M3.F32.PACK_AB_MERGE_C R88, RZ, R88, RZ ;  /* 0x00000058ff58723e */ /* 0x000fe400048070ff */
[----:B------:R-:W-:Y:S02]  /*9030*/  LOP3.LUT R81, R81, 0xffff, RZ, 0xc0, !PT ;  /* 0x0000ffff51517812 */ /* 0x000fe400078ec0ff */
[----:B------:R1:W5:Y:S01]  /*9040*/  MUFU.EX2 R46, R136 ;  /* 0x00000088002e7308 */ /* 0x0003620000000800 */
[----:B--2---:R-:W-:-:S01]  /*9050*/  FFMA R132, R47, UR15, -R129 ;  /* 0x0000000f2f847c23 */ /* 0x004fc20008000881 */
[----:B---3--:R-:W-:Y:S01]  /*9060*/  @!P3 FMUL R43, R43, R43 ;  /* 0x0000002b2b2bb220 */ /* 0x008fe20000400000 */
[----:B------:R-:W-:Y:S01]  /*9070*/  @!P5 FMUL R137, R137, 0.5 ;  /* 0x3f0000008989d820 */ /* 0x000fe20000400000 */
[----:B------:R-:W-:-:S02]  /*9080*/  F2FP.SATFINITE.E4M3.F32.PACK_AB_MERGE_C R85, RZ, R85, RZ ;  /* 0x00000055ff55723e */ /* 0x000fc400048070ff */
[----:B------:R-:W-:Y:S02]  /*9090*/  FSETP.GEU.AND P3, PT, R132, -126, PT ;  /* 0xc2fc00008400780b */ /* 0x000fe40003f6e000 */
[----:B------:R2:W3:Y:S01]  /*90a0*/  MUFU.EX2 R47, R137 ;  /* 0x00000089002f7308 */ /* 0x0004e20000000800 */
[----:B----4-:R-:W-:Y:S01]  /*90b0*/  @!P4 FMUL R42, R42, R42 ;  /* 0x0000002a2a2ac220 */ /* 0x010fe20000400000 */
[----:B------:R-:W-:Y:S01]  /*90c0*/  FSETP.GEU.AND P4, PT, R125, -126, PT ;  /* 0xc2fc00007d00780b */ /* 0x000fe20003f8e000 */
[----:B-1----:R-:W-:-:S01]  /*90d0*/  FFMA R136, R51, UR15, -R129 ;  /* 0x0000000f33887c23 */ /* 0x002fc20008000881 */
[----:B-----5:R-:W-:Y:S01]  /*90e0*/  @!P2 FMUL R46, R46, R46 ;  /* 0x0000002e2e2ea220 */ /* 0x020fe20000400000 */
[----:B------:R-:W-:-:S06]  /*90f0*/  FSETP.GEU.AND P2, PT, R133, -126, PT ;  /* 0xc2fc00008500780b */ /* 0x000fcc0003f4e000 */
[----:B------:R-:W-:Y:S01]  /*9100*/  @!P3 FMUL R132, R132, 0.5 ;  /* 0x3f0000008484b820 */ /* 0x000fe20000400000 */
[----:B--2---:R-:W-:-:S03]  /*9110*/  FFMA R137, R54, UR15, -R129 ;  /* 0x0000000f36897c23 */ /* 0x004fc60008000881 */
[----:B------:R1:W2:Y:S01]  /*9120*/  MUFU.EX2 R51, R132 ;  /* 0x0000008400337308 */ /* 0x0002a20000000800 */
[----:B------:R-:W-:Y:S01]  /*9130*/  @!P4 FMUL R125, R125, 0.5 ;  /* 0x3f0000007d7dc820 */ /* 0x000fe20000400000 */
[----:B---3--:R-:W-:Y:S01]  /*9140*/  @!P5 FMUL R47, R47, R47 ;  /* 0x0000002f2f2fd220 */ /* 0x008fe20000400000 */
[----:B------:R-:W-:-:S05]  /*9150*/  FSETP.GEU.AND P5, PT, R136, -126, PT ;  /* 0xc2fc00008800780b */ /* 0x000fca0003fae000 */
[----:B------:R3:W4:Y:S01]  /*9160*/  MUFU.EX2 R50, R125 ;  /* 0x0000007d00327308 */ /* 0x0007220000000800 */
[----:B------:R-:W-:Y:S01]  /*9170*/  @!P2 FMUL R133, R133, 0.5 ;  /* 0x3f0000008585a820 */ /* 0x000fe20000400000 */
[----:B-1----:R-:W-:-:S06]  /*9180*/  FFMA R132, R58, UR15, -R129 ;  /* 0x0000000f3a847c23 */ /* 0x002fcc0008000881 */
[----:B------:R1:W5:Y:S01]  /*9190*/  MUFU.EX2 R54, R133 ;  /* 0x0000008500367308 */ /* 0x0003620000000800 */
[----:B---3--:R-:W-:-:S01]  /*91a0*/  FFMA R125, R55, UR15, -R129 ;  /* 0x0000000f377d7c23 */ /* 0x008fc20008000881 */
[----:B--2---:R-:W-:Y:S01]  /*91b0*/  @!P3 FMUL R51, R51, R51 ;  /* 0x000000333333b220 */ /* 0x004fe20000400000 */
[----:B------:R-:W-:-:S03]  /*91c0*/  @!P5 FMUL R136, R136, 0.5 ;  /* 0x3f0000008888d820 */ /* 0x000fc60000400000 */
        /* <DEDUP_REMOVED lines=93> */
[----:B------:R-:W3:Y:S01]  /*97a0*/  MUFU.EX2 R90, R125 ;  /* 0x0000007d005a7308 */ /* 0x000ee20000000800 */
[----:B------:R-:W-:Y:S01]  /*97b0*/  @!P2 FMUL R133, R133, 0.5 ;  /* 0x3f0000008585a820 */ /* 0x000fe20000400000 */
[----:B-1----:R-:W-:-:S06]  /*97c0*/  FFMA R132, R98, UR15, -R129 ;  /* 0x0000000f62847c23 */ /* 0x002fcc0008000881 */
[----:B------:R1:W4:Y:S01]  /*97d0*/  MUFU.EX2 R125, R133 ;  /* 0x00000085007d7308 */ /* 0x0003220000000800 */
[----:B--2---:R-:W-:Y:S01]  /*97e0*/  @!P3 FMUL R91, R91, R91 ;  /* 0x0000005b5b5bb220 */ /* 0x004fe20000400000 */
[----:B------:R-:W-:Y:S01]  /*97f0*/  FSETP.GEU.AND P3, PT, R140, -126, PT ;  /* 0xc2fc00008c00780b */ /* 0x000fe20003f6e000 */
[----:B------:R-:W-:-:S05]  /*9800*/  @!P5 FMUL R136, R136, 0.5 ;  /* 0x3f0000008888d820 */ /* 0x000fca0000400000 */
[----:B------:R2:W5:Y:S01]  /*9810*/  MUFU.EX2 R94, R136 ;  /* 0x00000088005e7308 */ /* 0x0005620000000800 */
[----:B---3--:R-:W-:Y:S01]  /*9820*/  @!P4 FMUL R90, R90, R90 ;  /* 0x0000005a5a5ac220 */ /* 0x008fe20000400000 */
[----:B------:R-:W-:Y:S01]  /*9830*/  FSETP.GEU.AND P4, PT, R137, -126, PT ;  /* 0xc2fc00008900780b */ /* 0x000fe20003f8e000 */
[----:B-1----:R-:W-:-:S04]  /*9840*/  FFMA R133, R99, UR15, -R129 ;  /* 0x0000000f63857c23 */ /* 0x002fc80008000881 */
[----:B------:R-:W-:Y:S01]  /*9850*/  @!P3 FMUL R140, R140, 0.5 ;  /* 0x3f0000008c8cb820 */ /* 0x000fe20000400000 */
[----:B----4-:R-:W-:Y:S01]  /*9860*/  @!P2 FMUL R125, R125, R125 ;  /* 0x0000007d7d7da220 */ /* 0x010fe20000400000 */
[----:B------:R-:W-:Y:S02]  /*9870*/  FSETP.GEU.AND P2, PT, R132, -126, PT ;  /* 0xc2fc00008400780b */ /* 0x000fe40003f4e000 */
[----:B------:R1:W3:Y:S01]  /*9880*/  MUFU.EX2 R98, R140 ;  /* 0x0000008c00627308 */ /* 0x0002e20000000800 */
[----:B--2---:R-:W-:-:S01]  /*9890*/  FFMA R136, R102, UR15, -R129 ;  /* 0x0000000f66887c23 */ /* 0x004fc20008000881 */
[----:B------:R-:W-:Y:S01]  /*98a0*/  FADD R189, R30, R125 ;  /* 0x0000007d1ebd7221 */ /* 0x000fe20000000000 */
[----:B------:R-:W-:Y:S01]  /*98b0*/  F2FP.SATFINITE.E4M3.F32.PACK_AB_MERGE_C R125, RZ, R125, RZ ;  /* 0x0000007dff7d723e */ /* 0x000fe200048070ff */
[----:B------:R-:W-:Y:S01]  /*98c0*/  @!P4 FMUL R137, R137, 0.5 ;  /* 0x3f0000008989c820 */ /* 0x000fe20000400000 */
[----:B------:R-:W-:Y:S01]  /*98d0*/  F2FP.SATFINITE.E4M3.F32.PACK_AB_MERGE_C R30, RZ, R30, RZ ;  /* 0x0000001eff1e723e */ /* 0x000fe200048070ff */
[----:B-----5:R-:W-:Y:S01]  /*98e0*/  @!P5 FMUL R94, R94, R94 ;  /* 0x0000005e5e5ed220 */ /* 0x020fe20000400000 */
[----:B------:R-:W-:Y:S01]  /*98f0*/  FSETP.GEU.AND P5, PT, R133, -126, PT ;  /* 0xc2fc00008500780b */ /* 0x000fe20003fae000 */
[----:B------:R2:W4:Y:S01]  /*9900*/  MUFU.EX2 R95, R137 ;  /* 0x00000089005f7308 */ /* 0x0005220000000800 */
[----:B-1----:R-:W-:-:S01]  /*9910*/  FFMA R140, R106, UR15, -R129 ;  /* 0x0000000f6a8c7c23 */ /* 0x002fc20008000881 */
[----:B------:R-:W-:-:S02]  /*9920*/  IMAD.U32 R125, R125, 0x10000, RZ ;  /* 0x000100007d7d7824 */ /* 0x000fc400078e00ff */
[----:B------:R-:W-:Y:S01]  /*9930*/  @!P2 FMUL R132, R132, 0.5 ;  /* 0x3f0000008484a820 */ /* 0x000fe20000400000 */
[----:B------:R-:W-:-:S03]  /*9940*/  IMAD.U32 R30, R30, 0x10000, RZ ;  /* 0x000100001e1e7824 */ /* 0x000fc600078e00ff */
[----:B------:R1:W5:Y:S01]  /*9950*/  MUFU.EX2 R99, R132 ;  /* 0x0000008400637308 */ /* 0x0003620000000800 */
[----:B--2---:R-:W-:-:S01]  /*9960*/  FFMA R137, R103, UR15, -R129 ;  /* 0x0000000f67897c23 */ /* 0x004fc20008000881 */
[----:B---3--:R-:W-:Y:S02]  /*9970*/  @!P3 FMUL R98, R98, R98 ;  /* 0x000000626262b220 */ /* 0x008fe40000400000 */
[----:B------:R-:W-:Y:S02]  /*9980*/  @!P5 FMUL R133, R133, 0.5 ;  /* 0x3f0000008585d820 */ /* 0x000fe40000400000 */
[----:B------:R-:W-:Y:S02]  /*9990*/  FSETP.GEU.AND P3, PT, R137, -126, PT ;  /* 0xc2fc00008900780b */ /* 0x000fe40003f6e000 */
[----:B------:R2:W3:Y:S01]  /*99a0*/  MUFU.EX2 R102, R133 ;  /* 0x0000008500667308 */ /* 0x0004e20000000800 */
[----:B----4-:R-:W-:Y:S01]  /*99b0*/  @!P4 FMUL R95, R95, R95 ;  /* 0x0000005f5f5fc220 */ /* 0x010fe20000400000 */
[----:B------:R-:W-:Y:S01]  /*99c0*/  FSETP.GEU.AND P4, PT, R136, -126, PT ;  /* 0xc2fc00008800780b */ /* 0x000fe20003f8e000 */
[----:B-1----:R-:W-:-:S02]  /*99d0*/  FFMA R132, R107, UR15, -R129 ;  /* 0x0000000f6b847c23 */ /* 0x002fc40008000881 */
[----:B------:R-:W-:Y:S01]  /*99e0*/  FADD R193, R34, R95 ;  /* 0x0000005f22c17221 */ /* 0x000fe20000000000 */
[----:B------:R-:W-:Y:S02]  /*99f0*/  F2FP.SATFINITE.E4M3.F32.PACK_AB_MERGE_C R95, RZ, R95, RZ ;  /* 0x0000005fff5f723e */ /* 0x000fe400048070ff */
[----:B------:R-:W-:Y:S01]  /*9a00*/  F2FP.SATFINITE.E4M3.F32.PACK_AB_MERGE_C R34, RZ, R34, RZ ;  /* 0x00000022ff22723e */ /* 0x000fe200048070ff */
[----:B-----5:R-:W-:Y:S01]  /*9a10*/  @!P2 FMUL R99, R99, R99 ;  /* 0x000000636363a220 */ /* 0x020fe20000400000 */
[----:B------:R-:W-:Y:S01]  /*9a20*/  FSETP.GEU.AND P2, PT, R140, -126, PT ;  /* 0xc2fc00008c00780b */ /* 0x000fe20003f4e000 */
[----:B------:R-:W-:Y:S01]  /*9a30*/  @!P3 FMUL R137, R137, 0.5 ;  /* 0x3f0000008989b820 */ /* 0x000fe20000400000 */
[----:B--2---:R-:W-:Y:S01]  /*9a40*/  FFMA R133, R110, UR15, -R129 ;  /* 0x0000000f6e857c23 */ /* 0x004fe20008000881 */
[----:B------:R-:W-:Y:S02]  /*9a50*/  IMAD.U32 R34, R34, 0x10000, RZ ;  /* 0x0001000022227824 */ /* 0x000fe400078e00ff */
[----:B------:R1:W2:Y:S01]  /*9a60*/  MUFU.EX2 R106, R137 ;  /* 0x00000089006a7308 */ /* 0x0002a20000000800 */
[----:B------:R-:W-:Y:S01]  /*9a70*/  @!P4 FMUL R136, R136, 0.5 ;  /* 0x3f0000008888c820 */ /* 0x000fe20000400000 */
[----:B---3--:R-:W-:Y:S01]  /*9a80*/  @!P5 FMUL R102, R102, R102 ;  /* 0x000000666666d220 */ /* 0x008fe20000400000 */
[----:B------:R-:W-:-:S02]  /*9a90*/  FSETP.GEU.AND P5, PT, R132, -126, PT ;  /* 0xc2fc00008400780b */ /* 0x000fc40003fae000 */
[----:B------:R-:W-:-:S03]  /*9aa0*/  LOP3.LUT R15, R15, 0xff0000, R34, 0xf8, !PT ;  /* 0x00ff00000f0f7812 */ /* 0x000fc600078ef822 */
        /* <DEDUP_REMOVED lines=19> */
[----:B------:R-:W-:-:S03]  /*9be0*/  FSETP.GEU.AND P5, PT, R140, -126, PT ;  /* 0xc2fc00008c00780b */ /* 0x000fc60003fae000 */
[----:B------:R-:W-:Y:S01]  /*9bf0*/  FADD R194, R47, R110 ;  /* 0x0000006e2fc27221 */ /* 0x000fe20000000000 */
[----:B------:R-:W-:Y:S01]  /*9c00*/  F2FP.SATFINITE.E4M3.F32.PACK_AB_MERGE_C R110, RZ, R110, RZ ;  /* 0x0000006eff6e723e */ /* 0x000fe200048070ff */
[----:B------:R3:W4:Y:S01]  /*9c10*/  MUFU.EX2 R111, R133 ;  /* 0x00000085006f7308 */ /* 0x0007220000000800 */
[----:B------:R-:W-:Y:S01]  /*9c20*/  @!P2 FMUL R137, R137, 0.5 ;  /* 0x3f0000008989a820 */ /* 0x000fe20000400000 */
[----:B-1----:R-:W-:Y:S01]  /*9c30*/  FFMA R136, R122, UR15, -R129 ;  /* 0x0000000f7a887c23 */ /* 0x002fe20008000881 */
[----:B------:R-:W-:Y:S02]  /*9c40*/  LOP3.LUT R110, R110, 0xffff, RZ, 0xc0, !PT ;  /* 0x0000ffff6e6e7812 */ /* 0x000fe400078ec0ff */
[----:B------:R-:W-:-:S03]  /*9c50*/  F2FP.SATFINITE.E4M3.F32.PACK_AB_MERGE_C R47, RZ, R47, RZ ;  /* 0x0000002fff2f723e */ /* 0x000fc600048070ff */
[----:B------:R1:W5:Y:S01]  /*9c60*/  MUFU.EX2 R115, R137 ;  /* 0x0000008900737308 */ /* 0x0003620000000800 */
[----:B---3--:R-:W-:-:S01]  /*9c70*/  FFMA R133, R119, UR15, -R129 ;  /* 0x0000000f77857c23 */ /* 0x008fc20008000881 */
[----:B--2---:R-:W-:Y:S01]  /*9c80*/  @!P3 FMUL R114, R114, R114 ;  /* 0x000000727272b220 */ /* 0x004fe20000400000 */
[----:B------:R-:W-:Y:S01]  /*9c90*/  @!P5 FMUL R140, R140, 0.5 ;  /* 0x3f0000008c8cd820 */ /* 0x000fe20000400000 */
[----:B------:R-:W-:Y:S02]  /*9ca0*/  LOP3.LUT R47, R47, 0xffff, RZ, 0xc0, !PT ;  /* 0x0000ffff2f2f7812 */ /* 0x000fe400078ec0ff */
[----:B------:R-:W-:Y:S01]  /*9cb0*/  FSETP.GEU.AND P3, PT, R133, -126, PT ;  /* 0xc2fc00008500780b */ /* 0x000fe20003f6e000 */
[----:B------:R-:W-:Y:S01]  /*9cc0*/  FADD R197, R51, R114 ;  /* 0x0000007233c57221 */ /* 0x000fe20000000000 */
[----:B------:R2:W3:Y:S01]  /*9cd0*/  MUFU.EX2 R118, R140 ;  /* 0x0000008c00767308 */ /* 0x0004e20000000800 */
[----:B----4-:R-:W-:Y:S01]  /*9ce0*/  @!P4 FMUL R111, R111, R111 ;  /* 0x0000006f6f6fc220 */ /* 0x010fe20000400000 */
[----:B------:R-:W-:Y:S01]  /*9cf0*/  FSETP.GEU.AND P4, PT, R132, -126, PT ;  /* 0xc2fc00008400780b */ /* 0x000fe20003f8e000 */
[----:B-1----:R-:W-:-:S01]  /*9d00*/  FFMA R137, R123, UR15, -R129 ;  /* 0x0000000f7b897c23 */ /* 0x002fc20008000881 */
[----:B------:R-:W-:-:S02]  /*9d10*/  F2FP.SATFINITE.E4M3.F32.PACK_AB_MERGE_C R51, RZ, R51, RZ ;  /* 0x00000033ff33723e */ /* 0x000fc400048070ff */
[----:B------:R-:W-:Y:S02]  /*9d20*/  F2FP.SATFINITE.E4M3.F32.PACK_AB_MERGE_C R114, RZ, R114, RZ ;  /* 0x00000072ff72723e */ /* 0x000fe400048070ff */
[----:B------:R-:W-:Y:S01]  /*9d30*/  LOP3.LUT R51, R51, 0xffff, RZ, 0xc0, !PT ;  /* 0x0000ffff33337812 */ /* 0x000fe200078ec0ff */
[----:B-----5:R-:W-:Y:S01]  /*9d40*/  @!P2 FMUL R115, R115, R115 ;  /* 0x000000737373a220 */ /* 0x020fe20000400000 */
[----:B------:R-:W-:Y:S01]  /*9d50*/  FSETP.GEU.AND P2, PT, R136, -126, PT ;  /* 0xc2fc00008800780b */ /* 0x000fe20003f4e000 */
[----:B------:R-:W-:Y:S01]  /*9d60*/  @!P3 FMUL R133, R133, 0.5 ;  /* 0x3f0000008585b820 */ /* 0x000fe20000400000 */
[--C-:B--2---:R-:W-:Y:S01]  /*9d70*/  FFMA R140, R134, UR15, -R129.reuse ;  /* 0x0000000f868c7c23 */ /* 0x104fe20008000881 */
[----:B------:R-:W-:-:S01]  /*9d80*/  FFMA R134, R139, UR15, -R129 ;  /* 0x0000000f8b867c23 */ /* 0x000fc20008000881 */
[----:B------:R-:W-:Y:S01]  /*9d90*/  FADD R139, R13, R68 ;  /* 0x000000440d8b7221 */ /* 0x000fe20000000000 */
[----:B------:R1:W2:Y:S01]  /*9da0*/  MUFU.EX2 R122, R133 ;  /* 0x00000085007a7308 */ /* 0x0002a20000000800 */
[----:B------:R-:W-:Y:S01]  /*9db0*/  @!P4 FMUL R132, R132, 0.5 ;  /* 0x3f0000008484c820 */ /* 0x000fe20000400000 */
[----:B---3--:R-:W-:Y:S01]  /*9dc0*/  @!P5 FMUL R118, R118, R118 ;  /* 0x000000767676d220 */ /* 0x008fe20000400000 */
[----:B------:R-:W-:Y:S01]  /*9dd0*/  FSETP.GEU.AND P5, PT, R137, -126, PT ;  /* 0xc2fc00008900780b */ /* 0x000fe20003fae000 */
[----:B------:R-:W-:Y:S01]  /*9de0*/  IMAD.SHL.U32 R51, R51, 0x1000000, RZ ;  /* 0x0100000033337824 */ /* 0x000fe200078e00ff */
[----:B------:R-:W-:-:S02]  /*9df0*/  F2FP.SATFINITE.E4M3.F32.PACK_AB_MERGE_C R68, RZ, R68, RZ ;  /* 0x00000044ff44723e */ /* 0x000fc400048070ff */
[----:B------:R-:W-:Y:S01]  /*9e00*/  F2FP.SATFINITE.E4M3.F32.PACK_AB_MERGE_C R13, RZ, R13, RZ ;  /* 0x0000000dff0d723e */ /* 0x000fe200048070ff */
[----:B------:R3:W4:Y:S01]  /*9e10*/  MUFU.EX2 R119, R132 ;  /* 0x0000008400777308 */ /* 0x0007220000000800 */
[----:B------:R-:W-:Y:S01]  /*9e20*/  @!P2 FMUL R136, R136, 0.5 ;  /* 0x3f0000008888a820 */ /* 0x000fe20000400000 */
[--C-:B-1----:R-:W-:Y:S01]  /*9e30*/  FFMA R133, R130, UR15, -R129.reuse ;  /* 0x0000000f82857c23 */ /* 0x102fe20008000881 */
[----:B------:R-:W-:-:S01]  /*9e40*/  FFMA R130, R131, UR15, -R129 ;  /* 0x0000000f83827c23 */ /* 0x000fc20008000881 */
[----:B------:R-:W-:Y:S01]  /*9e50*/  FADD R131, R49, R116 ;  /* 0x0000007431837221 */ /* 0x000fe20000000000 */
[----:B------:R-:W-:Y:S02]  /*9e60*/  F2FP.SATFINITE.E4M3.F32.PACK_AB_MERGE_C R49, RZ, R49, RZ ;  /* 0x00000031ff31723e */ /* 0x000fe400048070ff */
[----:B------:R-:W-:Y:S01]  /*9e70*/  LOP3.LUT R13, R13, 0xff, RZ, 0xc0, !PT ;  /* 0x000000ff0d0d7812 */ /* 0x000fe200078ec0ff */
[----:B------:R1:W5:Y:S01]  /*9e80*/  MUFU.EX2 R123, R136 ;  /* 0x00000088007b7308 */ /* 0x0003620000000800 */
[----:B---3--:R-:W-:-:S01]  /*9e90*/  FFMA R132, R127, UR15, -R129 ;  /* 0x0000000f7f847c23 */ /* 0x008fc20008000881 */
[----:B--2---:R-:W-:Y:S01]  /*9ea0*/  @!P3 FMUL R122, R122, R122 ;  /* 0x0000007a7a7ab220 */ /* 0x004fe20000400000 */
[----:B------:R-:W-:Y:S01]  /*9eb0*/  @!P5 FMUL R137, R137, 0.5 ;  /* 0x3f0000008989d820 */ /* 0x000fe20000400000 */
[----:B------:R-:W-:-:S02]  /*9ec0*/  F2FP.SATFINITE.E4M3.F32.PACK_AB_MERGE_C R116, RZ, R116, RZ ;  /* 0x00000074ff74723e */ /* 0x000fc400048070ff */
[----:B------:R-:W-:Y:S02]  /*9ed0*/  FSETP.GEU.AND P3, PT, R132, -126, PT ;  /* 0xc2fc00008400780b */ /* 0x000fe40003f6e000 */
[----:B------:R2:W3:Y:S01]  /*9ee0*/  MUFU.EX2 R126, R137 ;  /* 0x00000089007e7308 */ /* 0x0004e20000000800 */
[----:B----4-:R-:W-:Y:S01]  /*9ef0*/  @!P4 FMUL R119, R119, R119 ;  /* 0x000000777777c220 */ /* 0x010fe20000400000 */
[----:B------:R-:W-:Y:S01]  /*9f00*/  FSETP.GEU.AND P4, PT, R141, -126, PT ;  /* 0xc2fc00008d00780b */ /* 0x000fe20003f8e000 */
[----:B-1----:R-:W-:-:S01]  /*9f10*/  FADD R136, R40, R101 ;  /* 0x0000006528887221 */ /* 0x002fc20000000000 */
[----:B------:R-:W-:Y:S02]  /*9f20*/  F2FP.SATFINITE.E4M3.F32.PACK_AB_MERGE_C R40, RZ, R40, RZ ;  /* 0x00000028ff28723e */ /* 0x000fe400048070ff */
[----:B------:R-:W-:Y:S01]  /*9f30*/  F2FP.SATFINITE.E4M3.F32.PACK_AB_MERGE_C R101, RZ, R101, RZ ;  /* 0x00000065ff65723e */ /* 0x000fe200048070ff */
[----:B------:R-:W-:Y:S01]  /*9f40*/  FADD R145, R145, R136 ;  /* 0x0000008891917221 */ /* 0x000fe20000000000 */
[----:B------:R-:W-:Y:S01]  /*9f50*/  LOP3.LUT R114, R114, 0xffff, RZ, 0xc0, !PT ;  /* 0x0000ffff72727812 */ /* 0x000fe200078ec0ff */
[----:B-----5:R-:W-:Y:S01]  /*9f60*/  @!P2 FMUL R123, R123, R123 ;  /* 0x0000007b7b7ba220 */ /* 0x020fe20000400000 */
[----:B------:R-:W-:Y:S01]  /*9f70*/  FSETP.GEU.AND P2, PT, R133, -126, PT ;  /* 0xc2fc00008500780b */ /* 0x000fe20003f4e000 */
[----:B------:R-:W-:Y:S01]  /*9f80*/  @!P3 FMUL R132, R132, 0.5 ;  /* 0x3f0000008484b820 */ /* 0x000fe20000400000 */
[----:B--2---:R-:W-:-:S01]  /*9f90*/  FFMA R137, R135, UR15, -R129 ;  /* 0x0000000f87897c23 */ /* 0x004fc20008000881 */
[----:B------:R-:W-:Y:S01]  /*9fa0*/  FFMA R135, R142, UR15, -R129 ;  /* 0x0000000f8e877c23 */ /* 0x000fe20008000881 */
[----:B------:R-:W-:-:S01]  /*9fb0*/  FADD R129, R52, R113 ;  /* 0x0000007134817221 */ /* 0x000fc20000000000 */
[----:B------:R1:W2:Y:S01]  /*9fc0*/  MUFU.EX2 R128, R132 ;  /* 0x0000008400807308 */ /* 0x0002a20000000800 */
[----:B------:R-:W-:Y:S01]  /*9fd0*/  @!P4 FMUL R141, R141, 0.5 ;  /* 0x3f0000008d8dc820 */ /* 0x000fe20000400000 */
[----:B---3--:R-:W-:Y:S01]  /*9fe0*/  @!P5 FMUL R126, R126, R126 ;  /* 0x0000007e7e7ed220 */ /* 0x008fe20000400000 */
[----:B------:R-:W-:Y:S01]  /*9ff0*/  FSETP.GEU.AND P5, PT, R130, -126, PT ;  /* 0xc2fc00008200780b */ /* 0x000fe20003fae000 */
[----:B------:R-:W-:Y:S01]  /*a000*/  FADD R142, R21, R84 ;  /* 0x00000054158e7221 */ /* 0x000fe20000000000 */
[----:B------:R-:W-:-:S01]  /*a010*/  FADD R144, R144, R129 ;  /* 0x0000008190907221 */ /* 0x000fc20000000000 */
[----:B------:R-:W-:Y:S01]  /*a020*/  FADD R129, R53, R120 ;  /* 0x0000007835817221 */ /* 0x000fe20000000000 */
[----:B------:R-:W-:-:S01]  /*a030*/  FADD R192, R62, R123 ;  /* 0x0000007b3ec07221 */ /* 0x000fc20000000000 */
[----:B------:R3:W4:Y:S01]  /*a040*/  MUFU.EX2 R127, R141 ;  /* 0x0000008d007f7308 */ /* 0x0007220000000800 */
[----:B------:R-:W-:Y:S01]  /*a050*/  @!P2 FMUL R133, R133, 0.5 ;  /* 0x3f0000008585a820 */ /* 0x000fe20000400000 */
[----:B-1----:R-:W-:Y:S01]  /*a060*/  FADD R132, R33, R100 ;  /* 0x0000006421847221 */ /* 0x002fe20000000000 */
[----:B------:R-:W-:-:S01]  /*a070*/  FADD R142, R142, R131 ;  /* 0x000000838e8e7221 */ /* 0x000fc20000000000 */
[----:B------:R-:W-:Y:S01]  /*a080*/  FADD R146, R146, R129 ;  /* 0x0000008192927221 */ /* 0x000fe20000000000 */
[----:B------:R-:W-:-:S01]  /*a090*/  FADD R129, R56, R117 ;  /* 0x0000007538817221 */ /* 0x000fc20000000000 */
[----:B------:R-:W-:Y:S01]  /*a0a0*/  FADD R139, R139, R132 ;  /* 0x000000848b8b7221 */ /* 0x000fe20000000000 */
[----:B------:R-:W-:-:S01]  /*a0b0*/  FADD R132, R36, R97 ;  /* 0x0000006124847221 */ /* 0x000fc20000000000 */
[----:B------:R-:W1:Y:S01]  /*a0c0*/  MUFU.EX2 R11, R133 ;  /* 0x00000085000b7308 */ /* 0x000e620000000800 */
[----:B--2---:R-:W-:Y:S01]  /*a0d0*/  @!P3 FMUL R128, R128, R128 ;  /* 0x000000808080b220 */ /* 0x004fe20000400000 */
[----:B------:R-:W-:Y:S01]  /*a0e0*/  FSETP.GEU.AND P3, PT, R134, -126, PT ;  /* 0xc2fc00008600780b */ /* 0x000fe20003f6e000 */
[----:B------:R-:W-:Y:S01]  /*a0f0*/  @!P5 FMUL R130, R130, 0.5 ;  /* 0x3f0000008282d820 */ /* 0x000fe20000400000 */
[----:B---3--:R-:W-:Y:S01]  /*a100*/  FADD R141, R14, R65 ;  /* 0x000000410e8d7221 */ /* 0x008fe20000000000 */
[----:B------:R-:W-:-:S01]  /*a110*/  FADD R148, R148, R129 ;  /* 0x0000008194947221 */ /* 0x000fc20000000000 */
[----:B------:R-:W-:Y:S01]  /*a120*/  FADD R129, R57, R124 ;  /* 0x0000007c39817221 */ /* 0x000fe20000000000 */
[----:B------:R-:W-:-:S01]  /*a130*/  FADD R139, R139, R142 ;  /* 0x0000008e8b8b7221 */ /* 0x000fc20000000000 */
[----:B------:R-:W-:Y:S01]  /*a140*/  FADD R141, R141, R132 ;  /* 0x000000848d8d7221 */ /* 0x000fe20000000000 */
[----:B----4-:R-:W-:Y:S01]  /*a150*/  @!P4 FMUL R127, R127, R127 ;  /* 0x0000007f7f7fc220 */ /* 0x010fe20000400000 */
[----:B------:R-:W-:Y:S01]  /*a160*/  FSETP.GEU.AND P4, PT, R138, -126, PT ;  /* 0xc2fc00008a00780b */ /* 0x000fe20003f8e000 */
[----:B------:R-:W2:Y:S01]  /*a170*/  MUFU.EX2 R130, R130 ;  /* 0x0000008200827308 */ /* 0x000ea20000000800 */
[----:B------:R-:W-:-:S01]  /*a180*/  FADD R132, R37, R104 ;  /* 0x0000006825847221 */ /* 0x000fc20000000000 */
[----:B------:R-:W-:Y:S01]  /*a190*/  FADD R184, R184, R129 ;  /* 0x00000081b8b87221 */ /* 0x000fe20000000000 */
[----:B------:R-:W-:-:S01]  /*a1a0*/  FADD R145, R145, R148 ;  /* 0x0000009491917221 */ /* 0x000fc20000000000 */
[----:B------:R-:W-:Y:S01]  /*a1b0*/  @!P3 FMUL R134, R134, 0.5 ;  /* 0x3f0000008686b820 */ /* 0x000fe20000400000 */
[----:B------:R-:W-:-:S01]  /*a1c0*/  FADD R143, R143, R132 ;  /* 0x000000848f8f7221 */ /* 0x000fc20000000000 */
[----:B-1----:R-:W-:Y:S01]  /*a1d0*/  @!P2 FMUL R11, R11, R11 ;  /* 0x0000000b0b0ba220 */ /* 0x002fe20000400000 */
[----:B------:R-:W-:Y:S01]  /*a1e0*/  FSETP.GEU.AND P2, PT, R135, -126, PT ;  /* 0xc2fc00008700780b */ /* 0x000fe20003f4e000 */
[----:B------:R-:W-:Y:S01]  /*a1f0*/  FADD R132, R41, R108 ;  /* 0x0000006c29847221 */ /* 0x000fe20000000000 */
[----:B------:R-:W-:-:S01]  /*a200*/  FADD R142, R143, R146 ;  /* 0x000000928f8e7221 */ /* 0x000fc20000000000 */
[----:B------:R-:W1:Y:S01]  /*a210*/  MUFU.EX2 R134, R134 ;  /* 0x0000008600867308 */ /* 0x000e620000000800 */
[----:B------:R-:W-:Y:S01]  /*a220*/  F2FP.SATFINITE.E4M3.F32.PACK_AB_MERGE_C R143, RZ, R20, RZ ;  /* 0x00000014ff8f723e */ /* 0x000fe200048070ff */
[----:B------:R-:W-:Y:S01]  /*a230*/  @!P4 FMUL R138, R138, 0.5 ;  /* 0x3f0000008a8ac820 */ /* 0x000fe20000400000 */
[----:B------:R-:W-:-:S01]  /*a240*/  FADD R147, R147, R132 ;  /* 0x0000008493937221 */ /* 0x000fc20000000000 */
[----:B------:R-:W-:Y:S01]  /*a250*/  FADD R132, R44, R105 ;  /* 0x000000692c847221 */ /* 0x000fe20000000000 */
[----:B------:R-:W-:Y:S01]  /*a260*/  LOP3.LUT R148, R143, 0xffff, RZ, 0xc0, !PT ;  /* 0x0000ffff8f947812 */ /* 0x000fe200078ec0ff */
[----:B------:R-:W-:Y:S01]  /*a270*/  FADD R189, R189, R192 ;  /* 0x000000c0bdbd7221 */ /* 0x000fe20000000000 */
[----:B--2---:R-:W-:Y:S01]  /*a280*/  @!P5 FMUL R130, R130, R130 ;  /* 0x000000828282d220 */ /* 0x004fe20000400000 */
[----:B------:R2:W3:Y:S01]  /*a290*/  MUFU.EX2 R133, R138 ;  /* 0x0000008a00857308 */ /* 0x0004e20000000800 */
[----:B------:R-:W-:Y:S01]  /*a2a0*/  FSETP.GEU.AND P5, PT, R185, -126, PT ;  /* 0xc2fc0000b900780b */ /* 0x000fe20003fae000 */
[----:B------:R-:W-:Y:S01]  /*a2b0*/  @!P2 FMUL R135, R135, 0.5 ;  /* 0x3f0000008787a820 */ /* 0x000fe20000400000 */
[----:B------:R-:W-:-:S01]  /*a2c0*/  FADD R149, R149, R132 ;  /* 0x0000008495957221 */ /* 0x000fc20000000000 */
[----:B------:R-:W-:Y:S01]  /*a2d0*/  FADD R132, R45, R112 ;  /* 0x000000702d847221 */ /* 0x000fe20000000000 */
[----:B------:R-:W-:Y:S01]  /*a2e0*/  F2FP.SATFINITE.E4M3.F32.PACK_AB_MERGE_C R21, RZ, R21, RZ ;  /* 0x00000015ff15723e */ /* 0x000fe200048070ff */
[----:B------:R-:W-:Y:S01]  /*a2f0*/  FADD R192, R46, R107 ;  /* 0x0000006b2ec07221 */ /* 0x000fe20000000000 */
[----:B------:R-:W-:Y:S01]  /*a300*/  F2FP.SATFINITE.E4M3.F32.PACK_AB_MERGE_C R33, RZ, R33, RZ ;  /* 0x00000021ff21723e */ /* 0x000fe200048070ff */
[----:B------:R4:W5:Y:S01]  /*a310*/  MUFU.EX2 R131, R135 ;  /* 0x0000008700837308 */ /* 0x0009620000000800 */
[----:B-1----:R-:W-:Y:S01]  /*a320*/  @!P3 FMUL R134, R134, R134 ;  /* 0x000000868686b220 */ /* 0x002fe20000400000 */
[----:B------:R-:W-:Y:S01]  /*a330*/  FSETP.GEU.AND P3, PT, R191, -126, PT ;  /* 0xc2fc0000bf00780b */ /* 0x000fe20003f6e000 */
[----:B--2---:R-:W-:-:S01]  /*a340*/  FADD R138, R48, R109 ;  /* 0x0000006d308a7221 */ /* 0x004fc20000000000 */
[----:B------:R-:W-:Y:S01]  /*a350*/  F2FP.SATFINITE.E4M3.F32.PACK_AB_MERGE_C R53, RZ, R53, RZ ;  /* 0x00000035ff35723e */ /* 0x000fe200048070ff */
[----:B------:R-:W-:-:S01]  /*a360*/  FADD R195, R79, R134 ;  /* 0x000000864fc37221 */ /* 0x000fc20000000000 */
[----:B------:R-:W-:Y:S01]  /*a370*/  @!P5 FMUL R185, R185, 0.5 ;  /* 0x3f000000b9b9d820 */ /* 0x000fe20000400000 */
[----:B------:R-:W-:Y:S01]  /*a380*/  F2FP.SATFINITE.E4M3.F32.PACK_AB_MERGE_C R56, RZ, R56, RZ ;  /* 0x00000038ff38723e */ /* 0x000fe200048070ff */
[----:B------:R-:W-:Y:S01]  /*a390*/  FADD R201, R70, R11 ;  /* 0x0000000b46c97221 */ /* 0x000fe20000000000 */
[----:B---3--:R-:W-:Y:S01]  /*a3a0*/  @!P4 FMUL R133, R133, R133 ;  /* 0x000000858585c220 */ /* 0x008fe20000400000 */
[----:B------:R-:W-:Y:S01]  /*a3b0*/  FSETP.GEU.AND P4, PT, R187, -126, PT ;  /* 0xc2fc0000bb00780b */ /* 0x000fe20003f8e000 */
[----:B------:R1:W2:Y:S01]  /*a3c0*/  MUFU.EX2 R136, R185 ;  /* 0x000000b900887308 */ /* 0x0002a20000000800 */
[----:B----4-:R-:W-:-:S01]  /*a3d0*/  FADD R135, R60, R121 ;  /* 0x000000793c877221 */ /* 0x010fc20000000000 */
[----:B------:R-:W-:Y:S01]  /*a3e0*/  F2FP.SATFINITE.E4M3.F32.PACK_AB_MERGE_C R36, RZ, R36, RZ ;  /* 0x00000024ff24723e */ /* 0x000fe200048070ff */
[----:B------:R-:W-:-:S01]  /*a3f0*/  FADD R194, R194, R195 ;  /* 0x000000c3c2c27221 */ /* 0x000fc20000000000 */
[----:B------:R-:W-:Y:S01]  /*a400*/  @!P3 FMUL R191, R191, 0.5 ;  /* 0x3f000000bfbfb820 */ /* 0x000fe20000400000 */
[----:B------:R-:W-:-:S01]  /*a410*/  FADD R186, R186, R135 ;  /* 0x00000087baba7221 */ /* 0x000fc20000000000 */
[----:B-----5:R-:W-:Y:S01]  /*a420*/  @!P2 FMUL R131, R131, R131 ;  /* 0x000000838383a220 */ /* 0x020fe20000400000 */
[----:B------:R-:W-:Y:S01]  /*a430*/  FSETP.GEU.AND P2, PT, R140, -126, PT ;  /* 0xc2fc00008c00780b */ /* 0x000fe20003f4e000 */
[----:B------:R-:W-:Y:S01]  /*a440*/  FADD R135, R61, R26 ;  /* 0x0000001a3d877221 */ /* 0x000fe20000000000 */
[----:B-1----:R-:W-:-:S01]  /*a450*/  FADD R185, R19, R80 ;  /* 0x0000005013b97221 */ /* 0x002fc20000000000 */
[----:B------:R-:W-:Y:S01]  /*a460*/  F2FP.SATFINITE.E4M3.F32.PACK_AB_MERGE_C R19, RZ, R19, RZ ;  /* 0x00000013ff13723e */ /* 0x000fe200048070ff */
[----:B------:R-:W-:-:S01]  /*a470*/  FADD R195, R35, R98 ;  /* 0x0000006223c37221 */ /* 0x000fc20000000000 */
[----:B------:R-:W-:Y:S01]  /*a480*/  @!P4 FMUL R187, R187, 0.5 ;  /* 0x3f000000bbbbc820 */ /* 0x000fe20000400000 */
[----:B------:R-:W-:-:S01]  /*a490*/  FADD R185, R185, R132 ;  /* 0x00000084b9b97221 */ /* 0x000fc20000000000 */
[----:B------:R-:W-:Y:S01]  /*a4a0*/  LOP3.LUT R19, R19, 0xff, RZ, 0xc0, !PT ;  /* 0x000000ff13137812 */ /* 0x000fe200078ec0ff */
[----:B------:R1:W3:Y:S01]  /*a4b0*/  MUFU.EX2 R132, R191 ;  /* 0x000000bf00847308 */ /* 0x0002e20000000800 */
[----:B------:R-:W-:-:S01]  /*a4c0*/  FADD R188, R188, R135 ;  /* 0x00000087bcbc7221 */ /* 0x000fc20000000000 */
[----:B--2---:R-:W-:Y:S01]  /*a4d0*/  @!P5 FMUL R136, R136, R136 ;  /* 0x000000888888d220 */ /* 0x004fe20000400000 */
[----:B------:R-:W-:-:S01]  /*a4e0*/  FADD R135, R64, R27 ;  /* 0x0000001b40877221 */ /* 0x000fc20000000000 */
[----:B------:R-:W-:Y:S01]  /*a4f0*/  FSETP.GEU.AND P5, PT, R137, -126, PT ;  /* 0xc2fc00008900780b */ /* 0x000fe20003fae000 */
[----:B------:R-:W-:Y:S01]  /*a500*/  @!P2 FMUL R140, R140, 0.5 ;  /* 0x3f0000008c8ca820 */ /* 0x000fe20000400000 */
[----:B------:R-:W-:Y:S01]  /*a510*/  F2FP.SATFINITE.E4M3.F32.PACK_AB_MERGE_C R45, RZ, R45, RZ ;  /* 0x0000002dff2d723e */ /* 0x000fe200048070ff */
[----:B------:R-:W-:-:S01]  /*a520*/  FADD R190, R190, R135 ;  /* 0x00000087bebe7221 */ /* 0x000fc20000000000 */
[----:B------:R2:W4:Y:S01]  /*a530*/  MUFU.EX2 R129, R187 ;  /* 0x000000bb00817308 */ /* 0x0005220000000800 */
[----:B-1----:R-:W-:-:S01]  /*a540*/  FADD R191, R78, R133 ;  /* 0x000000854ebf7221 */ /* 0x002fc20000000000 */
[----:B------:R-:W-:Y:S01]  /*a550*/  LOP3.LUT R56, R56, 0xffff, RZ, 0xc0, !PT ;  /* 0x0000ffff38387812 */ /* 0x000fe200078ec0ff */
[----:B------:R-:W-:-:S01]  /*a560*/  FADD R198, R83, R136 ;  /* 0x0000008853c67221 */ /* 0x000fc20000000000 */
[----:B------:R-:W-:Y:S01]  /*a570*/  F2FP.SATFINITE.E4M3.F32.PACK_AB_MERGE_C R37, RZ, R37, RZ ;  /* 0x00000025ff25723e */ /* 0x000fe200048070ff */
[----:B------:R-:W-:-:S01]  /*a580*/  FADD R192, R192, R191 ;  /* 0x000000bfc0c07221 */ /* 0x000fc20000000000 */
[----:B------:R-:W-:Y:S01]  /*a590*/  FADD R191, R31, R94 ;  /* 0x0000005e1fbf7221 */ /* 0x000fe20000000000 */
[----:B------:R-:W-:Y:S01]  /*a5a0*/  F2FP.SATFINITE.E4M3.F32.PACK_AB_MERGE_C R41, RZ, R41, RZ ;  /* 0x00000029ff29723e */ /* 0x000fe200048070ff */
[----:B------:R1:W-:Y:S01]  /*a5b0*/  MUFU.EX2 R135, R140 ;  /* 0x0000008c00877308 */ /* 0x0003e20000000800 */
[----:B--2---:R-:W-:-:S01]  /*a5c0*/  FADD R187, R20, R77 ;  /* 0x0000004d14bb7221 */ /* 0x004fc20000000000 */
[----:B------:R-:W-:Y:S01]  /*a5d0*/  LOP3.LUT R20, R18, 0xffff, RZ, 0xc0, !PT ;  /* 0x0000ffff12147812 */ /* 0x000fe200078ec0ff */
[----:B---3--:R-:W-:Y:S01]  /*a5e0*/  @!P3 FMUL R132, R132, R132 ;  /* 0x000000848484b220 */ /* 0x008fe20000400000 */
[----:B------:R-:W-:Y:S01]  /*a5f0*/  FSETP.GEU.AND P3, PT, R151, -126, PT ;  /* 0xc2fc00009700780b */ /* 0x000fe20003f6e000 */
[----:B------:R-:W-:Y:S01]  /*a600*/  @!P5 FMUL R137, R137, 0.5 ;  /* 0x3f0000008989d820 */ /* 0x000fe20000400000 */
[----:B------:R-:W-:Y:S01]  /*a610*/  PRMT R16, R20, 0x7604, R17 ;  /* 0x0000760414107816 */ /* 0x000fe20000000011 */
[----:B------:R-:W-:-:S01]  /*a620*/  FADD R187, R187, R138 ;  /* 0x0000008abbbb7221 */ /* 0x000fc20000000000 */
[----:B------:R-:W-:Y:S01]  /*a630*/  PRMT R17, R148, 0x7604, R19 ;  /* 0x0000760494117816 */ /* 0x000fe20000000013 */
[----:B----4-:R-:W-:Y:S01]  /*a640*/  @!P4 FMUL R129, R129, R129 ;  /* 0x000000818181c220 */ /* 0x010fe20000400000 */
[----:B------:R-:W-:Y:S01]  /*a650*/  LOP3.LUT R19, R21, 0xff, RZ, 0xc0, !PT ;  /* 0x000000ff15137812 */ /* 0x000fe200078ec0ff */
[----:B-1----:R-:W-:-:S01]  /*a660*/  FADD R140, R63, R126 ;  /* 0x0000007e3f8c7221 */ /* 0x002fc20000000000 */
[----:B------:R-:W-:Y:S01]  /*a670*/  FSETP.GEU.AND P4, PT, R150, -126, PT ;  /* 0xc2fc00009600780b */ /* 0x000fe20003f8e000 */
[----:B------:R-:W1:Y:S01]  /*a680*/  MUFU.EX2 R138, R137 ;  /* 0x00000089008a7308 */ /* 0x000e620000000800 */
[----:B------:R-:W-:Y:S01]  /*a690*/  LOP3.LUT R20, R23, 0xff, RZ, 0xc0, !PT ;  /* 0x000000ff17147812 */ /* 0x000fe200078ec0ff */
[----:B------:R-:W-:Y:S01]  /*a6a0*/  FADD R191, R191, R140 ;  /* 0x0000008cbfbf7221 */ /* 0x000fe20000000000 */
[----:B------:R-:W-:Y:S01]  /*a6b0*/  LOP3.LUT R21, R24, 0xffff, RZ, 0xc0, !PT ;  /* 0x0000ffff18157812 */ /* 0x000fe200078ec0ff */
[----:B------:R-:W-:Y:S01]  /*a6c0*/  FADD R140, R67, R128 ;  /* 0x00000080438c7221 */ /* 0x000fe20000000000 */
[----:B------:R-:W-:Y:S01]  /*a6d0*/  LOP3.LUT R23, R33, 0xff, RZ, 0xc0, !PT ;  /* 0x000000ff21177812 */ /* 0x000fe200078ec0ff */
[----:B------:R-:W-:Y:S01]  /*a6e0*/  @!P3 FMUL R151, R151, 0.5 ;  /* 0x3f0000009797b820 */ /* 0x000fe20000400000 */
[----:B------:R-:W-:Y:S01]  /*a6f0*/  LOP3.LUT R33, R53, 0xff, RZ, 0xc0, !PT ;  /* 0x000000ff35217812 */ /* 0x000fe200078ec0ff */
[----:B------:R-:W-:Y:S01]  /*a700*/  FADD R195, R195, R140 ;  /* 0x0000008cc3c37221 */ /* 0x000fe20000000000 */
[----:B------:R-:W-:Y:S01]  /*a710*/  PRMT R20, R21, 0x7604, R20 ;  /* 0x0000760415147816 */ /* 0x000fe20000000014 */
[----:B------:R-:W2:Y:S01]  /*a720*/  MUFU.EX2 R140, R151 ;  /* 0x00000097008c7308 */ /* 0x000ea20000000800 */
[----:B------:R-:W-:Y:S01]  /*a730*/  PRMT R21, R28, 0x7604, R25 ;  /* 0x000076041c157816 */ /* 0x000fe20000000019 */
[----:B------:R-:W-:Y:S01]  /*a740*/  @!P4 FMUL R150, R150, 0.5 ;  /* 0x3f0000009696c820 */ /* 0x000fe20000400000 */
[----:B------:R-:W-:Y:S01]  /*a750*/  F2FP.SATFINITE.E4M3.F32.PACK_AB_MERGE_C R44, RZ, R44, RZ ;  /* 0x0000002cff2c723e */ /* 0x000fe200048070ff */
[----:B------:R-:W-:Y:S01]  /*a760*/  FADD R206, R197, R198 ;  /* 0x000000c6c5ce7221 */ /* 0x000fe20000000000 */
[----:B------:R-:W-:Y:S01]  /*a770*/  LOP3.LUT R36, R36, 0xffff, RZ, 0xc0, !PT ;  /* 0x0000ffff24247812 */ /* 0x000fe200078ec0ff */
[----:B------:R-:W-:Y:S01]  /*a780*/  FADD R197, R39, R102 ;  /* 0x0000006627c57221 */ /* 0x000fe20000000000 */
[----:B------:R-:W-:Y:S01]  /*a790*/  LOP3.LUT R28, R45, 0xff, RZ, 0xc0, !PT ;  /* 0x000000ff2d1c7812 */ /* 0x000fe200078ec0ff */
[----:B------:R3:W4:Y:S01]  /*a7a0*/  MUFU.EX2 R137, R150 ;  /* 0x0000009600897308 */ /* 0x0007220000000800 */
[----:B------:R-:W-:Y:S01]  /*a7b0*/  PRMT R33, R56, 0x7604, R33 ;  /* 0x0000760438217816 */ /* 0x000fe20000000021 */
[----:B------:R-:W-:Y:S01]  /*a7c0*/  FADD R196, R66, R127 ;  /* 0x0000007f42c47221 */ /* 0x000fe20000000000 */
[----:B------:R-:W-:Y:S01]  /*a7d0*/  F2FP.SATFINITE.E4M3.F32.PACK_AB_MERGE_C R57, RZ, R57, RZ ;  /* 0x00000039ff39723e */ /* 0x000fe200048070ff */
[----:B------:R-:W-:Y:S01]  /*a7e0*/  FADD R199, R82, R131 ;  /* 0x0000008352c77221 */ /* 0x000fe20000000000 */
[----:B------:R-:W-:Y:S01]  /*a7f0*/  LOP3.LUT R45, R96, 0xff, RZ, 0xc0, !PT ;  /* 0x000000ff602d7812 */ /* 0x000fe200078ec0ff */
[----:B------:R-:W-:Y:S01]  /*a800*/  FADD R193, R193, R196 ;  /* 0x000000c4c1c17221 */ /* 0x000fe20000000000 */
[----:B------:R-:W-:Y:S01]  /*a810*/  LOP3.LUT R56, R93, 0xffff, RZ, 0xc0, !PT ;  /* 0x0000ffff5d387812 */ /* 0x000fe200078ec0ff */
[----:B------:R-:W-:Y:S01]  /*a820*/  FADD R196, R50, R111 ;  /* 0x0000006f32c47221 */ /* 0x000fe20000000000 */
[----:B------:R-:W-:Y:S01]  /*a830*/  F2FP.SATFINITE.E4M3.F32.PACK_AB_MERGE_C R104, RZ, R104, RZ ;  /* 0x00000068ff68723e */ /* 0x000fe200048070ff */
[----:B---3--:R-:W-:Y:S01]  /*a840*/  FADD R150, R38, R99 ;  /* 0x0000006326967221 */ /* 0x008fe20000000000 */
[----:B------:R-:W-:Y:S01]  /*a850*/  LOP3.LUT R24, R37, 0xff, RZ, 0xc0, !PT ;  /* 0x000000ff25187812 */ /* 0x000fe200078ec0ff */
[----:B------:R-:W-:Y:S01]  /*a860*/  FADD R196, R196, R199 ;  /* 0x000000c7c4c47221 */ /* 0x000fe20000000000 */
[----:B------:R-:W-:Y:S01]  /*a870*/  LOP3.LUT R25, R40, 0xffff, RZ, 0xc0, !PT ;  /* 0x0000ffff28197812 */ /* 0x000fe200078ec0ff */
[----:B------:R-:W-:Y:S01]  /*a880*/  FADD R198, R54, R115 ;  /* 0x0000007336c67221 */ /* 0x000fe20000000000 */
[----:B------:R-:W-:Y:S01]  /*a890*/  F2FP.SATFINITE.E4M3.F32.PACK_AB_MERGE_C R108, RZ, R108, RZ ;  /* 0x0000006cff6c723e */ /* 0x000fe200048070ff */
[----:B------:R-:W-:Y:S01]  /*a8a0*/  FADD R203, R86, R129 ;  /* 0x0000008156cb7221 */ /* 0x000fe20000000000 */
[----:B------:R-:W-:Y:S01]  /*a8b0*/  F2FP.SATFINITE.E4M3.F32.PACK_AB_MERGE_C R105, RZ, R105, RZ ;  /* 0x00000069ff69723e */ /* 0x000fe200048070ff */
[----:B------:R-:W-:Y:S01]  /*a8c0*/  FADD R200, R71, R130 ;  /* 0x0000008247c87221 */ /* 0x000fe20000000000 */
[----:B------:R-:W-:Y:S01]  /*a8d0*/  LOP3.LUT R41, R41, 0xff, RZ, 0xc0, !PT ;  /* 0x000000ff29297812 */ /* 0x000fe200078ec0ff */
[----:B------:R-:W-:Y:S01]  /*a8e0*/  FADD R199, R55, R118 ;  /* 0x0000007637c77221 */ /* 0x000fe20000000000 */
[----:B------:R-:W-:Y:S01]  /*a8f0*/  LOP3.LUT R44, R44, 0xffff, RZ, 0xc0, !PT ;  /* 0x0000ffff2c2c7812 */ /* 0x000fe200078ec0ff */
[----:B-1----:R-:W-:Y:S01]  /*a900*/  @!P5 FMUL R138, R138, R138 ;  /* 0x0000008a8a8ad220 */ /* 0x002fe20000400000 */
[----:B------:R-:W-:Y:S01]  /*a910*/  PRMT R23, R36, 0x7604, R23 ;  /* 0x0000760424177816 */ /* 0x000fe20000000017 */
[----:B--2---:R-:W-:Y:S01]  /*a920*/  @!P3 FMUL R140, R140, R140 ;  /* 0x0000008c8c8cb220 */ /* 0x004fe20000400000 */
[----:B------:R-:W-:Y:S01]  /*a930*/  LOP3.LUT R36, R57, 0xff, RZ, 0xc0, !PT ;  /* 0x000000ff39247812 */ /* 0x000fe200078ec0ff */
[----:B------:R-:W-:Y:S01]  /*a940*/  FADD R205, R198, R203 ;  /* 0x000000cbc6cd7221 */ /* 0x000fe20000000000 */
[----:B------:R-:W-:Y:S01]  /*a950*/  F2FP.SATFINITE.E4M3.F32.PACK_AB_MERGE_C R65, RZ, R65, RZ ;  /* 0x00000041ff41723e */ /* 0x000fe200048070ff */
[----:B------:R-:W-:Y:S01]  /*a960*/  FADD R204, R150, R201 ;  /* 0x000000c996cc7221 */ /* 0x000fe20000000000 */
[----:B------:R-:W-:Y:S01]  /*a970*/  PRMT R45, R56, 0x7604, R45 ;  /* 0x00007604382d7816 */ /* 0x000fe2000000002d */
[----:B------:R-:W-:Y:S01]  /*a980*/  FADD R203, R197, R200 ;  /* 0x000000c8c5cb7221 */ /* 0x000fe20000000000 */
[----:B------:R-:W-:Y:S01]  /*a990*/  F2FP.SATFINITE.E4M3.F32.PACK_AB_MERGE_C R11, RZ, R11, RZ ;  /* 0x0000000bff0b723e */ /* 0x000fe200048070ff */
        /* <DEDUP_REMOVED lines=11> */
[----:B------:R-:W-:Y:S01]  /*aa50*/  F2FP.SATFINITE.E4M3.F32.PACK_AB_MERGE_C R94, RZ, R94, RZ ;  /* 0x0000005eff5e723e */ /* 0x000fe200048070ff */
[----:B------:R-:W-:Y:S01]  /*aa60*/  FADD R198, R198, R201 ;  /* 0x000000c9c6c67221 */ /* 0x000fe20000000000 */
[----:B------:R-:W-:Y:S01]  /*aa70*/  PRMT R25, R44, 0x7604, R41 ;  /* 0x000076042c197816 */ /* 0x000fe20000000029 */
[----:B------:R-:W-:Y:S01]  /*aa80*/  FADD R195, R195, R206 ;  /* 0x000000cec3c37221 */ /* 0x000fe20000000000 */
[----:B------:R-:W-:Y:S01]  /*aa90*/  LOP3.LUT R44, R68, 0xff, RZ, 0xc0, !PT ;  /* 0x000000ff442c7812 */ /* 0x000fe200078ec0ff */
[----:B------:R-:W-:Y:S01]  /*aaa0*/  FADD R18, R151, R198 ;  /* 0x000000c697127221 */ /* 0x000fe20000000000 */
[----:B------:R-:W-:Y:S01]  /*aab0*/  LOP3.LUT R65, R65, 0xffff, RZ, 0xc0, !PT ;  /* 0x0000ffff41417812 */ /* 0x000fe200078ec0ff */
[----:B------:R-:W-:Y:S01]  /*aac0*/  FADD R150, R42, R103 ;  /* 0x000000672a967221 */ /* 0x000fe20000000000 */
[----:B------:R-:W-:Y:S01]  /*aad0*/  PRMT R57, R56, 0x7604, R57 ;  /* 0x0000760438397816 */ /* 0x000fe20000000039 */
[----:B------:R-:W-:Y:S01]  /*aae0*/  FADD R195, R195, R18 ;  /* 0x00000012c3c37221 */ /* 0x000fe20000000000 */
[----:B------:R-:W-:Y:S01]  /*aaf0*/  F2FP.SATFINITE.E4M3.F32.PACK_AB_MERGE_C R48, RZ, R48, RZ ;  /* 0x00000030ff30723e */ /* 0x000fe200048070ff */
[----:B------:R-:W-:Y:S01]  /*ab00*/  IMAD.U32 R18, R95, 0x10000, RZ ;  /* 0x000100005f127824 */ /* 0x000fe200078e00ff */
[----:B------:R-:W-:Y:S01]  /*ab10*/  PRMT R56, R105, 0x7604, R108 ;  /* 0x0000760469387816 */ /* 0x000fe2000000006c */
[----:B------:R-:W-:Y:S01]  /*ab20*/  FADD R202, R87, R132 ;  /* 0x0000008457ca7221 */ /* 0x000fe20000000000 */
[----:B------:R-:W-:Y:S01]  /*ab30*/  LOP3.LUT R94, R94, 0xffff, RZ, 0xc0, !PT ;  /* 0x0000ffff5e5e7812 */ /* 0x000fe200078ec0ff */
[----:B----4-:R-:W-:Y:S01]  /*ab40*/  @!P4 FMUL R137, R137, R137 ;  /* 0x000000898989c220 */ /* 0x010fe20000400000 */
[----:B------:R-:W-:Y:S01]  /*ab50*/  F2FP.SATFINITE.E4M3.F32.PACK_AB_MERGE_C R60, RZ, R60, RZ ;  /* 0x0000003cff3c723e */ /* 0x000fe200048070ff */
[----:B------:R-:W-:Y:S01]  /*ab60*/  FADD R197, R58, R119 ;  /* 0x000000773ac57221 */ /* 0x000fe20000000000 */
[----:B------:R-:W-:Y:S01]  /*ab70*/  PRMT R19, R22, 0x7604, R19 ;  /* 0x0000760416137816 */ /* 0x000fe20000000013 */
[----:B------:R-:W-:Y:S01]  /*ab80*/  FADD R208, R199, R202 ;  /* 0x000000cac7d07221 */ /* 0x000fe20000000000 */
[----:B------:R-:W-:Y:S01]  /*ab90*/  PRMT R44, R65, 0x7604, R44 ;  /* 0x00007604412c7816 */ /* 0x000fe2000000002c */
[----:B------:R-:W-:Y:S01]  /*aba0*/  @!P2 FMUL R135, R135, R135 ;  /* 0x000000878787a220 */ /* 0x000fe20000400000 */
[----:B------:R-:W-:Y:S01]  /*abb0*/  F2FP.SATFINITE.E4M3.F32.PACK_AB_MERGE_C R99, RZ, R99, RZ ;  /* 0x00000063ff63723e */ /* 0x000fe200048070ff */
[----:B------:R-:W-:Y:S01]  /*abc0*/  FADD R202, R90, R137 ;  /* 0x000000895aca7221 */ /* 0x000fe20000000000 */
[----:B------:R-:W-:Y:S01]  /*abd0*/  F2FP.SATFINITE.E4M3.F32.PACK_AB_MERGE_C R102, RZ, R102, RZ ;  /* 0x00000066ff66723e */ /* 0x000fe200048070ff */
[----:B------:R-:W-:Y:S01]  /*abe0*/  FADD R199, R74, R135 ;  /* 0x000000874ac77221 */ /* 0x000fe20000000000 */
[----:B------:R-:W-:Y:S01]  /*abf0*/  PRMT R22, R32, 0x7604, R29 ;  /* 0x0000760420167816 */ /* 0x000fe2000000001d */
[----:B------:R-:W-:Y:S01]  /*ac00*/  IMAD.U32 R99, R99, 0x10000, RZ ;  /* 0x0001000063637824 */ /* 0x000fe200078e00ff */
[----:B------:R-:W-:Y:S01]  /*ac10*/  LOP3.LUT R41, R72, 0xff, RZ, 0xc0, !PT ;  /* 0x000000ff48297812 */ /* 0x000fe200078ec0ff */
[----:B------:R-:W-:Y:S01]  /*ac20*/  FADD R150, R150, R199 ;  /* 0x000000c796967221 */ /* 0x000fe20000000000 */
[----:B------:R-:W-:Y:S01]  /*ac30*/  LOP3.LUT R40, R69, 0xffff, RZ, 0xc0, !PT ;  /* 0x0000ffff45287812 */ /* 0x000fe200078ec0ff */
[----:B------:R-:W-:Y:S01]  /*ac40*/  FADD R197, R197, R202 ;  /* 0x000000cac5c57221 */ /* 0x000fe20000000000 */
[----:B------:R-:W-:Y:S01]  /*ac50*/  LOP3.LUT R29, R48, 0xffff, RZ, 0xc0, !PT ;  /* 0x0000ffff301d7812 */ /* 0x000fe200078ec0ff */
[----:B------:R-:W-:Y:S01]  /*ac60*/  FADD R141, R141, R144 ;  /* 0x000000908d8d7221 */ /* 0x000fe20000000000 */
[----:B------:R-:W-:Y:S01]  /*ac70*/  LOP3.LUT R56, R56, 0xff0000, R11, 0xf8, !PT ;  /* 0x00ff000038387812 */ /* 0x000fe200078ef80b */
[----:B------:R-:W-:Y:S01]  /*ac80*/  IMAD.SHL.U32 R11, R94, 0x1000000, RZ ;  /* 0x010000005e0b7824 */ /* 0x000fe200078e00ff */
[----:B------:R-:W-:Y:S01]  /*ac90*/  F2FP.SATFINITE.E4M3.F32.PACK_AB_MERGE_C R52, RZ, R52, RZ ;  /* 0x00000034ff34723e */ /* 0x000fe200048070ff */
[----:B------:R-:W-:Y:S01]  /*aca0*/  FADD R189, R189, R192 ;  /* 0x000000c0bdbd7221 */ /* 0x000fe20000000000 */
[----:B------:R-:W-:Y:S01]  /*acb0*/  LOP3.LUT R37, R60, 0xffff, RZ, 0xc0, !PT ;  /* 0x0000ffff3c257812 */ /* 0x000fe200078ec0ff */
[----:B------:R-:W-:Y:S01]  /*acc0*/  FADD R193, R193, R196 ;  /* 0x000000c4c1c17221 */ /* 0x000fe20000000000 */
[----:B------:R-:W-:Y:S01]  /*acd0*/  F2FP.SATFINITE.E4M3.F32.PACK_AB_MERGE_C R80, RZ, R80, RZ ;  /* 0x00000050ff50723e */ /* 0x000fe200048070ff */
[----:B------:R-:W-:Y:S01]  /*ace0*/  FADD R146, R150, R197 ;  /* 0x000000c596927221 */ /* 0x000fe20000000000 */
[----:B------:R-:W-:Y:S01]  /*acf0*/  F2FP.SATFINITE.E4M3.F32.PACK_AB_MERGE_C R77, RZ, R77, RZ ;  /* 0x0000004dff4d723e */ /* 0x000fe200048070ff */
[----:B------:R-:W-:Y:S01]  /*ad00*/  FADD R191, R191, R194 ;  /* 0x000000c2bfbf7221 */ /* 0x000fe20000000000 */
[----:B------:R-:W-:Y:S01]  /*ad10*/  F2FP.SATFINITE.E4M3.F32.PACK_AB_MERGE_C R84, RZ, R84, RZ ;  /* 0x00000054ff54723e */ /* 0x000fe200048070ff */
[----:B------:R-:W-:Y:S01]  /*ad20*/  FADD R144, R203, R208 ;  /* 0x000000d0cb907221 */ /* 0x000fe20000000000 */
[----:B------:R-:W-:Y:S01]  /*ad30*/  LOP3.LUT R44, R44, 0xff0000, R125, 0xf8, !PT ;  /* 0x00ff00002c2c7812 */ /* 0x000fe200078ef87d */
[----:B------:R-:W-:Y:S01]  /*ad40*/  FADD R193, R193, R146 ;  /* 0x00000092c1c17221 */ /* 0x000fe20000000000 */
[----:B------:R-:W-:Y:S01]  /*ad50*/  LOP3.LUT R102, R102, 0xffff, RZ, 0xc0, !PT ;  /* 0x0000ffff66667812 */ /* 0x000fe200078ec0ff */
[----:B------:R-:W-:Y:S01]  /*ad60*/  FADD R144, R191, R144 ;  /* 0x00000090bf907221 */ /* 0x000fe20000000000 */
[----:B------:R-:W-:Y:S01]  /*ad70*/  PRMT R41, R40, 0x7604, R41 ;  /* 0x0000760428297816 */ /* 0x000fe20000000029 */
[----:B------:R-:W-:Y:S01]  /*ad80*/  IMAD.SHL.U32 R114, R114, 0x1000000, RZ ;  /* 0x0100000072727824 */ /* 0x000fe200078e00ff */
[----:B------:R-:W-:Y:S01]  /*ad90*/  PRMT R28, R29, 0x7604, R28 ;  /* 0x000076041d1c7816 */ /* 0x000fe2000000001c */
[----:B------:R-:W-:Y:S01]  /*ada0*/  FADD R195, R144, R195 ;  /* 0x000000c390c37221 */ /* 0x000fe20000000000 */
[----:B------:R-:W-:Y:S01]  /*adb0*/  PRMT R40, R73, 0x7604, R76 ;  /* 0x0000760449287816 */ /* 0x000fe2000000004c */
[----:B------:R-:W-:Y:S01]  /*adc0*/  FADD R184, R147, R184 ;  /* 0x000000b893b87221 */ /* 0x000fe20000000000 */
[----:B------:R-:W-:Y:S01]  /*add0*/  F2FP.SATFINITE.E4M3.F32.PACK_AB_MERGE_C R107, RZ, R107, RZ ;  /* 0x0000006bff6b723e */ /* 0x000fe200048070ff */
[----:B------:R-:W-:Y:S01]  /*ade0*/  FADD R186, R149, R186 ;  /* 0x000000ba95ba7221 */ /* 0x000fe20000000000 */
[----:B------:R-:W-:Y:S01]  /*adf0*/  LOP3.LUT R29, R52, 0xffff, RZ, 0xc0, !PT ;  /* 0x0000ffff341d7812 */ /* 0x000fe200078ec0ff */
        /* <DEDUP_REMOVED lines=9> */
[----:B------:R-:W-:Y:S01]  /*ae90*/  LOP3.LUT R44, R44, R11, RZ, 0xfc, !PT ;  /* 0x0000000b2c2c7212 */ /* 0x000fe200078efcff */
[----:B------:R-:W-:Y:S01]  /*aea0*/  IMAD.SHL.U32 R11, R102, 0x1000000, RZ ;  /* 0x01000000660b7824 */ /* 0x000fe200078e00ff */
        /* <DEDUP_REMOVED lines=8> */
[----:B------:R-:W-:-:S02]  /*af30*/  PRMT R37, R48, 0x7604, R37 ;  /* 0x0000760430257816 */ /* 0x000fc40000000025 */
[----:B------:R-:W-:Y:S01]  /*af40*/  PRMT R52, R81, 0x7604, R52 ;  /* 0x0000760451347816 */ /* 0x000fe20000000034 */
[----:B------:R-:W-:-:S01]  /*af50*/  FADD R190, R139, R190 ;  /* 0x000000be8bbe7221 */ /* 0x000fc20000000000 */
[----:B------:R-:W-:Y:S02]  /*af60*/  F2FP.SATFINITE.E4M3.F32.PACK_AB_MERGE_C R115, RZ, R115, RZ ;  /* 0x00000073ff73723e */ /* 0x000fe400048070ff */
[----:B------:R-:W-:Y:S02]  /*af70*/  F2FP.SATFINITE.E4M3.F32.PACK_AB_MERGE_C R118, RZ, R118, RZ ;  /* 0x00000076ff76723e */ /* 0x000fe400048070ff */
[----:B------:R-:W-:Y:S01]  /*af80*/  LOP3.LUT R61, R61, 0xff, RZ, 0xc0, !PT ;  /* 0x000000ff3d3d7812 */ /* 0x000fe200078ec0ff */
[----:B------:R-:W-:Y:S01]  /*af90*/  IMAD.U32 R115, R115, 0x10000, RZ ;  /* 0x0001000073737824 */ /* 0x000fe200078e00ff */
[----:B------:R-:W-:Y:S02]  /*afa0*/  LOP3.LUT R64, R64, 0xffff, RZ, 0xc0, !PT ;  /* 0x0000ffff40407812 */ /* 0x000fe400078ec0ff */
[----:B------:R-:W-:-:S02]  /*afb0*/  LOP3.LUT R49, R88, 0xff, RZ, 0xc0, !PT ;  /* 0x000000ff58317812 */ /* 0x000fc400078ec0ff */
[----:B------:R-:W-:Y:S02]  /*afc0*/  LOP3.LUT R48, R85, 0xffff, RZ, 0xc0, !PT ;  /* 0x0000ffff55307812 */ /* 0x000fe400078ec0ff */
[----:B------:R-:W-:Y:S02]  /*afd0*/  F2FP.SATFINITE.E4M3.F32.PACK_AB_MERGE_C R120, RZ, R120, RZ ;  /* 0x00000078ff78723e */ /* 0x000fe400048070ff */
[----:B------:R-:W-:Y:S02]  /*afe0*/  F2FP.SATFINITE.E4M3.F32.PACK_AB_MERGE_C R117, RZ, R117, RZ ;  /* 0x00000075ff75723e */ /* 0x000fe400048070ff */
[----:B------:R-:W-:Y:S01]  /*aff0*/  LOP3.LUT R40, R40, R11, RZ, 0xfc, !PT ;  /* 0x0000000b28287212 */ /* 0x000fe200078efcff */
[----:B------:R-:W-:Y:S01]  /*b000*/  IMAD.SHL.U32 R11, R110, 0x1000000, RZ ;  /* 0x010000006e0b7824 */ /* 0x000fe200078e00ff */
[----:B------:R-:W-:Y:S02]  /*b010*/  F2FP.SATFINITE.E4M3.F32.PACK_AB_MERGE_C R65, RZ, R26, RZ ;  /* 0x0000001aff41723e */ /* 0x000fe400048070ff */
[----:B------:R-:W-:-:S02]  /*b020*/  F2FP.SATFINITE.E4M3.F32.PACK_AB_MERGE_C R69, RZ, R27, RZ ;  /* 0x0000001bff45723e */ /* 0x000fc400048070ff */
[----:B------:R-:W-:Y:S02]  /*b030*/  PRMT R32, R29, 0x7604, R32 ;  /* 0x000076041d207816 */ /* 0x000fe40000000020 */
[----:B------:R-:W-:Y:S02]  /*b040*/  F2FP.SATFINITE.E4M3.F32.PACK_AB_MERGE_C R100, RZ, R100, RZ ;  /* 0x00000064ff64723e */ /* 0x000fe400048070ff */
[----:B------:R-:W-:Y:S02]  /*b050*/  F2FP.SATFINITE.E4M3.F32.PACK_AB_MERGE_C R97, RZ, R97, RZ ;  /* 0x00000061ff61723e */ /* 0x000fe400048070ff */
[----:B------:R-:W-:Y:S02]  /*b060*/  LOP3.LUT R52, R52, 0xff0000, R107, 0xf8, !PT ;  /* 0x00ff000034347812 */ /* 0x000fe400078ef86b */
[----:B------:R-:W-:Y:S02]  /*b070*/  LOP3.LUT R118, R118, 0xffff, RZ, 0xc0, !PT ;  /* 0x0000ffff76767812 */ /* 0x000fe400078ec0ff */
[----:B------:R-:W-:-:S02]  /*b080*/  PRMT R29, R64, 0x7604, R61 ;  /* 0x00007604401d7816 */ /* 0x000fc4000000003d */
[----:B------:R-:W-:Y:S02]  /*b090*/  PRMT R49, R48, 0x7604, R49 ;  /* 0x0000760430317816 */ /* 0x000fe40000000031 */
[----:B------:R-:W-:Y:S02]  /*b0a0*/  PRMT R48, R89, 0x7604, R92 ;  /* 0x0000760459307816 */ /* 0x000fe4000000005c */
[----:B------:R-:W-:Y:S02]  /*b0b0*/  LOP3.LUT R61, R120, 0xff, RZ, 0xc0, !PT ;  /* 0x000000ff783d7812 */ /* 0x000fe400078ec0ff */
[----:B------:R-:W-:Y:S02]  /*b0c0*/  LOP3.LUT R26, R117, 0xffff, RZ, 0xc0, !PT ;  /* 0x0000ffff751a7812 */ /* 0x000fe400078ec0ff */
[----:B------:R-:W-:Y:S02]  /*b0d0*/  F2FP.SATFINITE.E4M3.F32.PACK_AB_MERGE_C R123, RZ, R123, RZ ;  /* 0x0000007bff7b723e */ /* 0x000fe400048070ff */
[----:B------:R-:W-:-:S02]  /*b0e0*/  F2FP.SATFINITE.E4M3.F32.PACK_AB_MERGE_C R126, RZ, R126, RZ ;  /* 0x0000007eff7e723e */ /* 0x000fc400048070ff */
[----:B------:R-:W-:Y:S01]  /*b0f0*/  LOP3.LUT R65, R65, 0xff, RZ, 0xc0, !PT ;  /* 0x000000ff41417812 */ /* 0x000fe200078ec0ff */
[----:B------:R-:W-:Y:S01]  /*b100*/  IMAD.U32 R123, R123, 0x10000, RZ ;  /* 0x000100007b7b7824 */ /* 0x000fe200078e00ff */
[----:B------:R-:W-:Y:S02]  /*b110*/  LOP3.LUT R72, R69, 0xffff, RZ, 0xc0, !PT ;  /* 0x0000ffff45487812 */ /* 0x000fe400078ec0ff */
[----:B------:R-:W-:Y:S02]  /*b120*/  F2FP.SATFINITE.E4M3.F32.PACK_AB_MERGE_C R38, RZ, R38, RZ ;  /* 0x00000026ff26723e */ /* 0x000fe400048070ff */
[----:B------:R-:W-:Y:S02]  /*b130*/  F2FP.SATFINITE.E4M3.F32.PACK_AB_MERGE_C R14, RZ, R14, RZ ;  /* 0x0000000eff0e723e */ /* 0x000fe400048070ff */
[----:B------:R-:W-:Y:S02]  /*b140*/  LOP3.LUT R60, R100, 0xff, RZ, 0xc0, !PT ;  /* 0x000000ff643c7812 */ /* 0x000fe400078ec0ff */
[----:B------:R-:W-:-:S02]  /*b150*/  LOP3.LUT R97, R97, 0xffff, RZ, 0xc0, !PT ;  /* 0x0000ffff61617812 */ /* 0x000fc400078ec0ff */
[----:B------:R-:W-:Y:S01]  /*b160*/  LOP3.LUT R52, R52, R11, RZ, 0xfc, !PT ;  /* 0x0000000b34347212 */ /* 0x000fe200078efcff */
[----:B------:R-:W-:Y:S01]  /*b170*/  IMAD.SHL.U32 R11, R118, 0x1000000, RZ ;  /* 0x01000000760b7824 */ /* 0x000fe200078e00ff */
[----:B------:R-:W-:Y:S02]  /*b180*/  PRMT R61, R26, 0x7604, R61 ;  /* 0x000076041a3d7816 */ /* 0x000fe4000000003d */
[----:B------:R-:W-:Y:S02]  /*b190*/  LOP3.LUT R48, R48, 0xff0000, R115, 0xf8, !PT ;  /* 0x00ff000030307812 */ /* 0x000fe400078ef873 */
[----:B------:R-:W-:Y:S02]  /*b1a0*/  LOP3.LUT R126, R126, 0xffff, RZ, 0xc0, !PT ;  /* 0x0000ffff7e7e7812 */ /* 0x000fe400078ec0ff */
[----:B------:R-:W-:Y:S02]  /*b1b0*/  F2FP.SATFINITE.E4M3.F32.PACK_AB_MERGE_C R112, RZ, R112, RZ ;  /* 0x00000070ff70723e */ /* 0x000fe400048070ff */
[----:B------:R-:W-:-:S02]  /*b1c0*/  F2FP.SATFINITE.E4M3.F32.PACK_AB_MERGE_C R109, RZ, R109, RZ ;  /* 0x0000006dff6d723e */ /* 0x000fc400048070ff */
[----:B------:R-:W-:Y:S01]  /*b1d0*/  PRMT R26, R72, 0x7604, R65 ;  /* 0x00007604481a7816 */ /* 0x000fe20000000041 */
[----:B------:R-:W-:Y:S01]  /*b1e0*/  IMAD.U32 R65, R38, 0x10000, RZ ;  /* 0x0001000026417824 */ /* 0x000fe200078e00ff */
[----:B------:R-:W-:Y:S02]  /*b1f0*/  LOP3.LUT R14, R14, 0xffff, RZ, 0xc0, !PT ;  /* 0x0000ffff0e0e7812 */ /* 0x000fe400078ec0ff */
[----:B------:R-:W-:Y:S02]  /*b200*/  PRMT R60, R97, 0x7604, R60 ;  /* 0x00007604613c7816 */ /* 0x000fe4000000003c */
[----:B------:R-:W-:Y:S02]  /*b210*/  F2FP.SATFINITE.E4M3.F32.PACK_AB_MERGE_C R130, RZ, R130, RZ ;  /* 0x00000082ff82723e */ /* 0x000fe400048070ff */
[----:B------:R-:W-:Y:S02]  /*b220*/  F2FP.SATFINITE.E4M3.F32.PACK_AB_MERGE_C R50, RZ, R50, RZ ;  /* 0x00000032ff32723e */ /* 0x000fe400048070ff */
[----:B------:R-:W-:Y:S01]  /*b230*/  LOP3.LUT R48, R48, R11, RZ, 0xfc, !PT ;  /* 0x0000000b30307212 */ /* 0x000fe200078efcff */
[----:B------:R-:W-:Y:S01]  /*b240*/  IMAD.SHL.U32 R11, R126, 0x1000000, RZ ;  /* 0x010000007e0b7824 */ /* 0x000fe200078e00ff */
[----:B------:R-:W-:-:S02]  /*b250*/  LOP3.LUT R53, R112, 0xff, RZ, 0xc0, !PT ;  /* 0x000000ff70357812 */ /* 0x000fc400078ec0ff */
[----:B------:R-:W-:Y:S02]  /*b260*/  LOP3.LUT R64, R109, 0xffff, RZ, 0xc0, !PT ;  /* 0x0000ffff6d407812 */ /* 0x000fe400078ec0ff */
[----:B------:R-:W-:Y:S01]  /*b270*/  PRMT R13, R14, 0x7604, R13 ;  /* 0x000076040e0d7816 */ /* 0x000fe2000000000d */
[----:B------:R-:W-:Y:S01]  /*b280*/  FADD R14, R204, R205 ;  /* 0x000000cdcc0e7221 */ /* 0x000fe20000000000 */
[----:B------:R-:W-:Y:S02]  /*b290*/  F2FP.SATFINITE.E4M3.F32.PACK_AB_MERGE_C R113, RZ, R113, RZ ;  /* 0x00000071ff71723e */ /* 0x000fe400048070ff */
[----:B------:R-:W-:Y:S01]  /*b2a0*/  F2FP.SATFINITE.E4M3.F32.PACK_AB_MERGE_C R103, RZ, R103, RZ ;  /* 0x00000067ff67723e */ /* 0x000fe200048070ff */
[----:B------:R-:W-:-:S01]  /*b2b0*/  FADD R14, R189, R14 ;  /* 0x0000000ebd0e7221 */ /* 0x000fc20000000000 */
[----:B------:R-:W-:Y:S02]  /*b2c0*/  LOP3.LUT R60, R60, 0xff0000, R123, 0xf8, !PT ;  /* 0x00ff00003c3c7812 */ /* 0x000fe400078ef87b */
[----:B------:R-:W-:Y:S01]  /*b2d0*/  LOP3.LUT R130, R130, 0xffff, RZ, 0xc0, !PT ;  /* 0x0000ffff82827812 */ /* 0x000fe200078ec0ff */
[----:B------:R-:W-:Y:S01]  /*b2e0*/  FADD R14, R14, R193 ;  /* 0x000000c10e0e7221 */ /* 0x000fe20000000000 */
[----:B------:R-:W-:Y:S01]  /*b2f0*/  LOP3.LUT R16, R16, 0xff0000, R65, 0xf8, !PT ;  /* 0x00ff000010107812 */ /* 0x000fe200078ef841 */
[----:B------:R-:W-:Y:S01]  /*b300*/  IMAD.U32 R65, R50, 0x10000, RZ ;  /* 0x0001000032417824 */ /* 0x000fe200078e00ff */
[----:B------:R-:W-:Y:S01]  /*b310*/  F2FP.SATFINITE.E4M3.F32.PACK_AB_MERGE_C R111, RZ, R111, RZ ;  /* 0x0000006fff6f723e */ /* 0x000fe200048070ff */
[----:B------:R-:W-:Y:S01]  /*b320*/  FADD R195, R14, R195 ;  /* 0x000000c30ec37221 */ /* 0x000fe20000000000 */
[----:B------:R-:W-:-:S02]  /*b330*/  F2FP.SATFINITE.E4M3.F32.PACK_AB_MERGE_C R133, RZ, R133, RZ ;  /* 0x00000085ff85723e */ /* 0x000fc400048070ff */
[----:B------:R-:W-:Y:S02]  /*b340*/  F2FP.SATFINITE.E4M3.F32.PACK_AB_MERGE_C R134, RZ, R134, RZ ;  /* 0x00000086ff86723e */ /* 0x000fe400048070ff */
[----:B------:R-:W-:Y:S01]  /*b350*/  PRMT R53, R64, 0x7604, R53 ;  /* 0x0000760440357816 */ /* 0x000fe20000000035 */
[----:B------:R-:W-:Y:S01]  /*b360*/  IMAD.U32 R133, R133, 0x10000, RZ ;  /* 0x0001000085857824 */ /* 0x000fe200078e00ff */
[----:B------:R-:W-:Y:S02]  /*b370*/  F2FP.SATFINITE.E4M3.F32.PACK_AB_MERGE_C R66, RZ, R66, RZ ;  /* 0x00000042ff42723e */ /* 0x000fe400048070ff */
[----:B------:R-:W-:Y:S02]  /*b380*/  F2FP.SATFINITE.E4M3.F32.PACK_AB_MERGE_C R67, RZ, R67, RZ ;  /* 0x00000043ff43723e */ /* 0x000fe400048070ff */
[----:B------:R-:W-:Y:S02]  /*b390*/  LOP3.LUT R64, R116, 0xff, RZ, 0xc0, !PT ;  /* 0x000000ff74407812 */ /* 0x000fe400078ec0ff */
[----:B------:R-:W-:-:S02]  /*b3a0*/  LOP3.LUT R113, R113, 0xffff, RZ, 0xc0, !PT ;  /* 0x0000ffff71717812 */ /* 0x000fc400078ec0ff */
[----:B------:R-:W-:Y:S01]  /*b3b0*/  LOP3.LUT R13, R13, 0xff0000, R30, 0xf8, !PT ;  /* 0x00ff00000d0d7812 */ /* 0x000fe200078ef81e */
[----:B------:R-:W-:Y:S01]  /*b3c0*/  IMAD.U32 R30, R103, 0x10000, RZ ;  /* 0x00010000671e7824 */ /* 0x000fe200078e00ff */
[----:B------:R-:W-:Y:S01]  /*b3d0*/  LOP3.LUT R60, R60, R11, RZ, 0xfc, !PT ;  /* 0x0000000b3c3c7212 */ /* 0x000fe200078efcff */
[----:B------:R-:W-:Y:S01]  /*b3e0*/  IMAD.SHL.U32 R11, R130, 0x1000000, RZ ;  /* 0x01000000820b7824 */ /* 0x000fe200078e00ff */
[----:B------:R-:W-:Y:S01]  /*b3f0*/  LOP3.LUT R41, R41, 0xff0000, R18, 0xf8, !PT ;  /* 0x00ff000029297812 */ /* 0x000fe200078ef812 */
[----:B------:R-:W-:Y:S01]  /*b400*/  IMAD.U32 R18, R111, 0x10000, RZ ;  /* 0x000100006f127824 */ /* 0x000fe200078e00ff */
[----:B------:R-:W-:Y:S02]  /*b410*/  F2FP.SATFINITE.E4M3.F32.PACK_AB_MERGE_C R119, RZ, R119, RZ ;  /* 0x00000077ff77723e */ /* 0x000fe400048070ff */
[----:B------:R-:W-:Y:S02]  /*b420*/  LOP3.LUT R134, R134, 0xffff, RZ, 0xc0, !PT ;  /* 0x0000ffff86867812 */ /* 0x000fe400078ec0ff */
[----:B------:R-:W-:Y:S01]  /*b430*/  LOP3.LUT R20, R20, 0xff0000, R65, 0xf8, !PT ;  /* 0x00ff000014147812 */ /* 0x000fe200078ef841 */
[----:B------:R-:W-:Y:S01]  /*b440*/  IMAD.U32 R65, R66, 0x10000, RZ ;  /* 0x0001000042417824 */ /* 0x000fe200078e00ff */
[----:B------:R-:W-:-:S02]  /*b450*/  LOP3.LUT R67, R67, 0xffff, RZ, 0xc0, !PT ;  /* 0x0000ffff43437812 */ /* 0x000fc400078ec0ff */
[----:B------:R-:W-:Y:S02]  /*b460*/  PRMT R64, R113, 0x7604, R64 ;  /* 0x0000760471407816 */ /* 0x000fe40000000040 */
[----:B------:R-:W-:Y:S01]  /*b470*/  F2FP.SATFINITE.E4M3.F32.PACK_AB_MERGE_C R127, RZ, R127, RZ ;  /* 0x0000007fff7f723e */ /* 0x000fe200048070ff */
[----:B------:R-:W-:Y:S01]  /*b480*/  IMAD.SHL.U32 R67, R67, 0x1000000, RZ ;  /* 0x0100000043437824 */ /* 0x000fe200078e00ff */
[----:B------:R-:W-:Y:S02]  /*b490*/  F2FP.SATFINITE.E4M3.F32.PACK_AB_MERGE_C R137, RZ, R137, RZ ;  /* 0x00000089ff89723e */ /* 0x000fe400048070ff */
[----:B------:R-:W-:Y:S02]  /*b4a0*/  F2FP.SATFINITE.E4M3.F32.PACK_AB_MERGE_C R140, RZ, R140, RZ ;  /* 0x0000008cff8c723e */ /* 0x000fe400048070ff */
[----:B------:R-:W-:Y:S01]  /*b4b0*/  F2FP.SATFINITE.E4M3.F32.PACK_AB_MERGE_C R78, RZ, R78, RZ ;  /* 0x0000004eff4e723e */ /* 0x000fe200048070ff */
[----:B------:R-:W-:Y:S01]  /*b4c0*/  IMAD.U32 R137, R137, 0x10000, RZ ;  /* 0x0001000089897824 */ /* 0x000fe200078e00ff */
[----:B------:R-:W-:-:S02]  /*b4d0*/  F2FP.SATFINITE.E4M3.F32.PACK_AB_MERGE_C R82, RZ, R82, RZ ;  /* 0x00000052ff52723e */ /* 0x000fc400048070ff */
[----:B------:R-:W-:Y:S02]  /*b4e0*/  F2FP.SATFINITE.E4M3.F32.PACK_AB_MERGE_C R79, RZ, R79, RZ ;  /* 0x0000004fff4f723e */ /* 0x000fe400048070ff */
[----:B------:R-:W-:Y:S01]  /*b4f0*/  F2FP.SATFINITE.E4M3.F32.PACK_AB_MERGE_C R83, RZ, R83, RZ ;  /* 0x00000053ff53723e */ /* 0x000fe200048070ff */
[----:B------:R-:W-:Y:S01]  /*b500*/  IMAD.U32 R82, R82, 0x10000, RZ ;  /* 0x0001000052527824 */ /* 0x000fe200078e00ff */
[----:B------:R-:W-:Y:S01]  /*b510*/  LOP3.LUT R37, R37, 0xff0000, R30, 0xf8, !PT ;  /* 0x00ff000025257812 */ /* 0x000fe200078ef81e */
[----:B------:R-:W-:Y:S01]  /*b520*/  IMAD.U32 R30, R119, 0x10000, RZ ;  /* 0x00010000771e7824 */ /* 0x000fe200078e00ff */
[----:B------:R-:W-:Y:S01]  /*b530*/  LOP3.LUT R56, R56, R11, RZ, 0xfc, !PT ;  /* 0x0000000b38387212 */ /* 0x000fe200078efcff */
[----:B------:R-:W-:Y:S01]  /*b540*/  IMAD.SHL.U32 R11, R134, 0x1000000, RZ ;  /* 0x01000000860b7824 */ /* 0x000fe200078e00ff */
[----:B------:R-:W-:Y:S02]  /*b550*/  F2FP.SATFINITE.E4M3.F32.PACK_AB_MERGE_C R106, RZ, R106, RZ ;  /* 0x0000006aff6a723e */ /* 0x000fe400048070ff */
[----:B------:R-:W-:-:S02]  /*b560*/  F2FP.SATFINITE.E4M3.F32.PACK_AB_MERGE_C R54, RZ, R54, RZ ;  /* 0x00000036ff36723e */ /* 0x000fc400048070ff */
[----:B------:R-:W-:Y:S02]  /*b570*/  F2FP.SATFINITE.E4M3.F32.PACK_AB_MERGE_C R58, RZ, R58, RZ ;  /* 0x0000003aff3a723e */ /* 0x000fe400048070ff */
[----:B------:R-:W-:Y:S01]  /*b580*/  LOP3.LUT R49, R49, 0xff0000, R18, 0xf8, !PT ;  /* 0x00ff000031317812 */ /* 0x000fe200078ef812 */
[----:B------:R-:W-:Y:S01]  /*b590*/  IMAD.U32 R18, R127, 0x10000, RZ ;  /* 0x000100007f127824 */ /* 0x000fe200078e00ff */
[----:B------:R-:W-:Y:S01]  /*b5a0*/  F2FP.SATFINITE.E4M3.F32.PACK_AB_MERGE_C R135, RZ, R135, RZ ;  /* 0x00000087ff87723e */ /* 0x000fe200048070ff */
[----:B------:R-:W-:Y:S01]  /*b5b0*/  IMAD.U32 R54, R54, 0x10000, RZ ;  /* 0x0001000036367824 */ /* 0x000fe200078e00ff */
[----:B------:R-:W-:Y:S01]  /*b5c0*/  LOP3.LUT R64, R64, 0xff0000, R133, 0xf8, !PT ;  /* 0x00ff000040407812 */ /* 0x000fe200078ef885 */
[----:B------:R-:W-:Y:S01]  /*b5d0*/  IMAD.U32 R69, R58, 0x10000, RZ ;  /* 0x000100003a457824 */ /* 0x000fe200078e00ff */
[----:B------:R-:W-:Y:S02]  /*b5e0*/  F2FP.SATFINITE.E4M3.F32.PACK_AB_MERGE_C R55, RZ, R55, RZ ;  /* 0x00000037ff37723e */ /* 0x000fe400048070ff */
[----:B------:R-:W-:-:S02]  /*b5f0*/  LOP3.LUT R140, R140, 0xffff, RZ, 0xc0, !PT ;  /* 0x0000ffff8c8c7812 */ /* 0x000fc400078ec0ff */
[----:B------:R-:W-:Y:S01]  /*b600*/  LOP3.LUT R24, R24, 0xff0000, R65, 0xf8, !PT ;  /* 0x00ff000018187812 */ /* 0x000fe200078ef841 */
[----:B------:R-:W-:Y:S01]  /*b610*/  IMAD.U32 R65, R78, 0x10000, RZ ;  /* 0x000100004e417824 */ /* 0x000fe200078e00ff */
[----:B------:R-:W-:Y:S02]  /*b620*/  LOP3.LUT R79, R79, 0xffff, RZ, 0xc0, !PT ;  /* 0x0000ffff4f4f7812 */ /* 0x000fe400078ec0ff */
[----:B------:R-:W-:Y:S02]  /*b630*/  LOP3.LUT R83, R83, 0xffff, RZ, 0xc0, !PT ;  /* 0x0000ffff53537812 */ /* 0x000fe400078ec0ff */
[----:B------:R-:W-:Y:S01]  /*b640*/  F2FP.SATFINITE.E4M3.F32.PACK_AB_MERGE_C R131, RZ, R131, RZ ;  /* 0x00000083ff83723e */ /* 0x000fe200048070ff */
[----:B------:R-:W-:Y:S01]  /*b650*/  IMAD.SHL.U32 R79, R79, 0x1000000, RZ ;  /* 0x010000004f4f7824 */ /* 0x000fe200078e00ff */
[----:B------:R-:W-:Y:S02]  /*b660*/  LOP3.LUT R106, R106, 0xffff, RZ, 0xc0, !PT ;  /* 0x0000ffff6a6a7812 */ /* 0x000fe400078ec0ff */
[----:B------:R-:W-:-:S02]  /*b670*/  F2FP.SATFINITE.E4M3.F32.PACK_AB_MERGE_C R124, RZ, R124, RZ ;  /* 0x0000007cff7c723e */ /* 0x000fc400048070ff */
[----:B------:R-:W-:Y:S01]  /*b680*/  F2FP.SATFINITE.E4M3.F32.PACK_AB_MERGE_C R121, RZ, R121, RZ ;  /* 0x00000079ff79723e */ /* 0x000fe200048070ff */
[----:B------:R-:W-:Y:S01]  /*b690*/  IMAD.SHL.U32 R106, R106, 0x1000000, RZ ;  /* 0x010000006a6a7824 */ /* 0x000fe200078e00ff */
[----:B------:R-:W-:Y:S01]  /*b6a0*/  LOP3.LUT R45, R45, 0xff0000, R30, 0xf8, !PT ;  /* 0x00ff00002d2d7812 */ /* 0x000fe200078ef81e */
[----:B------:R-:W-:Y:S01]  /*b6b0*/  IMAD.U32 R30, R135, 0x10000, RZ ;  /* 0x00010000871e7824 */ /* 0x000fe200078e00ff */
[----:B------:R-:W-:Y:S02]  /*b6c0*/  F2FP.SATFINITE.E4M3.F32.PACK_AB_MERGE_C R31, RZ, R31, RZ ;  /* 0x0000001fff1f723e */ /* 0x000fe400048070ff */
[----:B------:R-:W-:Y:S02]  /*b6d0*/  F2FP.SATFINITE.E4M3.F32.PACK_AB_MERGE_C R59, RZ, R59, RZ ;  /* 0x0000003bff3b723e */ /* 0x000fe400048070ff */
[----:B------:R-:W-:Y:S02]  /*b6e0*/  LOP3.LUT R55, R55, 0xffff, RZ, 0xc0, !PT ;  /* 0x0000ffff37377812 */ /* 0x000fe400078ec0ff */
[----:B------:R-:W-:Y:S01]  /*b6f0*/  LOP3.LUT R64, R64, R11, RZ, 0xfc, !PT ;  /* 0x0000000b40407212 */ /* 0x000fe200078efcff */
[----:B------:R-:W-:Y:S01]  /*b700*/  IMAD.SHL.U32 R11, R140, 0x1000000, RZ ;  /* 0x010000008c0b7824 */ /* 0x000fe200078e00ff */
[----:B------:R-:W-:Y:S01]  /*b710*/  LOP3.LUT R67, R24, R67, RZ, 0xfc, !PT ;  /* 0x0000004318437212 */ /* 0x000fe200078efcff */
[----:B------:R-:W-:Y:S01]  /*b720*/  IMAD.SHL.U32 R24, R83, 0x1000000, RZ ;  /* 0x0100000053187824 */ /* 0x000fe200078e00ff */
[----:B------:R-:W-:Y:S01]  /*b730*/  F2FP.SATFINITE.E4M3.F32.PACK_AB_MERGE_C R62, RZ, R62, RZ ;  /* 0x0000003eff3e723e */ /* 0x000fe200048070ff */
[----:B------:R-:W-:Y:S01]  /*b740*/  IMAD.SHL.U32 R34, R55, 0x1000000, RZ ;  /* 0x0100000037227824 */ /* 0x000fe200078e00ff */
[----:B------:R-:W-:-:S02]  /*b750*/  F2FP.SATFINITE.E4M3.F32.PACK_AB_MERGE_C R70, RZ, R70, RZ ;  /* 0x00000046ff46723e */ /* 0x000fc400048070ff */
[----:B------:R-:W-:Y:S01]  /*b760*/  F2FP.SATFINITE.E4M3.F32.PACK_AB_MERGE_C R74, RZ, R74, RZ ;  /* 0x0000004aff4a723e */ /* 0x000fe200048070ff */
[----:B------:R-:W-:Y:S01]  /*b770*/  IMAD.U32 R62, R62, 0x10000, RZ ;  /* 0x000100003e3e7824 */ /* 0x000fe200078e00ff */
[----:B------:R-:W-:Y:S01]  /*b780*/  LOP3.LUT R57, R57, 0xff0000, R18, 0xf8, !PT ;  /* 0x00ff000039397812 */ /* 0x000fe200078ef812 */
[----:B------:R-:W-:Y:S01]  /*b790*/  IMAD.U32 R18, R131, 0x10000, RZ ;  /* 0x0001000083127824 */ /* 0x000fe200078e00ff */
[----:B------:R-:W-:Y:S01]  /*b7a0*/  F2FP.SATFINITE.E4M3.F32.PACK_AB_MERGE_C R129, RZ, R129, RZ ;  /* 0x00000081ff81723e */ /* 0x000fe200048070ff */
[----:B------:R-:W-:Y:S01]  /*b7b0*/  IMAD.U32 R70, R70, 0x10000, RZ ;  /* 0x0001000046467824 */ /* 0x000fe200078e00ff */
[----:B------:R-:W-:Y:S02]  /*b7c0*/  LOP3.LUT R26, R26, 0xff0000, R137, 0xf8, !PT ;  /* 0x00ff00001a1a7812 */ /* 0x000fe400078ef889 */
[----:B------:R-:W-:Y:S02]  /*b7d0*/  F2FP.SATFINITE.E4M3.F32.PACK_AB_MERGE_C R63, RZ, R63, RZ ;  /* 0x0000003fff3f723e */ /* 0x000fe400048070ff */
[----:B------:R-:W-:-:S02]  /*b7e0*/  F2FP.SATFINITE.E4M3.F32.PACK_AB_MERGE_C R71, RZ, R71, RZ ;  /* 0x00000047ff47723e */ /* 0x000fc400048070ff */
[----:B------:R-:W-:Y:S02]  /*b7f0*/  LOP3.LUT R32, R32, 0xff0000, R65, 0xf8, !PT ;  /* 0x00ff000020207812 */ /* 0x000fe400078ef841 */
[----:B------:R-:W-:Y:S02]  /*b800*/  LOP3.LUT R33, R33, 0xff0000, R82, 0xf8, !PT ;  /* 0x00ff000021217812 */ /* 0x000fe400078ef852 */
[----:B------:R-:W-:Y:S02]  /*b810*/  F2FP.SATFINITE.E4M3.F32.PACK_AB_MERGE_C R128, RZ, R128, RZ ;  /* 0x00000080ff80723e */ /* 0x000fe400048070ff */
[----:B------:R-:W-:Y:S02]  /*b820*/  LOP3.LUT R27, R124, 0xff, RZ, 0xc0, !PT ;  /* 0x000000ff7c1b7812 */ /* 0x000fe400078ec0ff */
[----:B------:R-:W-:Y:S02]  /*b830*/  LOP3.LUT R68, R121, 0xffff, RZ, 0xc0, !PT ;  /* 0x0000ffff79447812 */ /* 0x000fe400078ec0ff */
[----:B------:R-:W-:-:S02]  /*b840*/  F2FP.SATFINITE.E4M3.F32.PACK_AB_MERGE_C R35, RZ, R35, RZ ;  /* 0x00000023ff23723e */ /* 0x000fc400048070ff */
[----:B------:R-:W-:Y:S02]  /*b850*/  LOP3.LUT R31, R31, 0xffff, RZ, 0xc0, !PT ;  /* 0x0000ffff1f1f7812 */ /* 0x000fe400078ec0ff */
[----:B------:R-:W-:Y:S02]  /*b860*/  LOP3.LUT R59, R59, 0xffff, RZ, 0xc0, !PT ;  /* 0x0000ffff3b3b7812 */ /* 0x000fe400078ec0ff */
[----:B------:R-:W-:Y:S02]  /*b870*/  F2FP.SATFINITE.E4M3.F32.PACK_AB_MERGE_C R75, RZ, R75, RZ ;  /* 0x0000004bff4b723e */ /* 0x000fe400048070ff */
[----:B------:R-:W-:Y:S01]  /*b880*/  F2FP.SATFINITE.E4M3.F32.PACK_AB_MERGE_C R42, RZ, R42, RZ ;  /* 0x0000002aff2a723e */ /* 0x000fe200048070ff */
[----:B------:R-:W-:Y:S01]  /*b890*/  IMAD.SHL.U32 R59, R59, 0x1000000, RZ ;  /* 0x010000003b3b7824 */ /* 0x000fe200078e00ff */
[----:B------:R-:W-:Y:S02]  /*b8a0*/  LOP3.LUT R21, R21, 0xff0000, R54, 0xf8, !PT ;  /* 0x00ff000015157812 */ /* 0x000fe400078ef836 */
[----:B------:R-:W-:Y:S01]  /*b8b0*/  LOP3.LUT R22, R22, 0xff0000, R69, 0xf8, !PT ;  /* 0x00ff000016167812 */ /* 0x000fe200078ef845 */
[----:B------:R-:W-:Y:S01]  /*b8c0*/  IMAD.U32 R69, R74, 0x10000, RZ ;  /* 0x000100004a457824 */ /* 0x000fe200078e00ff */
[----:B------:R-:W-:Y:S01]  /*b8d0*/  LOP3.LUT R53, R53, 0xff0000, R30, 0xf8, !PT ;  /* 0x00ff000035357812 */ /* 0x000fe200078ef81e */
[----:B------:R-:W-:Y:S01]  /*b8e0*/  IMAD.U32 R30, R129, 0x10000, RZ ;  /* 0x00010000811e7824 */ /* 0x000fe200078e00ff */
[----:B------:R-:W-:Y:S01]  /*b8f0*/  F2FP.SATFINITE.E4M3.F32.PACK_AB_MERGE_C R43, RZ, R43, RZ ;  /* 0x0000002bff2b723e */ /* 0x000fe200048070ff */
[----:B------:R-:W-:Y:S01]  /*b900*/  IMAD.U32 R42, R42, 0x10000, RZ ;  /* 0x000100002a2a7824 */ /* 0x000fe200078e00ff */
[----:B------:R-:W-:-:S02]  /*b910*/  LOP3.LUT R63, R63, 0xffff, RZ, 0xc0, !PT ;  /* 0x0000ffff3f3f7812 */ /* 0x000fc400078ec0ff */
[----:B------:R-:W-:Y:S02]  /*b920*/  LOP3.LUT R71, R71, 0xffff, RZ, 0xc0, !PT ;  /* 0x0000ffff47477812 */ /* 0x000fe400078ec0ff */
[----:B------:R-:W-:Y:S02]  /*b930*/  F2FP.SATFINITE.E4M3.F32.PACK_AB_MERGE_C R122, RZ, R122, RZ ;  /* 0x0000007aff7a723e */ /* 0x000fe400048070ff */
[----:B------:R-:W-:Y:S01]  /*b940*/  LOP3.LUT R26, R26, R11, RZ, 0xfc, !PT ;  /* 0x0000000b1a1a7212 */ /* 0x000fe200078efcff */
[----:B------:R-:W-:Y:S01]  /*b950*/  FMUL R11, R3, UR15 ;  /* 0x0000000f030b7c20 */ /* 0x000fe20008400000 */
[----:B------:R-:W-:Y:S02]  /*b960*/  LOP3.LUT R32, R32, R79, RZ, 0xfc, !PT ;  /* 0x0000004f20207212 */ /* 0x000fe400078efcff */
[----:B------:R-:W-:Y:S02]  /*b970*/  LOP3.LUT R33, R33, R24, RZ, 0xfc, !PT ;  /* 0x0000001821217212 */ /* 0x000fe400078efcff */
[----:B------:R-:W-:-:S02]  /*b980*/  LOP3.LUT R128, R128, 0xffff, RZ, 0xc0, !PT ;  /* 0x0000ffff80807812 */ /* 0x000fc400078ec0ff */
[----:B------:R-:W-:Y:S02]  /*b990*/  PRMT R27, R68, 0x7604, R27 ;  /* 0x00007604441b7816 */ /* 0x000fe4000000001b */
[----:B------:R-:W-:Y:S01]  /*b9a0*/  F2FP.SATFINITE.E4M3.F32.PACK_AB_MERGE_C R86, RZ, R86, RZ ;  /* 0x00000056ff56723e */ /* 0x000fe200048070ff */
[----:B------:R-:W-:Y:S01]  /*b9b0*/  IMAD.SHL.U32 R128, R128, 0x1000000, RZ ;  /* 0x0100000080807824 */ /* 0x000fe200078e00ff */
[----:B------:R-:W-:Y:S02]  /*b9c0*/  F2FP.SATFINITE.E4M3.F32.PACK_AB_MERGE_C R90, RZ, R90, RZ ;  /* 0x0000005aff5a723e */ /* 0x000fe400048070ff */
[----:B------:R-:W-:Y:S01]  /*b9d0*/  LOP3.LUT R61, R61, 0xff0000, R18, 0xf8, !PT ;  /* 0x00ff00003d3d7812 */ /* 0x000fe200078ef812 */
[----:B------:R-:W-:Y:S01]  /*b9e0*/  IMAD.SHL.U32 R18, R31, 0x1000000, RZ ;  /* 0x010000001f127824 */ /* 0x000fe200078e00ff */
[----:B------:R-:W-:Y:S01]  /*b9f0*/  LOP3.LUT R35, R35, 0xffff, RZ, 0xc0, !PT ;  /* 0x0000ffff23237812 */ /* 0x000fe200078ec0ff */
[----:B------:R-:W-:Y:S01]  /*ba00*/  IMAD.U32 R90, R90, 0x10000, RZ ;  /* 0x000100005a5a7824 */ /* 0x000fe200078e00ff */
[----:B------:R-:W-:-:S02]  /*ba10*/  LOP3.LUT R75, R75, 0xffff, RZ, 0xc0, !PT ;  /* 0x0000ffff4b4b7812 */ /* 0x000fc400078ec0ff */
[----:B------:R-:W-:Y:S02]  /*ba20*/  F2FP.SATFINITE.E4M3.F32.PACK_AB_MERGE_C R87, RZ, R87, RZ ;  /* 0x00000057ff57723e */ /* 0x000fe400048070ff */
[----:B------:R-:W-:Y:S01]  /*ba30*/  F2FP.SATFINITE.E4M3.F32.PACK_AB_MERGE_C R91, RZ, R91, RZ ;  /* 0x0000005bff5b723e */ /* 0x000fe200048070ff */
[----:B------:R-:W-:Y:S01]  /*ba40*/  IMAD.SHL.U32 R75, R75, 0x1000000, RZ ;  /* 0x010000004b4b7824 */ /* 0x000fe200078e00ff */
[----:B------:R-:W-:Y:S02]  /*ba50*/  F2FP.SATFINITE.E4M3.F32.PACK_AB_MERGE_C R98, RZ, R98, RZ ;  /* 0x00000062ff62723e */ /* 0x000fe400048070ff */
[----:B------:R-:W-:Y:S02]  /*ba60*/  LOP3.LUT R37, R37, R106, RZ, 0xfc, !PT ;  /* 0x0000006a25257212 */ /* 0x000fe400078efcff */
[----:B------:R-:W-:Y:S02]  /*ba70*/  F2FP.SATFINITE.E4M3.F32.PACK_AB_MERGE_C R138, RZ, R138, RZ ;  /* 0x0000008aff8a723e */ /* 0x000fe400048070ff */
[----:B------:R-:W-:-:S02]  /*ba80*/  F2FP.SATFINITE.E4M3.F32.PACK_AB_MERGE_C R39, RZ, R39, RZ ;  /* 0x00000027ff27723e */ /* 0x000fc400048070ff */
[----:B------:R-:W-:Y:S02]  /*ba90*/  LOP3.LUT R43, R43, 0xffff, RZ, 0xc0, !PT ;  /* 0x0000ffff2b2b7812 */ /* 0x000fe400078ec0ff */
[----:B------:R-:W-:Y:S01]  /*baa0*/  LOP3.LUT R51, R20, R51, RZ, 0xfc, !PT ;  /* 0x0000003314337212 */ /* 0x000fe200078efcff */
[----:B------:R-:W-:Y:S01]  /*bab0*/  IMAD.SHL.U32 R20, R63, 0x1000000, RZ ;  /* 0x010000003f147824 */ /* 0x000fe200078e00ff */
[----:B------:R-:W-:Y:S01]  /*bac0*/  LOP3.LUT R21, R21, R34, RZ, 0xfc, !PT ;  /* 0x0000002215157212 */ /* 0x000fe200078efcff */
[----:B------:R-:W-:Y:S01]  /*bad0*/  IMAD.SHL.U32 R34, R71, 0x1000000, RZ ;  /* 0x0100000047227824 */ /* 0x000fe200078e00ff */
[----:B------:R-:W-:Y:S02]  /*bae0*/  LOP3.LUT R122, R122, 0xffff, RZ, 0xc0, !PT ;  /* 0x0000ffff7a7a7812 */ /* 0x000fe400078ec0ff */
[----:B------:R-:W-:Y:S02]  /*baf0*/  F2FP.SATFINITE.E4M3.F32.PACK_AB_MERGE_C R132, RZ, R132, RZ ;  /* 0x00000084ff84723e */ /* 0x000fe400048070ff */
[----:B------:R-:W-:Y:S01]  /*bb00*/  SEL R24, R33, R32, P6 ;  /* 0x0000002021187207 */ /* 0x000fe20003000000 */
[----:B------:R-:W-:Y:S01]  /*bb10*/  IMAD.SHL.U32 R122, R122, 0x1000000, RZ ;  /* 0x010000007a7a7824 */ /* 0x000fe200078e00ff */
[----:B------:R-:W-:-:S02]  /*bb20*/  F2FP.SATFINITE.E4M3.F32.PACK_AB_MERGE_C R46, RZ, R46, RZ ;  /* 0x0000002eff2e723e */ /* 0x000fc400048070ff */
[----:B------:R-:W-:Y:S02]  /*bb30*/  LOP3.LUT R23, R23, 0xff0000, R62, 0xf8, !PT ;  /* 0x00ff000017177812 */ /* 0x000fe400078ef83e */
[----:B------:R-:W-:Y:S01]  /*bb40*/  LOP3.LUT R25, R25, 0xff0000, R70, 0xf8, !PT ;  /* 0x00ff000019197812 */ /* 0x000fe200078ef846 */
[----:B------:R-:W-:Y:S01]  /*bb50*/  IMAD.U32 R46, R46, 0x10000, RZ ;  /* 0x000100002e2e7824 */ /* 0x000fe200078e00ff */
[----:B------:R-:W-:Y:S01]  /*bb60*/  LOP3.LUT R28, R28, 0xff0000, R69, 0xf8, !PT ;  /* 0x00ff00001c1c7812 */ /* 0x000fe200078ef845 */
[----:B------:R-:W-:Y:S01]  /*bb70*/  IMAD.U32 R69, R86, 0x10000, RZ ;  /* 0x0001000056457824 */ /* 0x000fe200078e00ff */
[----:B------:R-:W-:Y:S01]  /*bb80*/  LOP3.LUT R27, R27, 0xff0000, R30, 0xf8, !PT ;  /* 0x00ff00001b1b7812 */ /* 0x000fe200078ef81e */
[----:B------:R-:W-:Y:S01]  /*bb90*/  IMAD.SHL.U32 R30, R35, 0x1000000, RZ ;  /* 0x01000000231e7824 */ /* 0x000fe200078e00ff */
[----:B------:R-:W-:Y:S01]  /*bba0*/  LOP3.LUT R87, R87, 0xffff, RZ, 0xc0, !PT ;  /* 0x0000ffff57577812 */ /* 0x000fe200078ec0ff */
[----:B------:R-:W-:Y:S01]  /*bbb0*/  IMAD.MOV.U32 R35, RZ, RZ, 0x3021 ;  /* 0x00003021ff237424 */ /* 0x000fe200078e00ff */
[----:B------:R-:W-:-:S02]  /*bbc0*/  LOP3.LUT R91, R91, 0xffff, RZ, 0xc0, !PT ;  /* 0x0000ffff5b5b7812 */ /* 0x000fc400078ec0ff */
[----:B------:R-:W-:Y:S01]  /*bbd0*/  F2FP.SATFINITE.E4M3.F32.PACK_AB_MERGE_C R136, RZ, R136, RZ ;  /* 0x00000088ff88723e */ /* 0x000fe200048070ff */
[----:B------:R-:W-:Y:S01]  /*bbe0*/  IMAD.SHL.U32 R87, R87, 0x1000000, RZ ;  /* 0x0100000057577824 */ /* 0x000fe200078e00ff */
[----:B------:R-:W-:Y:S02]  /*bbf0*/  FSETP.GEU.AND P3, PT, R11, -126, PT ;  /* 0xc2fc00000b00780b */ /* 0x000fe40003f6e000 */
[----:B------:R-:W-:Y:S02]  /*bc00*/  SEL R32, R32, R33, P6 ;  /* 0x0000002120207207 */ /* 0x000fe40003000000 */
[----:B------:R-:W-:Y:S02]  /*bc10*/  LOP3.LUT R98, R98, 0xffff, RZ, 0xc0, !PT ;  /* 0x0000ffff62627812 */ /* 0x000fe400078ec0ff */
[----:B------:R-:W-:Y:S02]  /*bc20*/  LOP3.LUT R138, R138, 0xffff, RZ, 0xc0, !PT ;  /* 0x0000ffff8a8a7812 */ /* 0x000fe400078ec0ff */
[----:B------:R-:W-:Y:S01]  /*bc30*/  SEL R31, R37, R40, P6 ;  /* 0x00000028251f7207 */ /* 0x000fe20003000000 */
[----:B------:R-:W-:Y:S01]  /*bc40*/  IMAD.SHL.U32 R98, R98, 0x1000000, RZ ;  /* 0x0100000062627824 */ /* 0x000fe200078e00ff */
[----:B------:R-:W-:Y:S01]  /*bc50*/  SEL R33, R40, R37, P6 ;  /* 0x0000002528217207 */ /* 0x000fe20003000000 */
[----:B------:R-:W-:Y:S01]  /*bc60*/  IMAD.MOV.U32 R37, RZ, RZ, 0x2130 ;  /* 0x00002130ff257424 */ /* 0x000fe200078e00ff */
[----:B------:R-:W-:Y:S01]  /*bc70*/  LOP3.LUT R39, R39, 0xffff, RZ, 0xc0, !PT ;  /* 0x0000ffff27277812 */ /* 0x000fe200078ec0ff */
[----:B------:R-:W-:Y:S01]  /*bc80*/  IMAD.SHL.U32 R138, R138, 0x1000000, RZ ;  /* 0x010000008a8a7824 */ /* 0x000fe200078e00ff */
[----:B------:R-:W-:Y:S01]  /*bc90*/  LOP3.LUT R13, R13, R18, RZ, 0xfc, !PT ;  /* 0x000000120d0d7212 */ /* 0x000fe200078efcff */
[----:B------:R-:W-:Y:S01]  /*bca0*/  IMAD.SHL.U32 R18, R43, 0x1000000, RZ ;  /* 0x010000002b127824 */ /* 0x000fe200078e00ff */
[----:B------:R-:W-:Y:S01]  /*bcb0*/  LOP3.LUT R22, R22, R59, RZ, 0xfc, !PT ;  /* 0x0000003b16167212 */ /* 0x000fe200078efcff */
[----:B------:R-:W-:Y:S01]  /*bcc0*/  IMAD.SHL.U32 R39, R39, 0x1000000, RZ ;  /* 0x0100000027277824 */ /* 0x000fe200078e00ff */
[----:B------:R-:W-:Y:S01]  /*bcd0*/  LOP3.LUT R132, R132, 0xffff, RZ, 0xc0, !PT ;  /* 0x0000ffff84847812 */ /* 0x000fe200078ec0ff */
[----:B------:R-:W-:Y:S01]  /*bce0*/  @!P3 FMUL R11, R11, 0.5 ;  /* 0x3f0000000b0bb820 */ /* 0x000fe20000400000 */
[----:B------:R-:W-:-:S02]  /*bcf0*/  LOP3.LUT R17, R17, 0xff0000, R42, 0xf8, !PT ;  /* 0x00ff000011117812 */ /* 0x000fc400078ef82a */
[----:B------:R-:W-:Y:S01]  /*bd00*/  LOP3.LUT R20, R23, R20, RZ, 0xfc, !PT ;  /* 0x0000001417147212 */ /* 0x000fe200078efcff */
[----:B------:R-:W-:Y:S01]  /*bd10*/  IMAD.SHL.U32 R132, R132, 0x1000000, RZ ;  /* 0x0100000084847824 */ /* 0x000fe200078e00ff */
[----:B------:R-:W-:Y:S01]  /*bd20*/  LOP3.LUT R25, R25, R34, RZ, 0xfc, !PT ;  /* 0x0000002219197212 */ /* 0x000fe200078efcff */
[----:B------:R-:W-:Y:S01]  /*bd30*/  IMAD.SHL.U32 R34, R91, 0x1000000, RZ ;  /* 0x010000005b227824 */ /* 0x000fe200078e00ff */
[----:B------:R-:W-:Y:S01]  /*bd40*/  LOP3.LUT R136, R136, 0xffff, RZ, 0xc0, !PT ;  /* 0x0000ffff88887812 */ /* 0x000fe200078ec0ff */
[----:B------:R-:W1:Y:S01]  /*bd50*/  MUFU.EX2 R14, R11 ;  /* 0x0000000b000e7308 */ /* 0x000e620000000800 */
[----:B------:R-:W-:Y:S02]  /*bd60*/  LOP3.LUT R57, R57, R128, RZ, 0xfc, !PT ;  /* 0x0000008039397212 */ /* 0x000fe400078efcff */
[----:B------:R-:W-:Y:S01]  /*bd70*/  LOP3.LUT R36, R36, 0xff0000, R69, 0xf8, !PT ;  /* 0x00ff000024247812 */ /* 0x000fe200078ef845 */
[----:B------:R-:W-:Y:S01]  /*bd80*/  IMAD.SHL.U32 R136, R136, 0x1000000, RZ ;  /* 0x0100000088887824 */ /* 0x000fe200078e00ff */
[----:B------:R-:W-:-:S02]  /*bd90*/  LOP3.LUT R29, R29, 0xff0000, R90, 0xf8, !PT ;  /* 0x00ff00001d1d7812 */ /* 0x000fc400078ef85a */
[----:B------:R-:W-:Y:S02]  /*bda0*/  LOP3.LUT R28, R28, R75, RZ, 0xfc, !PT ;  /* 0x0000004b1c1c7212 */ /* 0x000fe400078efcff */
[----:B------:R-:W-:Y:S02]  /*bdb0*/  FSETP.GEU.AND P2, PT, R12, -126, PT ;  /* 0xc2fc00000c00780b */ /* 0x000fe40003f4e000 */
[----:B------:R-:W-:Y:S02]  /*bdc0*/  SEL R23, R22, R21, P6 ;  /* 0x0000001516177207 */ /* 0x000fe40003000000 */
[----:B------:R-:W-:Y:S02]  /*bdd0*/  SEL R21, R21, R22, P6 ;  /* 0x0000001615157207 */ /* 0x000fe40003000000 */
[-C--:B------:R-:W-:Y:S02]  /*bde0*/  SHF.R.U32.HI R35, RZ, R0.reuse, R35 ;  /* 0x00000000ff237219 */ /* 0x080fe40000011623 */
[----:B------:R-:W-:Y:S01]  /*bdf0*/  SHF.R.U32.HI R37, RZ, R0, R37 ;  /* 0x00000000ff257219 */ /* 0x000fe20000011625 */
[----:B-1----:R-:W-:Y:S01]  /*be00*/  @!P3 FMUL R14, R14, R14 ;  /* 0x0000000e0e0eb220 */ /* 0x002fe20000400000 */
[----:B------:R-:W-:Y:S01]  /*be10*/  LOP3.LUT R17, R17, R18, RZ, 0xfc, !PT ;  /* 0x0000001211117212 */ /* 0x000fe200078efcff */
[----:B------:R-:W-:Y:S01]  /*be20*/  IMAD.SHL.U32 R18, R47, 0x1000000, RZ ;  /* 0x010000002f127824 */ /* 0x000fe200078e00ff */
[----:B------:R-:W-:Y:S01]  /*be30*/  LOP3.LUT R45, R45, R122, RZ, 0xfc, !PT ;  /* 0x0000007a2d2d7212 */ /* 0x000fe200078efcff */
[----:B------:R-:W-:Y:S01]  /*be40*/  @!P2 FMUL R12, R12, 0.5 ;  /* 0x3f0000000c0ca820 */ /* 0x000fe20000400000 */
[----:B------:R-:W-:Y:S01]  /*be50*/  SEL R22, R67, R20, P6 ;  /* 0x0000001443167207 */ /* 0x000fe20003000000 */
[----:B------:R-:W-:-:S01]  /*be60*/  FFMA R5, R14, R5, R195 ;  /* 0x000000050e057223 */ /* 0x000fc200000000c3 */
[----:B------:R-:W-:Y:S01]  /*be70*/  LOP3.LUT R30, R15, R30, RZ, 0xfc, !PT ;  /* 0x0000001e0f1e7212 */ /* 0x000fe200078efcff */
[----:B------:R-:W1:Y:S01]  /*be80*/  MUFU.EX2 R3, R12 ;  /* 0x0000000c00037308 */ /* 0x000e620000000800 */
[----:B------:R-:W-:Y:S01]  /*be90*/  SEL R67, R20, R67, P6 ;  /* 0x0000004314437207 */ /* 0x000fe20003000000 */
[----:B------:R-:W-:Y:S01]  /*bea0*/  FMUL R154, R154, R14 ;  /* 0x0000000e9a9a7220 */ /* 0x000fe20000400000 */
[----:B------:R-:W-:Y:S01]  /*beb0*/  SEL R40, R57, R60, P6 ;  /* 0x0000003c39287207 */ /* 0x000fe20003000000 */
[-C--:B------:R-:W-:Y:S01]  /*bec0*/  FMUL R155, R155, R14.reuse ;  /* 0x0000000e9b9b7220 */ /* 0x080fe20000400000 */
[----:B------:R-:W-:Y:S01]  /*bed0*/  LOP3.LUT R19, R19, 0xff0000, R46, 0xf8, !PT ;  /* 0x00ff000013137812 */ /* 0x000fe200078ef82e */
[-C--:B------:R-:W-:Y:S01]  /*bee0*/  FMUL R158, R158, R14.reuse ;  /* 0x0000000e9e9e7220 */ /* 0x080fe20000400000 */
[----:B------:R-:W-:Y:S01]  /*bef0*/  LOP3.LUT R36, R36, R87, RZ, 0xfc, !PT ;  /* 0x0000005724247212 */ /* 0x000fe200078efcff */
[----:B------:R-:W-:Y:S01]  /*bf00*/  FMUL R159, R159, R14 ;  /* 0x0000000e9f9f7220 */ /* 0x000fe20000400000 */
[----:B------:R-:W-:Y:S01]  /*bf10*/  LOP3.LUT R29, R29, R34, RZ, 0xfc, !PT ;  /* 0x000000221d1d7212 */ /* 0x000fe200078efcff */
[-C--:B------:R-:W-:Y:S01]  /*bf20*/  FMUL R162, R162, R14.reuse ;  /* 0x0000000ea2a27220 */ /* 0x080fe20000400000 */
[----:B------:R-:W-:Y:S01]  /*bf30*/  SEL R20, R28, R25, P6 ;  /* 0x000000191c147207 */ /* 0x000fe20003000000 */
[-C--:B------:R-:W-:Y:S01]  /*bf40*/  FMUL R163, R163, R14.reuse ;  /* 0x0000000ea3a37220 */ /* 0x080fe20000400000 */
[----:B------:R-:W-:Y:S01]  /*bf50*/  SEL R57, R60, R57, P6 ;  /* 0x000000393c397207 */ /* 0x000fe20003000000 */
[----:B------:R-:W-:Y:S01]  /*bf60*/  FMUL R166, R166, R14 ;  /* 0x0000000ea6a67220 */ /* 0x000fe20000400000 */
[----:B------:R-:W-:Y:S01]  /*bf70*/  LOP3.LUT R41, R41, R98, RZ, 0xfc, !PT ;  /* 0x0000006229297212 */ /* 0x000fe200078efcff */
[----:B------:R-:W-:Y:S01]  /*bf80*/  FMUL R167, R167, R14 ;  /* 0x0000000ea7a77220 */ /* 0x000fe20000400000 */
[----:B------:R-:W-:Y:S01]  /*bf90*/  LOP3.LUT R53, R53, R138, RZ, 0xfc, !PT ;  /* 0x0000008a35357212 */ /* 0x000fe200078efcff */
[----:B-1----:R-:W-:Y:S01]  /*bfa0*/  @!P2 FMUL R3, R3, R3 ;  /* 0x000000030303a220 */ /* 0x002fe20000400000 */
[----:B------:R-:W-:Y:S01]  /*bfb0*/  SEL R25, R25, R28, P6 ;  /* 0x0000001c19197207 */ /* 0x000fe20003000000 */
[----:B------:R-:W-:Y:S01]  /*bfc0*/  FMUL R170, R170, R14 ;  /* 0x0000000eaaaa7220 */ /* 0x000fe20000400000 */
[----:B------:R-:W-:Y:S01]  /*bfd0*/  LOP3.LUT R59, R35, 0xf, RZ, 0xc0, !PT ;  /* 0x0000000f233b7812 */ /* 0x000fe200078ec0ff */
[----:B------:R-:W-:Y:S01]  /*bfe0*/  FFMA R6, R3, R6, R190 ;  /* 0x0000000603067223 */ /* 0x000fe200000000be */
[----:B------:R-:W-:Y:S01]  /*bff0*/  LOP3.LUT R60, R37, 0xf, RZ, 0xc0, !PT ;  /* 0x0000000f253c7812 */ /* 0x000fe200078ec0ff */
[----:B------:R-:W-:Y:S01]  /*c000*/  FMUL R152, R152, R3 ;  /* 0x0000000398987220 */ /* 0x000fe20000400000 */
[----:B------:R-:W-:Y:S01]  /*c010*/  LOP3.LUT R16, R16, R39, RZ, 0xfc, !PT ;  /* 0x0000002710107212 */ /* 0x000fe200078efcff */
[----:B------:R-:W-:Y:S01]  /*c020*/  SHFL.IDX PT, R35, R20, R59, 0x1c1f ;  /* 0x001c1f3b14237589 */ /* 0x000fe200000e0000 */
[----:B------:R-:W-:Y:S01]  /*c030*/  SEL R38, R45, R48, P6 ;  /* 0x000000302d267207 */ /* 0x000fe20003000000 */
[----:B------:R-:W-:Y:S01]  /*c040*/  FMUL R153, R153, R3 ;  /* 0x0000000399997220 */ /* 0x000fe20000400000 */
[----:B------:R-:W-:Y:S01]  /*c050*/  LOP3.LUT R27, R27, R132, RZ, 0xfc, !PT ;  /* 0x000000841b1b7212 */ /* 0x000fe200078efcff */
[----:B------:R-:W-:Y:S01]  /*c060*/  SHFL.IDX PT, R37, R24, R59, 0x1c1f ;  /* 0x001c1f3b18257589 */ /* 0x000fe200000e0000 */
[----:B------:R-:W-:Y:S01]  /*c070*/  SEL R15, R30, R13, P6 ;  /* 0x0000000d1e0f7207 */ /* 0x000fe20003000000 */
[-C--:B------:R-:W-:Y:S01]  /*c080*/  FMUL R156, R156, R3.reuse ;  /* 0x000000039c9c7220 */ /* 0x080fe20000400000 */
[----:B------:R-:W-:Y:S01]  /*c090*/  LOP3.LUT R18, R19, R18, RZ, 0xfc, !PT ;  /* 0x0000001213127212 */ /* 0x000fe200078efcff */
[----:B------:R-:W-:Y:S01]  /*c0a0*/  SHFL.IDX PT, R47, R38, R59, 0x1c1f ;  /* 0x001c1f3b262f7589 */ /* 0x000fe200000e0000 */
[----:B------:R-:W-:Y:S01]  /*c0b0*/  LOP3.LUT R49, R49, R114, RZ, 0xfc, !PT ;  /* 0x0000007231317212 */ /* 0x000fe200078efcff */
[-C--:B------:R-:W-:Y:S01]  /*c0c0*/  FMUL R157, R157, R3.reuse ;  /* 0x000000039d9d7220 */ /* 0x080fe20000400000 */
[----:B------:R-:W-:Y:S01]  /*c0d0*/  LOP3.LUT R61, R61, R136, RZ, 0xfc, !PT ;  /* 0x000000883d3d7212 */ /* 0x000fe200078efcff */
[----:B------:R-:W-:Y:S01]  /*c0e0*/  SHFL.IDX PT, R38, R32, R60, 0x1c1f ;  /* 0x001c1f3c20267589 */ /* 0x000fe200000e0000 */
[----:B------:R-:W-:Y:S01]  /*c0f0*/  SEL R13, R13, R30, P6 ;  /* 0x0000001e0d0d7207 */ /* 0x000fe20003000000 */
[----:B------:R-:W-:Y:S01]  /*c100*/  FMUL R160, R160, R3 ;  /* 0x00000003a0a07220 */ /* 0x000fe20000400000 */
[----:B------:R-:W-:Y:S01]  /*c110*/  SEL R28, R29, R36, P6 ;  /* 0x000000241d1c7207 */ /* 0x000fe20003000000 */
[----:B------:R-:W-:Y:S01]  /*c120*/  SHFL.IDX PT, R11, R40, R59, 0x1c1f ;  /* 0x001c1f3b280b7589 */ /* 0x000fe200000e0000 */
[----:B------:R-:W-:Y:S01]  /*c130*/  SEL R29, R36, R29, P6 ;  /* 0x0000001d241d7207 */ /* 0x000fe20003000000 */
[-C--:B------:R-:W-:Y:S01]  /*c140*/  FMUL R161, R161, R3.reuse ;  /* 0x00000003a1a17220 */ /* 0x080fe20000400000 */
[----:B------:R-:W-:Y:S01]  /*c150*/  SEL R30, R41, R44, P6 ;  /* 0x0000002c291e7207 */ /* 0x000fe20003000000 */
[----:B------:R-:W-:Y:S01]  /*c160*/  SHFL.IDX PT, R36, R25, R60, 0x1c1f ;  /* 0x001c1f3c19247589 */ /* 0x000fe200000e0000 */
[----:B------:R-:W-:Y:S01]  /*c170*/  SEL R46, R53, R56, P6 ;  /* 0x00000038352e7207 */ /* 0x000fe20003000000 */
[----:B------:R-:W-:Y:S01]  /*c180*/  FMUL R164, R164, R3 ;  /* 0x00000003a4a47220 */ /* 0x000fe20000400000 */
        /* <DEDUP_REMOVED lines=25> */
[----:B------:R-:W1:Y:S01]  /*c320*/  SHFL.IDX PT, R46, R33, R60, 0x1c1f ;  /* 0x001c1f3c212e7589 */ /* 0x000e6200000e0000 */
[-C--:B------:R-:W-:Y:S01]  /*c330*/  FMUL R177, R177, R3.reuse ;  /* 0x00000003b1b17220 */ /* 0x080fe20000400000 */
[-C--:B------:R-:W-:Y:S01]  /*c340*/  FMUL R180, R180, R3.reuse ;  /* 0x00000003b4b47220 */ /* 0x080fe20000400000 */
[----:B------:R-:W-:Y:S01]  /*c350*/  FMUL R181, R181, R3 ;  /* 0x00000003b5b57220 */ /* 0x000fe20000400000 */
[----:B------:R-:W2:Y:S01]  /*c360*/  SHFL.IDX PT, R44, R44, R60, 0x1c1f ;  /* 0x001c1f3c2c2c7589 */ /* 0x000ea200000e0000 */
[-C--:B------:R-:W-:Y:S01]  /*c370*/  FMUL R171, R171, R14.reuse ;  /* 0x0000000eabab7220 */ /* 0x080fe20000400000 */
[-C--:B------:R-:W-:Y:S01]  /*c380*/  FMUL R174, R174, R14.reuse ;  /* 0x0000000eaeae7220 */ /* 0x080fe20000400000 */
[-C--:B------:R-:W-:Y:S01]  /*c390*/  FMUL R175, R175, R14.reuse ;  /* 0x0000000eafaf7220 */ /* 0x080fe20000400000 */
[----:B------:R-:W-:Y:S01]  /*c3a0*/  SHFL.IDX PT, R55, R48, R59, 0x1c1f ;  /* 0x001c1f3b30377589 */ /* 0x000fe200000e0000 */
[-C--:B------:R-:W-:Y:S01]  /*c3b0*/  FMUL R178, R178, R14.reuse ;  /* 0x0000000eb2b27220 */ /* 0x080fe20000400000 */
[-C--:B------:R-:W-:Y:S01]  /*c3c0*/  FMUL R179, R179, R14.reuse ;  /* 0x0000000eb3b37220 */ /* 0x080fe20000400000 */
[-C--:B------:R-:W-:Y:S01]  /*c3d0*/  FMUL R182, R182, R14.reuse ;  /* 0x0000000eb6b67220 */ /* 0x080fe20000400000 */
[----:B------:R1:W3:Y:S01]  /*c3e0*/  SHFL.IDX PT, R50, R42, R60, 0x1c1f ;  /* 0x001c1f3c2a327589 */ /* 0x0002e200000e0000 */
[----:B------:R-:W-:-:S03]  /*c3f0*/  FMUL R183, R183, R14 ;  /* 0x0000000eb7b77220 */ /* 0x000fc60000400000 */
[----:B------:R4:W-:Y:S04]  /*c400*/  SHFL.IDX PT, R45, R34, R59, 0x1c1f ;  /* 0x001c1f3b222d7589 */ /* 0x0009e800000e0000 */
[----:B------:R-:W5:Y:S04]  /*c410*/  SHFL.IDX PT, R48, R49, R60, 0x1c1f ;  /* 0x001c1f3c31307589 */ /* 0x000f6800000e0000 */
[----:B------:R-:W-:Y:S01]  /*c420*/  SHFL.IDX PT, R12, R13, R60, 0x1c1f ;  /* 0x001c1f3c0d0c7589 */ /* 0x000fe200000e0000 */
[-C--:B-1----:R-:W-:Y:S02]  /*c430*/  PRMT R42, R43, R7.reuse, R46 ;  /* 0x000000072b2a7216 */ /* 0x082fe4000000002e */
[C-C-:B----4-:R-:W-:Y:S01]  /*c440*/  PRMT R34, R35.reuse, R7, R36.reuse ;  /* 0x0000000723227216 */ /* 0x150fe20000000024 */
[----:B------:R-:W1:Y:S01]  /*c450*/  SHFL.IDX PT, R54, R53, R60, 0x1c1f ;  /* 0x001c1f3c35367589 */ /* 0x000e6200000e0000 */
[----:B------:R-:W-:-:S02]  /*c460*/  PRMT R35, R35, R8, R36 ;  /* 0x0000000823237216 */ /* 0x000fc40000000024 */
[CCC-:B------:R-:W-:Y:S01]  /*c470*/  PRMT R36, R37.reuse, R7.reuse, R38.reuse ;  /* 0x0000000725247216 */ /* 0x1c0fe20000000026 */
[----:B------:R-:W4:Y:S01]  /*c480*/  SHFL.IDX PT, R15, R15, R59, 0x1c1f ;  /* 0x001c1f3b0f0f7589 */ /* 0x000f2200000e0000 */
[-C--:B------:R-:W-:Y:S02]  /*c490*/  PRMT R37, R37, R8.reuse, R38 ;  /* 0x0000000825257216 */ /* 0x080fe40000000026 */
[CCC-:B------:R-:W-:Y:S01]  /*c4a0*/  PRMT R38, R39.reuse, R7.reuse, R40.reuse ;  /* 0x0000000727267216 */ /* 0x1c0fe20000000028 */
[----:B------:R-:W-:Y:S01]  /*c4b0*/  SHFL.IDX PT, R19, R19, R59, 0x1c1f ;  /* 0x001c1f3b13137589 */ /* 0x000fe200000e0000 */
[-C--:B------:R-:W-:Y:S02]  /*c4c0*/  PRMT R39, R39, R8.reuse, R40 ;  /* 0x0000000827277216 */ /* 0x080fe40000000028 */
[----:B--2---:R-:W-:Y:S01]  /*c4d0*/  PRMT R40, R41, R7, R44 ;  /* 0x0000000729287216 */ /* 0x004fe2000000002c */
[----:B------:R-:W-:Y:S01]  /*c4e0*/  SHFL.IDX PT, R17, R17, R59, 0x1c1f ;  /* 0x001c1f3b11117589 */ /* 0x000fe200000e0000 */
[----:B------:R-:W-:-:S02]  /*c4f0*/  PRMT R43, R43, R8, R46 ;  /* 0x000000082b2b7216 */ /* 0x000fc4000000002e */
[-C--:B------:R-:W-:Y:S01]  /*c500*/  PRMT R41, R41, R8.reuse, R44 ;  /* 0x0000000829297216 */ /* 0x080fe2000000002c */
[----:B------:R-:W-:Y:S01]  /*c510*/  SHFL.IDX PT, R23, R23, R59, 0x1c1f ;  /* 0x001c1f3b17177589 */ /* 0x000fe200000e0000 */
[-C--:B---3--:R-:W-:Y:S02]  /*c520*/  PRMT R46, R47, R7.reuse, R50 ;  /* 0x000000072f2e7216 */ /* 0x088fe40000000032 */
[-C--:B-----5:R-:W-:Y:S01]  /*c530*/  PRMT R44, R45, R7.reuse, R48 ;  /* 0x000000072d2c7216 */ /* 0x0a0fe20000000030 */
[----:B------:R-:W-:Y:S01]  /*c540*/  SHFL.IDX PT, R22, R22, R59, 0x1c1f ;  /* 0x001c1f3b16167589 */ /* 0x000fe200000e0000 */
[-C--:B------:R-:W-:Y:S02]  /*c550*/  PRMT R47, R47, R8.reuse, R50 ;  /* 0x000000082f2f7216 */ /* 0x080fe40000000032 */
[----:B------:R-:W-:Y:S01]  /*c560*/  PRMT R45, R45, R8, R48 ;  /* 0x000000082d2d7216 */ /* 0x000fe20000000030 */
[----:B------:R-:W2:Y:S01]  /*c570*/  SHFL.IDX PT, R16, R16, R60, 0x1c1f ;  /* 0x001c1f3c10107589 */ /* 0x000ea200000e0000 */
[----:B-1----:R-:W-:-:S02]  /*c580*/  PRMT R50, R51, R7, R54 ;  /* 0x0000000733327216 */ /* 0x002fc40000000036 */
[-C--:B------:R-:W-:Y:S01]  /*c590*/  PRMT R51, R51, R8.reuse, R54 ;  /* 0x0000000833337216 */ /* 0x080fe20000000036 */
[----:B------:R-:W1:Y:S01]  /*c5a0*/  SHFL.IDX PT, R18, R18, R60, 0x1c1f ;  /* 0x001c1f3c12127589 */ /* 0x000e6200000e0000 */
[C-C-:B----4-:R-:W-:Y:S02]  /*c5b0*/  PRMT R24, R15.reuse, R7, R12.reuse ;  /* 0x000000070f187216 */ /* 0x150fe4000000000c */
[----:B------:R-:W-:Y:S01]  /*c5c0*/  PRMT R25, R15, R8, R12 ;  /* 0x000000080f197216 */ /* 0x000fe2000000000c */
[----:B------:R3:W4:Y:S04]  /*c5d0*/  SHFL.IDX PT, R20, R21, R60, 0x1c1f ;  /* 0x001c1f3c15147589 */ /* 0x00072800000e0000 */
[----:B------:R-:W5:Y:S04]  /*c5e0*/  SHFL.IDX PT, R67, R67, R60, 0x1c1f ;  /* 0x001c1f3c43437589 */ /* 0x000f6800000e0000 */
[----:B------:R-:W5:Y:S01]  /*c5f0*/  SHFL.IDX PT, R52, R57, R60, 0x1c1f ;  /* 0x001c1f3c39347589 */ /* 0x000f6200000e0000 */
[----:B---3--:R-:W-:-:S03]  /*c600*/  SHF.L.U32 R21, R10, 0x1f, RZ ;  /* 0x0000001f0a157819 */ /* 0x008fc600000006ff */
[----:B------:R-:W3:Y:S01]  /*c610*/  SHFL.IDX PT, R56, R61, R60, 0x1c1f ;  /* 0x001c1f3c3d387589 */ /* 0x000ee200000e0000 */
[----:B------:R3:W3:Y:S03]  /*c620*/  SYNCS.PHASECHK.TRANS64.TRYWAIT P2, [UR6+0x16000], R21 ;  /* 0x01600015ff0075a7 */ /* 0x0006e60008040146 */
[----:B------:R4:W3:Y:S01]  /*c630*/  SHFL.IDX PT, R13, R26, R60, 0x1c1f ;  /* 0x001c1f3c1a0d7589 */ /* 0x0008e200000e0000 */
[-C--:B--2---:R-:W-:Y:S02]  /*c640*/  PRMT R27, R19, R8.reuse, R16 ;  /* 0x00000008131b7216 */ /* 0x084fe40000000010 */
[CCC-:B-1----:R-:W-:Y:S02]  /*c650*/  PRMT R28, R17.reuse, R7.reuse, R18.reuse ;  /* 0x00000007111c7216 */ /* 0x1c2fe40000000012 */
[----:B------:R-:W-:Y:S02]  /*c660*/  PRMT R29, R17, R8, R18 ;  /* 0x00000008111d7216 */ /* 0x000fe40000000012 */
[----:B----4-:R-:W-:-:S02]  /*c670*/  PRMT R30, R23, R7, R20 ;  /* 0x00000007171e7216 */ /* 0x010fc40000000014 */
[-C--:B------:R-:W-:Y:S02]  /*c680*/  PRMT R26, R19, R7.reuse, R16 ;  /* 0x00000007131a7216 */ /* 0x080fe40000000010 */
[-C--:B------:R-:W-:Y:S02]  /*c690*/  PRMT R31, R23, R8.reuse, R20 ;  /* 0x00000008171f7216 */ /* 0x080fe40000000014 */
[CCC-:B-----5:R-:W-:Y:S02]  /*c6a0*/  PRMT R32, R22.reuse, R7.reuse, R67.reuse ;  /* 0x0000000716207216 */ /* 0x1e0fe40000000043 */
[-C--:B------:R-:W-:Y:S02]  /*c6b0*/  PRMT R33, R22, R8.reuse, R67 ;  /* 0x0000000816217216 */ /* 0x080fe40000000043 */
[C-C-:B------:R-:W-:Y:S02]  /*c6c0*/  PRMT R48, R11.reuse, R7, R52.reuse ;  /* 0x000000070b307216 */ /* 0x140fe40000000034 */
[----:B------:R-:W-:-:S02]  /*c6d0*/  PRMT R49, R11, R8, R52 ;  /* 0x000000080b317216 */ /* 0x000fc40000000034 */
[CCC-:B---3--:R-:W-:Y:S02]  /*c6e0*/  PRMT R88, R55.reuse, R7.reuse, R56.reuse ;  /* 0x0000000737587216 */ /* 0x1c8fe40000000038 */
[-C--:B------:R-:W-:Y:S02]  /*c6f0*/  PRMT R89, R55, R8.reuse, R56 ;  /* 0x0000000837597216 */ /* 0x080fe40000000038 */
[C-C-:B------:R-:W-:Y:S02]  /*c700*/  PRMT R90, R58.reuse, R7, R13.reuse ;  /* 0x000000073a5a7216 */ /* 0x140fe4000000000d */
[----:B------:R-:W-:Y:S01]  /*c710*/  PRMT R91, R58, R8, R13 ;  /* 0x000000083a5b7216 */ /* 0x000fe2000000000d */
[----:B------:R-:W-:Y:S06]  /*c720*/  @!P0 BRA `(.L_x_27) ;  /* 0x0000000000048947 */ /* 0x000fec0003800000 */
[----:B------:R-:W-:Y:S01]  /*c730*/  BPT.TRAP 0x1 ;  /* 0x000000040000795c */ /* 0x000fe20000300000 */
.L_x_27:
[----:B------:R-:W-:Y:S05]  /*c740*/  @P2 BRA `(.L_x_28) ;  /* 0x0000000000082947 */ /* 0x000fea0003800000 */
[----:B------:R-:W1:Y:S02]  /*c750*/  SYNCS.PHASECHK.TRANS64.TRYWAIT P2, [UR6+0x16000], R21 ;  /* 0x01600015ff0075a7 */ /* 0x000e640008040146 */
[----:B-1----:R-:W-:Y:S05]  /*c760*/  @!P2 BRA `(.L_x_29) ;  /* 0x0000002800b4a947 */ /* 0x002fea0003800000 */
.L_x_28:
[----:B------:R-:W-:Y:S01]  /*c770*/  ULEA UR6, UR13, UR12, 0xa ;  /* 0x0000000c0d067291 */ /* 0x000fe2000f8e503f */
[----:B------:R-:W-:Y:S01]  /*c780*/  WARPGROUP.ARRIVE ;  /* 0x00000000000079c5 */ /* 0x000fe20000000000 */
[----:B------:R-:W-:Y:S01]  /*c790*/  UMOV UR7, 0x40000040 ;  /* 0x4000004000077882 */ /* 0x000fe20000000000 */
[----:B------:R-:W-:Y:S01]  /*c7a0*/  UMOV UR11, 0x40000040 ;  /* 0x40000040000b7882 */ /* 0x000fe20000000000 */
[----:B------:R-:W-:-:S05]  /*c7b0*/  UIADD3 UR10, UR6, 0x2, URZ ;  /* 0x00000002060a7890 */ /* 0x000fca000fffe03f */
[----:B------:R-:W-:Y:S01]  /*c7c0*/  QGMMA.64x64x32.F32.E4M3.E4M3 R152, R24, gdesc[UR4], R152, gsb0 ;  /* 0x00e0000418987df3 */ /* 0x000fe20008000898 */
[----:B------:R-:W-:Y:S02]  /*c7d0*/  UMOV UR7, 0x40000040 ;  /* 0x4000004000077882 */ /* 0x000fe40000000000 */
        /* <DEDUP_REMOVED lines=25> */
[----:B------:R-:W-:Y:S01]  /*c970*/  UIADD3 UR6, UR6, 0x206, URZ ;  /* 0x0000020606067890 */ /* 0x000fe2000fffe03f */
[----:B------:R-:W-:Y:S02]  /*c980*/  WARPGROUP.DEPBAR.LE gsb0, 0x0 ;  /* 0x00008000000079c5 */ /* 0x000fe40000010000 */
[----:B------:R-:W-:-:S06]  /*c990*/  WARPGROUP.ARRIVE ;  /* 0x00000000000079c5 */ /* 0x000fcc0000000000 */
[----:B------:R-:W-:Y:S03]  /*c9a0*/  QGMMA.64x64x32.F32.E4M3.E4M3 R152, R48, gdesc[UR8], R152, gsb0 ;  /* 0x00e0000830987df3 */ /* 0x000fe60008000898 */
[----:B------:R-:W-:Y:S02]  /*c9b0*/  WARPGROUP.DEPBAR.LE gsb0, 0x0 ;  /* 0x00008000000079c5 */ /* 0x000fe40000010000 */
[----:B------:R-:W-:-:S06]  /*c9c0*/  WARPGROUP.ARRIVE ;  /* 0x00000000000079c5 */ /* 0x000fcc0000000000 */
[----:B------:R-:W-:Y:S03]  /*c9d0*/  QGMMA.64x64x32.F32.E4M3.E4M3 R152, R88, gdesc[UR4], R152, gsb0 ;  /* 0x00e0000458987df3 */ /* 0x000fe60008000898 */
[----:B------:R-:W-:Y:S02]  /*c9e0*/  WARPGROUP.DEPBAR.LE gsb0, 0x0 ;  /* 0x00008000000079c5 */ /* 0x000fe40000010000 */
[----:B------:R-:W-:Y:S05]  /*c9f0*/  @!P0 BRA `(.L_x_30) ;  /* 0x0000000000048947 */ /* 0x000fea0003800000 */
[----:B------:R-:W-:Y:S01]  /*ca00*/  BPT.TRAP 0x1 ;  /* 0x000000040000795c */ /* 0x000fe20000300000 */
.L_x_30:
[----:B------:R-:W-:-:S04]  /*ca10*/  ULEA UR6, UR14, UR37, 0x3 ;  /* 0x000000250e067291 */ /* 0x000fc8000f8e183f */
[----:B------:R-:W-:-:S04]  /*ca20*/  UIADD3 UR6, UR6, 0x16028, URZ ;  /* 0x0001602806067890 */ /* 0x000fc8000fffe03f */
[----:B------:R-:W-:-:S09]  /*ca30*/  UPRMT UR6, URZ, 0x654, UR6 ;  /* 0x000006543f067896 */ /* 0x000fd20008000006 */
[----:B------:R-:W-:Y:S01]  /*ca40*/  SYNCS.ARRIVE.TRANS64.RED.A1T0 RZ, [UR6], RZ ;  /* 0x000000ffffff79a7 */ /* 0x000fe20008100406 */
[----:B------:R-:W-:Y:S05]  /*ca50*/  @P1 BRA `(.L_x_31) ;  /* 0x0000000000041947 */ /* 0x000fea0003800000 */
[----:B------:R-:W-:Y:S01]  /*ca60*/  BPT.TRAP 0x1 ;  /* 0x000000040000795c */ /* 0x000fe20000300000 */
.L_x_31:
[----:B------:R-:W-:-:S04]  /*ca70*/  UIADD3 UR14, UR14, 0x1, URZ ;  /* 0x000000010e0e7890 */ /* 0x000fc8000fffe03f */
[----:B------:R-:W-:-:S04]  /*ca80*/  UISETP.NE.AND UP0, UPT, UR14, 0x5, UPT ;  /* 0x000000050e00788c */ /* 0x000fc8000bf05270 */
[----:B------:R-:W-:Y:S01]  /*ca90*/  USEL UR14, UR14, URZ, UP0 ;  /* 0x0000003f0e0e7287 */ /* 0x000fe20008000000 */
[----:B------:R-:W-:Y:S11]  /*caa0*/  @!P0 BRA `(.L_x_32) ;  /* 0x0000000000048947 */ /* 0x000ff60003800000 */
[----:B------:R-:W-:Y:S01]  /*cab0*/  BPT.TRAP 0x1 ;  /* 0x000000040000795c */ /* 0x000fe20000300000 */
.L_x_32:
[----:B------:R-:W-:-:S04]  /*cac0*/  ULEA UR6, UR14, UR37, 0x3 ;  /* 0x000000250e067291 */ /* 0x000fc8000f8e183f */
[----:B------:R-:W-:-:S04]  /*cad0*/  UIADD3 UR6, UR6, 0x16028, URZ ;  /* 0x0001602806067890 */ /* 0x000fc8000fffe03f */
[----:B------:R-:W-:-:S09]  /*cae0*/  UPRMT UR6, URZ, 0x654, UR6 ;  /* 0x000006543f067896 */ /* 0x000fd20008000006 */
[----:B------:R-:W-:Y:S01]  /*caf0*/  SYNCS.ARRIVE.TRANS64.RED.A1T0 RZ, [UR6], RZ ;  /* 0x000000ffffff79a7 */ /* 0x000fe20008100406 */
[----:B------:R-:W-:Y:S05]  /*cb00*/  @P1 BRA `(.L_x_33) ;  /* 0x0000000000041947 */ /* 0x000fea0003800000 */
[----:B------:R-:W-:Y:S01]  /*cb10*/  BPT.TRAP 0x1 ;  /* 0x000000040000795c */ /* 0x000fe20000300000 */
.L_x_33:
[----:B------:R-:W-:Y:S01]  /*cb20*/  UIADD3 UR13, UR13, 0x1, URZ ;  /* 0x000000010d0d7890 */ /* 0x000fe2000fffe03f */
[C---:B------:R-:W-:Y:S01]  /*cb30*/  ISETP.GT.AND P2, PT, R9.reuse, 0x2, PT ;  /* 0x000000020900780c */ /* 0x040fe20003f44270 */
[----:B------:R-:W-:Y:S01]  /*cb40*/  UIADD3 UR14, UR14, 0x1, URZ ;  /* 0x000000010e0e7890 */ /* 0x000fe2000fffe03f */
[----:B------:R-:W-:Y:S01]  /*cb50*/  VIADD R9, R9, 0xffffffff ;  /* 0xffffffff09097836 */ /* 0x000fe20000000000 */
[----:B------:R-:W-:Y:S01]  /*cb60*/  UISETP.NE.AND UP2, UPT, UR13, 0x5, UPT ;  /* 0x000000050d00788c */ /* 0x000fe2000bf45270 */
[----:B------:R-:W-:Y:S01]  /*cb70*/  IMAD.MOV.U32 R11, RZ, RZ, R2 ;  /* 0x000000ffff0b7224 */ /* 0x000fe200078e0002 */
[----:B------:R-:W-:Y:S01]  /*cb80*/  UISETP.NE.AND UP0, UPT, UR14, 0x5, UPT ;  /* 0x000000050e00788c */ /* 0x000fe2000bf05270 */
[----:B------:R-:W-:Y:S01]  /*cb90*/  IMAD.MOV.U32 R3, RZ, RZ, R4 ;  /* 0x000000ffff037224 */ /* 0x000fe200078e0004 */
[----:B------:R-:W-:Y:S02]  /*cba0*/  USEL UR6, URZ, 0x1, UP2 ;  /* 0x000000013f067887 */ /* 0x000fe40009000000 */
[----:B------:R-:W-:-:S02]  /*cbb0*/  USEL UR14, UR14, URZ, UP0 ;  /* 0x0000003f0e0e7287 */ /* 0x000fc40008000000 */
[----:B------:R-:W-:Y:S02]  /*cbc0*/  USEL UR13, UR13, URZ, UP2 ;  /* 0x0000003f0d0d7287 */ /* 0x000fe40009000000 */
[----:B-1----:R-:W-:Y:S01]  /*cbd0*/  LOP3.LUT R12, R10, UR6, RZ, 0x3c, !PT ;  /* 0x000000060a0c7c12 */ /* 0x002fe2000f8e3cff */
[----:B------:R-:W-:Y:S09]  /*cbe0*/  @P2 BRA `(.L_x_34) ;  /* 0xffffff9c00e02947 */ /* 0x000ff2000383ffff */
.L_x_23:
[----:B------:R-:W1:Y:S01]  /*cbf0*/  SHFL.BFLY PT, R3, R6, 0x1, 0x1f ;  /* 0x0c201f0006037f89 */ /* 0x000e6200000e0000 */
[----:B------:R-:W-:Y:S01]  /*cc00*/  BSSY B0, `(.L_x_35) ;  /* 0x0000022000007945 */ /* 0x000fe20003800000 */
[----:B------:R-:W-:Y:S02]  /*cc10*/  IMAD.MOV.U32 R9, RZ, RZ, 0x7f800000 ;  /* 0x7f800000ff097424 */ /* 0x000fe400078e00ff */
[----:B------:R-:W2:Y:S01]  /*cc20*/  SHFL.BFLY PT, R0, R5, 0x1, 0x1f ;  /* 0x0c201f0005007f89 */ /* 0x000ea200000e0000 */
[----:B------:R-:W-:Y:S02]  /*cc30*/  IMAD.MOV.U32 R11, RZ, RZ, 0x7f800000 ;  /* 0x7f800000ff0b7424 */ /* 0x000fe400078e00ff */
[----:B-1----:R-:W-:Y:S01]  /*cc40*/  FADD R3, R3, R6 ;  /* 0x0000000603037221 */ /* 0x002fe20000000000 */
[----:B--2---:R-:W-:-:S04]  /*cc50*/  FADD R14, R0, R5 ;  /* 0x00000005000e7221 */ /* 0x004fc80000000000 */
[----:B------:R-:W1:Y:S01]  /*cc60*/  SHFL.BFLY PT, R8, R3, 0x2, 0x1f ;  /* 0x0c401f0003087f89 */ /* 0x000e6200000e0000 */
[----:B------:R-:W-:-:S03]  /*cc70*/  IMAD.MOV.U32 R0, RZ, RZ, 0x3f800000 ;  /* 0x3f800000ff007424 */ /* 0x000fc600078e00ff */
[----:B------:R-:W2:Y:S01]  /*cc80*/  SHFL.BFLY PT, R15, R14, 0x2, 0x1f ;  /* 0x0c401f000e0f7f89 */ /* 0x000ea200000e0000 */
[C---:B-1----:R-:W-:Y:S01]  /*cc90*/  FSETP.NE.AND P0, PT, R3.reuse, -R8, PT ;  /* 0x800000080300720b */ /* 0x042fe20003f05000 */
[----:B------:R-:W-:Y:S01]  /*cca0*/  FADD R3, R3, R8 ;  /* 0x0000000803037221 */ /* 0x000fe20000000000 */
[----:B------:R-:W-:Y:S02]  /*ccb0*/  IMAD.MOV.U32 R8, RZ, RZ, 0x3f800000 ;  /* 0x3f800000ff087424 */ /* 0x000fe400078e00ff */
[----:B--2---:R-:W-:-:S09]  /*ccc0*/  FADD R5, R14, R15 ;  /* 0x0000000f0e057221 */ /* 0x004fd20000000000 */
[----:B------:R-:W-:Y:S05]  /*ccd0*/  @!P0 BRA `(.L_x_36) ;  /* 0x0000000000508947 */ /* 0x000fea0003800000 */
[----:B------:R-:W-:Y:S01]  /*cce0*/  VIADD R0, R3, 0x1800000 ;  /* 0x0180000003007836 */ /* 0x000fe20000000000 */
[----:B------:R-:W-:Y:S04]  /*ccf0*/  BSSY B1, `(.L_x_37) ;  /* 0x000000b000017945 */ /* 0x000fe80003800000 */
[----:B------:R-:W-:-:S04]  /*cd00*/  LOP3.LUT R0, R0, 0x7f800000, RZ, 0xc0, !PT ;  /* 0x7f80000000007812 */ /* 0x000fc800078ec0ff */
[----:B------:R-:W-:-:S13]  /*cd10*/  ISETP.GT.U32.AND P0, PT, R0, 0x1ffffff, PT ;  /* 0x01ffffff0000780c */ /* 0x000fda0003f04070 */
[----:B------:R-:W-:Y:S05]  /*cd20*/  @P0 BRA `(.L_x_38) ;  /* 0x00000000000c0947 */ /* 0x000fea0003800000 */
[----:B------:R-:W-:-:S07]  /*cd30*/  MOV R12, 0xcd50 ;  /* 0x0000cd50000c7802 */ /* 0x000fce0000000f00 */
[----:B------:R-:W-:Y:S05]  /*cd40*/  CALL.REL.NOINC `($__internal_0_$__cuda_sm20_rcp_rn_f32_slowpath) ;  /* 0x0000002400e47944 */ /* 0x000fea0003c00000 */
[----:B------:R-:W-:Y:S05]  /*cd50*/  BRA `(.L_x_39) ;  /* 0x0000000000107947 */ /* 0x000fea0003800000 */
.L_x_38:
[----:B------:R-:W1:Y:S02]  /*cd60*/  MUFU.RCP R0, R3 ;  /* 0x0000000300007308 */ /* 0x000e640000001000 */
[----:B-1----:R-:W-:-:S04]  /*cd70*/  FFMA R6, R3, R0, -1 ;  /* 0xbf80000003067423 */ /* 0x002fc80000000000 */
[----:B------:R-:W-:-:S04]  /*cd80*/  FADD.FTZ R7, -R6, -RZ ;  /* 0x800000ff06077221 */ /* 0x000fc80000010100 */
[----:B------:R-:W-:-:S07]  /*cd90*/  FFMA R0, R0, R7, R0 ;  /* 0x0000000700007223 */ /* 0x000fce0000000000 */
.L_x_39:
[----:B------:R-:W-:Y:S05]  /*cda0*/  BSYNC B1 ;  /* 0x0000000000017941 */ /* 0x000fea0003800000 */
.L_x_37:
[----:B------:R-:W-:Y:S01]  /*cdb0*/  FSETP.GEU.AND P0, PT, |R3|, 1.175494350822287508e-38, PT ;  /* 0x008000000300780b */ /* 0x000fe20003f0e200 */
[----:B------:R-:W-:-:S12]  /*cdc0*/  ULDC UR4, c[0x0][0x600] ;  /* 0x0001800000047ab9 */ /* 0x000fd80000000800 */
[----:B------:R-:W-:-:S04]  /*cdd0*/  @!P0 FMUL R3, R3, 16777216 ;  /* 0x4b80000003038820 */ /* 0x000fc80000400000 */
[----:B------:R-:W1:Y:S02]  /*cde0*/  MUFU.LG2 R6, R3 ;  /* 0x0000000300067308 */ /* 0x000e640000000c00 */
[----:B-1----:R-:W-:-:S04]  /*cdf0*/  @!P0 FADD R6, R6, -24 ;  /* 0xc1c0000006068421 */ /* 0x002fc80000000000 */
[----:B------:R-:W-:-:S04]  /*ce00*/  FMUL R11, R6, 0.69314718246459960938 ;  /* 0x3f317218060b7820 */ /* 0x000fc80000400000 */
[----:B------:R-:W-:-:S07]  /*ce10*/  FFMA R11, R2, UR4, R11 ;  /* 0x00000004020b7c23 */ /* 0x000fce000800000b */
.L_x_36:
[----:B------:R-:W-:Y:S05]  /*ce20*/  BSYNC B0 ;  /* 0x0000000000007941 */ /* 0x000fea0003800000 */
.L_x_35:
[----:B------:R-:W-:Y:S01]  /*ce30*/  FSETP.NE.AND P0, PT, R14, -R15, PT ;  /* 0x8000000f0e00720b */ /* 0x000fe20003f05000 */
[----:B------:R-:W-:Y:S01]  /*ce40*/  ULDC UR4, c[0x0][0x608] ;  /* 0x0001820000047ab9 */ /* 0x000fe20000000800 */
[----:B------:R-:W-:Y:S01]  /*ce50*/  BSSY B0, `(.L_x_40) ;  /* 0x0000029000007945 */ /* 0x000fe20003800000 */
[----:B------:R-:W-:-:S04]  /*ce60*/  FMUL R0, R0, UR4 ;  /* 0x0000000400007c20 */ /* 0x000fc80008400000 */
[-C--:B------:R-:W-:Y:S01]  /*ce70*/  FMUL R152, R152, R0.reuse ;  /* 0x0000000098987220 */ /* 0x080fe20000400000 */
        /* <DEDUP_REMOVED lines=14> */
[----:B------:R-:W-:Y:S01]  /*cf60*/  FMUL R38, R181, R0 ;  /* 0x00000000b5267220 */ /* 0x000fe20000400000 */
[----:B------:R-:W-:Y:S06]  /*cf70*/  @!P0 BRA `(.L_x_41) ;  /* 0x0000000000588947 */ /* 0x000fec0003800000 */
[----:B------:R-:W-:Y:S01]  /*cf80*/  VIADD R0, R5, 0x1800000 ;  /* 0x0180000005007836 */ /* 0x000fe20000000000 */
[----:B------:R-:W-:Y:S04]  /*cf90*/  BSSY B1, `(.L_x_42) ;  /* 0x000000d000017945 */ /* 0x000fe80003800000 */
[----:B------:R-:W-:-:S04]  /*cfa0*/  LOP3.LUT R0, R0, 0x7f800000, RZ, 0xc0, !PT ;  /* 0x7f80000000007812 */ /* 0x000fc800078ec0ff */
[----:B------:R-:W-:-:S13]  /*cfb0*/  ISETP.GT.U32.AND P0, PT, R0, 0x1ffffff, PT ;  /* 0x01ffffff0000780c */ /* 0x000fda0003f04070 */
[----:B------:R-:W-:Y:S05]  /*cfc0*/  @P0 BRA `(.L_x_43) ;  /* 0x0000000000140947 */ /* 0x000fea0003800000 */
[----:B------:R-:W-:Y:S01]  /*cfd0*/  IMAD.MOV.U32 R3, RZ, RZ, R5 ;  /* 0x000000ffff037224 */ /* 0x000fe200078e0005 */
[----:B------:R-:W-:-:S07]  /*cfe0*/  MOV R12, 0xd000 ;  /* 0x0000d000000c7802 */ /* 0x000fce0000000f00 */
[----:B------:R-:W-:Y:S05]  /*cff0*/  CALL.REL.NOINC `($__internal_0_$__cuda_sm20_rcp_rn_f32_slowpath) ;  /* 0x0000002400387944 */ /* 0x000fea0003c00000 */
[----:B------:R-:W-:Y:S01]  /*d000*/  IMAD.MOV.U32 R8, RZ, RZ, R0 ;  /* 0x000000ffff087224 */ /* 0x000fe200078e0000 */
[----:B------:R-:W-:Y:S06]  /*d010*/  BRA `(.L_x_44) ;  /* 0x0000000000107947 */ /* 0x000fec0003800000 */
.L_x_43:
[----:B------:R-:W1:Y:S02]  /*d020*/  MUFU.RCP R8, R5 ;  /* 0x0000000500087308 */ /* 0x000e640000001000 */
[----:B-1----:R-:W-:-:S04]  /*d030*/  FFMA R0, R5, R8, -1 ;  /* 0xbf80000005007423 */ /* 0x002fc80000000008 */
[----:B------:R-:W-:-:S04]  /*d040*/  FADD.FTZ R3, -R0, -RZ ;  /* 0x800000ff00037221 */ /* 0x000fc80000010100 */
[----:B------:R-:W-:-:S07]  /*d050*/  FFMA R8, R8, R3, R8 ;  /* 0x0000000308087223 */ /* 0x000fce0000000008 */
.L_x_44:
[----:B------:R-:W-:Y:S05]  /*d060*/  BSYNC B1 ;  /* 0x0000000000017941 */ /* 0x000fea0003800000 */
.L_x_42:
[----:B------:R-:W-:Y:S01]  /*d070*/  FSETP.GEU.AND P0, PT, |R5|, 1.175494350822287508e-38, PT ;  /* 0x008000000500780b */ /* 0x000fe20003f0e200 */
[----:B------:R-:W-:-:S12]  /*d080*/  ULDC UR4, c[0x0][0x600] ;  /* 0x0001800000047ab9 */ /* 0x000fd80000000800 */
[----:B------:R-:W-:-:S04]  /*d090*/  @!P0 FMUL R5, R5, 16777216 ;  /* 0x4b80000005058820 */ /* 0x000fc80000400000 */
[----:B------:R-:W1:Y:S02]  /*d0a0*/  MUFU.LG2 R0, R5 ;  /* 0x0000000500007308 */ /* 0x000e640000000c00 */
[----:B-1----:R-:W-:-:S04]  /*d0b0*/  @!P0 FADD R0, R0, -24 ;  /* 0xc1c0000000008421 */ /* 0x002fc80000000000 */
[----:B------:R-:W-:-:S04]  /*d0c0*/  FMUL R9, R0, 0.69314718246459960938 ;  /* 0x3f31721800097820 */ /* 0x000fc80000400000 */
[----:B------:R-:W-:-:S07]  /*d0d0*/  FFMA R9, R4, UR4, R9 ;  /* 0x0000000404097c23 */ /* 0x000fce0008000009 */
.L_x_41:
[----:B------:R-:W-:Y:S05]  /*d0e0*/  BSYNC B0 ;  /* 0x0000000000007941 */ /* 0x000fea0003800000 */
.L_x_40:
[----:B------:R-:W-:Y:S01]  /*d0f0*/  UIADD3 UR4, UR36, -0x1, URZ ;  /* 0xffffffff24047890 */ /* 0x000fe2000fffe03f */
[----:B------:R-:W1:Y:S01]  /*d100*/  S2R R17, SR_TID.X ;  /* 0x0000000000117919 */ /* 0x000e620000002100 */
[----:B------:R-:W-:Y:S01]  /*d110*/  ULDC UR5, c[0x0][0x608] ;  /* 0x0001820000057ab9 */ /* 0x000fe20000000800 */
[----:B------:R-:W-:Y:S01]  /*d120*/  ULDC.64 UR8, c[0x0][0x208] ;  /* 0x0000820000087ab9 */ /* 0x000fe20000000a00 */
[----:B------:R-:W-:Y:S02]  /*d130*/  FMUL R8, R8, UR5 ;  /* 0x0000000508087c20 */ /* 0x000fe40008400000 */
[----:B------:R-:W-:Y:S01]  /*d140*/  ISETP.NE.AND P0, PT, RZ, UR4, PT ;  /* 0x00000004ff007c0c */ /* 0x000fe2000bf05270 */
[----:B------:R-:W-:-:S03]  /*d150*/  ULEA UR4, UR36, UR37, 0x3 ;  /* 0x0000002524047291 */ /* 0x000fc6000f8e183f */
[----:B------:R-:W-:-:S04]  /*d160*/  SEL R0, RZ, 0x1, P0 ;  /* 0x00000001ff007807 */ /* 0x000fc80000000000 */
[----:B------:R-:W-:-:S04]  /*d170*/  SHF.L.U32 R0, R0, 0x1f, RZ ;  /* 0x0000001f00007819 */ /* 0x000fc800000006ff */
[----:B------:R-:W2:Y:S01]  /*d180*/  SYNCS.PHASECHK.TRANS64.TRYWAIT P0, [UR4+0x16098], R0 ;  /* 0x01609800ff0075a7 */ /* 0x000ea20008000144 */
[C---:B-1----:R-:W-:Y:S02]  /*d190*/  LOP3.LUT P1, RZ, R17.reuse, 0x3, RZ, 0xc0, !PT ;  /* 0x0000000311ff7812 */ /* 0x042fe4000782c0ff */
[----:B------:R-:W-:Y:S01]  /*d1a0*/  LOP3.LUT R16, R17, 0x7f, RZ, 0xc0, !PT ;  /* 0x0000007f11107812 */ /* 0x000fe200078ec0ff */
[----:B--2---:R-:W-:Y:S10]  /*d1b0*/  @!P0 BRA `(.L_x_45) ;  /* 0x0000002000388947 */ /* 0x004ff40003800000 */
.L_x_93:
[----:B------:R-:W-:Y:S01]  /*d1c0*/  USHF.L.U32 UR42, UR42, 0x6, URZ ;  /* 0x000000062a2a7899 */ /* 0x000fe2000800063f */
[----:B------:R-:W-:Y:S01]  /*d1d0*/  BSSY B0, `(.L_x_46) ;  /* 0x0000018000007945 */ /* 0x000fe20003800000 */
[----:B------:R-:W-:Y:S02]  /*d1e0*/  SHF.R.U32.HI R17, RZ, 0x2, R17 ;  /* 0x00000002ff117819 */ /* 0x000fe40000011611 */
[----:B------:R-:W-:Y:S01]  /*d1f0*/  SHF.R.U32.HI R18, RZ, 0x5, R16 ;  /* 0x00000005ff127819 */ /* 0x000fe20000011610 */
[----:B------:R-:W-:Y:S07]  /*d200*/  @P1 BRA `(.L_x_47) ;  /* 0x0000000000501947 */ /* 0x000fee0003800000 */
[----:B------:R-:W2:Y:S01]  /*d210*/  S2UR UR4, SR_CTAID.Y ;  /* 0x00000000000479c3 */ /* 0x000ea20000002600 */
[----:B-1----:R-:W-:Y:S01]  /*d220*/  IMAD.SHL.U32 R3, R18, 0x10, RZ ;  /* 0x0000001012037824 */ /* 0x002fe200078e00ff */
[----:B------:R-:W-:Y:S01]  /*d230*/  LOP3.LUT R0, R17, 0x7, RZ, 0xc0, !PT ;  /* 0x0000000711007812 */ /* 0x000fe200078ec0ff */
[----:B------:R-:W-:-:S03]  /*d240*/  ULDC.64 UR6, c[0x0][0x688] ;  /* 0x0001a20000067ab9 */ /* 0x000fc60000000a00 */
[----:B------:R-:W-:Y:S02]  /*d250*/  LOP3.LUT R0, R3, 0xfffffff0, R0, 0xe2, !PT ;  /* 0xfffffff003007812 */ /* 0x000fe400078ee200 */
[----:B------:R-:W1:Y:S03]  /*d260*/  S2UR UR5, SR_CTAID.Z ;  /* 0x00000000000579c3 */ /* 0x000e660000002700 */
[----:B------:R-:W-:-:S04]  /*d270*/  VIADD R3, R0, UR42 ;  /* 0x0000002a00037c36 */ /* 0x000fc80008000000 */
[----:B------:R-:W-:Y:S01]  /*d280*/  VIADD R2, R3, 0x8 ;  /* 0x0000000803027836 */ /* 0x000fe20000000000 */
[----:B--2---:R-:W-:-:S04]  /*d290*/  UIMAD UR4, UR4, UR6, UR42 ;  /* 0x00000006040472a4 */ /* 0x004fc8000f8e022a */
[----:B-1----:R-:W-:-:S03]  /*d2a0*/  UIMAD UR4, UR5, UR7, UR4 ;  /* 0x00000007050472a4 */ /* 0x002fc6000f8e0204 */
[----:B------:R-:W-:Y:S02]  /*d2b0*/  ULDC UR5, c[0x0][0x288] ;  /* 0x0000a20000057ab9 */ /* 0x000fe40000000800 */
[----:B------:R-:W-:Y:S02]  /*d2c0*/  ISETP.GE.U32.AND P0, PT, R3, UR5, PT ;  /* 0x0000000503007c0c */ /* 0x000fe4000bf06070 */
[----:B------:R-:W-:Y:S02]  /*d2d0*/  IADD3 R0, P2, R0, UR4, RZ ;  /* 0x0000000400007c10 */ /* 0x000fe4000ff5e0ff */
[----:B------:R-:W-:Y:S01]  /*d2e0*/  ISETP.GE.U32.AND P1, PT, R2, UR5, PT ;  /* 0x0000000502007c0c */ /* 0x000fe2000bf26070 */
[----:B------:R-:W-:Y:S02]  /*d2f0*/  ULDC.64 UR4, c[0x0][0x680] ;  /* 0x0001a00000047ab9 */ /* 0x000fe40000000a00 */
[----:B------:R-:W-:Y:S01]  /*d300*/  IMAD.X R3, RZ, RZ, RZ, P2 ;  /* 0x000000ffff037224 */ /* 0x000fe200010e06ff */
[----:B------:R-:W-:-:S04]  /*d310*/  LEA R2, P2, R0, UR4, 0x2 ;  /* 0x0000000400027c11 */ /* 0x000fc8000f8410ff */
[----:B------:R-:W-:-:S05]  /*d320*/  LEA.HI.X R3, R0, UR5, R3, 0x2, P2 ;  /* 0x0000000500037c11 */ /* 0x000fca00090f1403 */
[----:B------:R2:W-:Y:S04]  /*d330*/  @!P0 STG.E desc[UR8][R2.64], R11 ;  /* 0x0000000b02008986 */ /* 0x0005e8000c101908 */
[----:B------:R2:W-:Y:S02]  /*d340*/  @!P1 STG.E desc[UR8][R2.64+0x20], R9 ;  /* 0x0000200902009986 */ /* 0x0005e4000c101908 */
.L_x_47:
[----:B------:R-:W-:Y:S05]  /*d350*/  BSYNC B0 ;  /* 0x0000000000007941 */ /* 0x000fea0003800000 */
.L_x_46:
[----:B------:R-:W-:Y:S01]  /*d360*/  ULDC.64 UR4, c[0x0][0x730] ;  /* 0x0001cc0000047ab9 */ /* 0x000fe20000000a00 */
[-C--:B------:R-:W-:Y:S01]  /*d370*/  FMUL R154, R154, R8.reuse ;  /* 0x000000089a9a7220 */ /* 0x080fe20000400000 */
[----:B------:R-:W-:Y:S01]  /*d380*/  ISETP.NE.U32.AND P0, PT, RZ, UR4, PT ;  /* 0x00000004ff007c0c */ /* 0x000fe2000bf05070 */
[-C--:B------:R-:W-:Y:S01]  /*d390*/  FMUL R40, R155, R8.reuse ;  /* 0x000000089b287220 */ /* 0x080fe20000400000 */
[-C--:B------:R-:W-:Y:S01]  /*d3a0*/  FMUL R158, R158, R8.reuse ;  /* 0x000000089e9e7220 */ /* 0x080fe20000400000 */
[-C--:B------:R-:W-:Y:S01]  /*d3b0*/  FMUL R42, R159, R8.reuse ;  /* 0x000000089f2a7220 */ /* 0x080fe20000400000 */
[----:B------:R-:W-:Y:S01]  /*d3c0*/  ISETP.NE.AND.EX P0, PT, RZ, UR5, PT, P0 ;  /* 0x00000005ff007c0c */ /* 0x000fe2000bf05300 */
        /* <DEDUP_REMOVED lines=12> */
[----:B------:R-:W-:Y:S06]  /*d490*/  @P0 BRA `(.L_x_48) ;  /* 0x0000000000200947 */ /* 0x000fec0003800000 */
[----:B------:R-:W-:Y:S02]  /*d4a0*/  ULDC.64 UR4, c[0x0][0x728] ;  /* 0x0001ca0000047ab9 */ /* 0x000fe40000000a00 */
[----:B------:R-:W-:-:S04]  /*d4b0*/  ISETP.NE.U32.AND P0, PT, RZ, UR4, PT ;  /* 0x00000004ff007c0c */ /* 0x000fc8000bf05070 */
[----:B------:R-:W-:-:S13]  /*d4c0*/  ISETP.NE.AND.EX P0, PT, RZ, UR5, PT, P0 ;  /* 0x00000005ff007c0c */ /* 0x000fda000bf05300 */
[----:B------:R-:W-:Y:S05]  /*d4d0*/  @!P0 BRA `(.L_x_49) ;  /* 0x00000000000c8947 */ /* 0x000fea0003800000 */
[----:B-12---:R-:W1:Y:S02]  /*d4e0*/  LDC.64 R2, c[0x0][0x728] ;  /* 0x0001ca00ff027b82 */ /* 0x006e640000000a00 */
[----:B-1----:R4:W5:Y:S01]  /*d4f0*/  LDG.E R2, desc[UR8][R2.64] ;  /* 0x0000000802027981 */ /* 0x002962000c1e1900 */
[----:B------:R-:W-:Y:S05]  /*d500*/  BRA `(.L_x_48) ;  /* 0x0000000000047947 */ /* 0x000fea0003800000 */
.L_x_49:
[----:B--2---:R-:W3:Y:S02]  /*d510*/  LDC R2, c[0x0][0x720] ;  /* 0x0001c800ff027b82 */ /* 0x004ee40000000800 */
.L_x_48:
[----:B-1----:R-:W-:Y:S01]  /*d520*/  MOV R0, RZ ;  /* 0x000000ff00007202 */ /* 0x002fe20000000f00 */
[----:B---3-5:R-:W-:-:S03]  /*d530*/  IMAD.MOV.U32 R35, RZ, RZ, R2 ;  /* 0x000000ffff237224 */ /* 0x028fc600078e0002 */
[----:B------:R-:W-:-:S13]  /*d540*/  LOP3.LUT P0, RZ, R0, 0x1bf, RZ, 0xc0, !PT ;  /* 0x000001bf00ff7812 */ /* 0x000fda000780c0ff */
[----:B------:R-:W-:Y:S05]  /*d550*/  @!P0 BRA `(.L_x_50) ;  /* 0x0000000000408947 */ /* 0x000fea0003800000 */
[----:B------:R-:W-:Y:S01]  /*d560*/  MOV R0, 0x0 ;  /* 0x0000000000007802 */ /* 0x000fe20000000f00 */
[----:B------:R-:W-:Y:S01]  /*d570*/  ULDC.64 UR4, c[0x4][0x68] ;  /* 0x01001a0000047ab9 */ /* 0x000fe20000000a00 */
[----:B------:R-:W-:Y:S01]  /*d580*/  ULDC.64 UR6, c[0x4][0x8] ;  /* 0x0100020000067ab9 */ /* 0x000fe20000000a00 */
[----:B------:R-:W-:Y:S01]  /*d590*/  IMAD.U32 R4, RZ, RZ, UR4 ;  /* 0x00000004ff047e24 */ /* 0x000fe2000f8e00ff */
[----:B--2-4-:R1:W2:Y:S01]  /*d5a0*/  LDC.64 R2, c[0x4][R0] ;  /* 0x0100000000027b82 */ /* 0x0142a20000000a00 */
[----:B------:R-:W-:Y:S01]  /*d5b0*/  IMAD.U32 R5, RZ, RZ, UR5 ;  /* 0x00000005ff057e24 */ /* 0x000fe2000f8e00ff */
[----:B------:R-:W-:Y:S01]  /*d5c0*/  ULDC.64 UR4, c[0x4][0x70] ;  /* 0x01001c0000047ab9 */ /* 0x000fe20000000a00 */
[----:B------:R-:W-:Y:S02]  /*d5d0*/  IMAD.U32 R10, RZ, RZ, UR6 ;  /* 0x00000006ff0a7e24 */ /* 0x000fe4000f8e00ff */
[----:B------:R-:W-:Y:S02]  /*d5e0*/  IMAD.U32 R6, RZ, RZ, UR4 ;  /* 0x00000004ff067e24 */ /* 0x000fe4000f8e00ff */
[----:B------:R-:W-:-:S02]  /*d5f0*/  IMAD.U32 R7, RZ, RZ, UR5 ;  /* 0x00000005ff077e24 */ /* 0x000fc4000f8e00ff */
[----:B------:R-:W-:Y:S02]  /*d600*/  IMAD.U32 R11, RZ, RZ, UR7 ;  /* 0x00000007ff0b7e24 */ /* 0x000fe4000f8e00ff */
[----:B------:R-:W-:Y:S02]  /*d610*/  IMAD.MOV.U32 R8, RZ, RZ, 0x70 ;  /* 0x00000070ff087424 */ /* 0x000fe400078e00ff */
[----:B------:R-:W-:Y:S02]  /*d620*/  IMAD.MOV.U32 R12, RZ, RZ, 0x1 ;  /* 0x00000001ff0c7424 */ /* 0x000fe400078e00ff */
[----:B-1----:R-:W-:-:S07]  /*d630*/  IMAD.MOV.U32 R13, RZ, RZ, RZ ;  /* 0x000000ffff0d7224 */ /* 0x002fce00078e00ff */
[----:B------:R-:W-:-:S07]  /*d640*/  LEPC R20, `(.L_x_50) ;  /* 0x000000001014794e */ /* 0x000fce0000000000 */
[----:B--2---:R-:W-:Y:S05]  /*d650*/  CALL.ABS.NOINC R2 ;  /* 0x0000000002007343 */ /* 0x004fea0003c00000 */
.L_x_50:
[----:B------:R-:W-:Y:S01]  /*d660*/  UIADD3 UR4, UR36, -0x1, URZ ;  /* 0xffffffff24047890 */ /* 0x000fe2000fffe03f */
[----:B------:R-:W-:-:S05]  /*d670*/  IMAD.U32 R19, RZ, RZ, UR37 ;  /* 0x00000025ff137e24 */ /* 0x000fca000f8e00ff */
[----:B------:R-:W-:-:S04]  /*d680*/  IMAD.U32 R0, RZ, RZ, UR4 ;  /* 0x00000004ff007e24 */ /* 0x000fc8000f8e00ff */
[----:B------:R-:W-:-:S05]  /*d690*/  IMAD R19, R0, 0x1200, R19 ;  /* 0x0000120000137824 */ /* 0x000fca00078e0213 */
        /* <DEDUP_REMOVED lines=18> */
.L_x_51:
[----:B------:R-:W1:Y:S01]  /*d7c0*/  S2R R4, SR_TID.X ;  /* 0x0000000000047919 */ /* 0x000e620000002100 */
[----:B------:R-:W-:Y:S01]  /*d7d0*/  ULDC.64 UR4, c[0x0][0x730] ;  /* 0x0001cc0000047ab9 */ /* 0x000fe20000000a00 */
[----:B------:R-:W-:Y:S01]  /*d7e0*/  VIADD R16, R16, 0x1f ;  /* 0x0000001f10107836 */ /* 0x000fe20000000000 */
[----:B------:R-:W-:Y:S01]  /*d7f0*/  ISETP.NE.U32.AND P0, PT, RZ, UR4, PT ;  /* 0x00000004ff007c0c */ /* 0x000fe2000bf05070 */
[----:B------:R-:W-:Y:S01]  /*d800*/  IMAD.SHL.U32 R17, R17, 0x40, RZ ;  /* 0x0000004011117824 */ /* 0x000fe200078e00ff */
[----:B------:R-:W-:Y:S02]  /*d810*/  BSSY B0, `(.L_x_52) ;  /* 0x000000f000007945 */ /* 0x000fe40003800000 */
[----:B------:R-:W-:-:S13]  /*d820*/  ISETP.NE.AND.EX P0, PT, RZ, UR5, PT, P0 ;  /* 0x00000005ff007c0c */ /* 0x000fda000bf05300 */
[----:B------:R-:W3:Y:S01]  /*d830*/  @P0 LDC R35, c[0x0][0x720] ;  /* 0x0001c800ff230b82 */ /* 0x000ee20000000800 */
[----:B------:R-:W-:Y:S01]  /*d840*/  ISETP.GT.U32.AND P0, PT, R16, 0x3e, PT ;  /* 0x0000003e1000780c */ /* 0x000fe20003f04070 */
[C---:B-1----:R-:W-:Y:S02]  /*d850*/  IMAD.SHL.U32 R0, R4.reuse, 0x2, RZ ;  /* 0x0000000204007824 */ /* 0x042fe400078e00ff */
[----:B--2---:R-:W-:-:S03]  /*d860*/  IMAD.SHL.U32 R2, R4, 0x10, RZ ;  /* 0x0000001004027824 */ /* 0x004fc600078e00ff */
[----:B----4-:R-:W-:Y:S02]  /*d870*/  LOP3.LUT R3, R0, 0x6, RZ, 0xc0, !PT ;  /* 0x0000000600037812 */ /* 0x010fe400078ec0ff */
[----:B------:R-:W-:-:S03]  /*d880*/  LOP3.LUT R5, R2, 0x180, RZ, 0xc0, !PT ;  /* 0x0000018002057812 */ /* 0x000fc600078ec0ff */
[----:B------:R-:W-:Y:S01]  /*d890*/  IMAD R3, R18, 0x400, R3 ;  /* 0x0000040012037824 */ /* 0x000fe200078e0203 */
[----:B------:R-:W-:Y:S02]  /*d8a0*/  LOP3.LUT R5, R5, 0x30, R0, 0xf8, !PT ;  /* 0x0000003005057812 */ /* 0x000fe400078ef800 */
[----:B------:R-:W-:-:S04]  /*d8b0*/  LOP3.LUT R0, R17, 0x40, RZ, 0xc0, !PT ;  /* 0x0000004011007812 */ /* 0x000fc800078ec0ff */
[----:B------:R-:W-:Y:S01]  /*d8c0*/  IADD3 R32, R5, R3, R0 ;  /* 0x0000000305207210 */ /* 0x000fe20007ffe000 */
[----:B---3--:R-:W-:Y:S01]  /*d8d0*/  FMUL R0, R152, R35 ;  /* 0x0000002398007220 */ /* 0x008fe20000400000 */
[----:B------:R-:W-:Y:S06]  /*d8e0*/  @P0 BRA `(.L_x_53) ;  /* 0x0000000000040947 */ /* 0x000fec0003800000 */
[----:B------:R-:W-:-:S04]  /*d8f0*/  DEPBAR.LE SB0, 0x0 ;  /* 0x000080000000791a */ /* 0x000fc80000000000 */
.L_x_53:
[----:B------:R-:W-:Y:S05]  /*d900*/  BSYNC B0 ;  /* 0x0000000000007941 */ /* 0x000fea0003800000 */
.L_x_52:
[----:B------:R-:W-:Y:S05]  /*d910*/  WARPSYNC.ALL ;  /* 0x0000000000007948 */ /* 0x000fea0003800000 */
[----:B------:R-:W-:Y:S01]  /*d920*/  BAR.SYNC.DEFER_BLOCKING 0x1, 0x80 ;  /* 0x0042000000007b1d */ /* 0x000fe20000010000 */
[-C--:B------:R-:W-:Y:S01]  /*d930*/  FMUL R3, R22, R35.reuse ;  /* 0x0000002316037220 */ /* 0x080fe20000400000 */
[----:B------:R-:W-:Y:S01]  /*d940*/  R2P PR, R4, 0x18 ;  /* 0x0000001804007804 */ /* 0x000fe20000000000 */
[-C--:B------:R-:W-:Y:S01]  /*d950*/  FMUL R2, R154, R35.reuse ;  /* 0x000000239a027220 */ /* 0x080fe20000400000 */
[----:B------:R-:W-:Y:S01]  /*d960*/  FMUL R5, R40, R35 ;  /* 0x0000002328057220 */ /* 0x000fe20000400000 */
[----:B------:R-:W-:Y:S01]  /*d970*/  IMAD.IADD R32, R19, 0x1, R32 ;  /* 0x0000000113207824 */ /* 0x000fe200078e0220 */
[----:B------:R-:W-:Y:S01]  /*d980*/  F2FP.SATFINITE.E4M3.F32.PACK_AB_MERGE_C R37, R3, R0, RZ ;  /* 0x000000000325723e */ /* 0x000fe200048070ff */
[----:B------:R-:W-:-:S02]  /*d990*/  IMAD.MOV.U32 R3, RZ, RZ, 0x10 ;  /* 0x00000010ff037424 */ /* 0x000fc400078e00ff */
        /* <DEDUP_REMOVED lines=13> */
[----:B------:R-:W-:Y:S01]  /*da70*/  SEL R3, R3, 0xfffffff0, !P3 ;  /* 0xfffffff003037807 */ /* 0x000fe20005800000 */
        /* <DEDUP_REMOVED lines=14> */
[----:B------:R-:W-:Y:S01]  /*db60*/  F2FP.SATFINITE.E4M3.F32.PACK_AB_MERGE_C R5, R5, R2, RZ ;  /* 0x000000020505723e */ /* 0x000fe200048070ff */
[----:B------:R-:W-:Y:S01]  /*db70*/  FMUL R35, R54, R35 ;  /* 0x0000002336237220 */ /* 0x000fe20000400000 */
[C---:B------:R-:W-:Y:S01]  /*db80*/  VIADD R2, R32.reuse, 0x20 ;  /* 0x0000002020027836 */ /* 0x040fe20000000000 */
[----:B------:R-:W-:Y:S01]  /*db90*/  F2FP.SATFINITE.E4M3.F32.PACK_AB_MERGE_C R7, R7, R4, RZ ;  /* 0x000000040707723e */ /* 0x000fe200048070ff */
[C---:B------:R-:W-:Y:S01]  /*dba0*/  @P4 VIADD R2, R32.reuse, 0xffffffe0 ;  /* 0xffffffe020024836 */ /* 0x040fe20000000000 */
[----:B------:R-:W-:Y:S01]  /*dbb0*/  F2FP.SATFINITE.E4M3.F32.PACK_AB_MERGE_C R9, R9, R6, RZ ;  /* 0x000000060909723e */ /* 0x000fe200048070ff */
[----:B------:R-:W-:Y:S01]  /*dbc0*/  IMAD.IADD R0, R32, 0x1, R3 ;  /* 0x0000000120007824 */ /* 0x000fe200078e0203 */
[----:B------:R-:W-:Y:S01]  /*dbd0*/  F2FP.SATFINITE.E4M3.F32.PACK_AB_MERGE_C R11, R11, R8, RZ ;  /* 0x000000080b0b723e */ /* 0x000fe200048070ff */
[----:B------:R-:W-:Y:S01]  /*dbe0*/  IMAD.IADD R3, R3, 0x1, R2 ;  /* 0x0000000103037824 */ /* 0x000fe200078e0202 */
[----:B------:R-:W-:Y:S01]  /*dbf0*/  F2FP.SATFINITE.E4M3.F32.PACK_AB_MERGE_C R13, R13, R10, RZ ;  /* 0x0000000a0d0d723e */ /* 0x000fe200048070ff */
[----:B------:R1:W-:Y:S01]  /*dc00*/  STS.U16 [R32], R37 ;  /* 0x0000002520007388 */ /* 0x0003e20000000400 */
[----:B------:R-:W-:Y:S01]  /*dc10*/  F2FP.SATFINITE.E4M3.F32.PACK_AB_MERGE_C R15, R15, R12, RZ ;  /* 0x0000000c0f0f723e */ /* 0x000fe200048070ff */
[----:B------:R-:W-:Y:S01]  /*dc20*/  BSSY B0, `(.L_x_54) ;  /* 0x000002a000007945 */ /* 0x000fe20003800000 */
[----:B------:R-:W-:Y:S01]  /*dc30*/  F2FP.SATFINITE.E4M3.F32.PACK_AB_MERGE_C R17, R17, R14, RZ ;  /* 0x0000000e1111723e */ /* 0x000fe200048070ff */
[----:B------:R1:W-:Y:S01]  /*dc40*/  STS.U16 [R32+0x200], R5 ;  /* 0x0002000520007388 */ /* 0x0003e20000000400 */
[----:B------:R-:W-:-:S02]  /*dc50*/  F2FP.SATFINITE.E4M3.F32.PACK_AB_MERGE_C R21, R21, R16, RZ ;  /* 0x000000101515723e */ /* 0x000fc400048070ff */
[----:B------:R-:W-:Y:S01]  /*dc60*/  F2FP.SATFINITE.E4M3.F32.PACK_AB_MERGE_C R23, R23, R18, RZ ;  /* 0x000000121717723e */ /* 0x000fe200048070ff */
[----:B------:R1:W-:Y:S01]  /*dc70*/  STS.U16 [R32+0x8], R7 ;  /* 0x0000080720007388 */ /* 0x0003e20000000400 */
[----:B------:R-:W-:Y:S02]  /*dc80*/  F2FP.SATFINITE.E4M3.F32.PACK_AB_MERGE_C R25, R25, R20, RZ ;  /* 0x000000141919723e */ /* 0x000fe400048070ff */
[----:B------:R-:W-:Y:S01]  /*dc90*/  F2FP.SATFINITE.E4M3.F32.PACK_AB_MERGE_C R27, R27, R22, RZ ;  /* 0x000000161b1b723e */ /* 0x000fe200048070ff */
[----:B------:R1:W-:Y:S01]  /*dca0*/  STS.U16 [R32+0x208], R9 ;  /* 0x0002080920007388 */ /* 0x0003e20000000400 */
[----:B------:R-:W-:Y:S02]  /*dcb0*/  F2FP.SATFINITE.E4M3.F32.PACK_AB_MERGE_C R24, R29, R24, RZ ;  /* 0x000000181d18723e */ /* 0x000fe400048070ff */
[----:B------:R-:W-:Y:S01]  /*dcc0*/  F2FP.SATFINITE.E4M3.F32.PACK_AB_MERGE_C R26, R31, R26, RZ ;  /* 0x0000001a1f1a723e */ /* 0x000fe200048070ff */
[----:B------:R1:W-:Y:S01]  /*dcd0*/  STS.U16 [R0], R11 ;  /* 0x0000000b00007388 */ /* 0x0003e20000000400 */
[----:B------:R-:W-:-:S02]  /*dce0*/  F2FP.SATFINITE.E4M3.F32.PACK_AB_MERGE_C R28, R33, R28, RZ ;  /* 0x0000001c211c723e */ /* 0x000fc400048070ff */
[----:B------:R-:W-:Y:S01]  /*dcf0*/  F2FP.SATFINITE.E4M3.F32.PACK_AB_MERGE_C R30, R35, R30, RZ ;  /* 0x0000001e231e723e */ /* 0x000fe200048070ff */
[----:B------:R1:W-:Y:S04]  /*dd00*/  STS.U16 [R0+0x200], R13 ;  /* 0x0002000d00007388 */ /* 0x0003e80000000400 */
[----:B------:R1:W-:Y:S04]  /*dd10*/  STS.U16 [R0+0x8], R15 ;  /* 0x0000080f00007388 */ /* 0x0003e80000000400 */
[----:B------:R1:W-:Y:S04]  /*dd20*/  STS.U16 [R0+0x208], R17 ;  /* 0x0002081100007388 */ /* 0x0003e80000000400 */
[----:B------:R1:W-:Y:S04]  /*dd30*/  STS.U16 [R2], R21 ;  /* 0x0000001502007388 */ /* 0x0003e80000000400 */
[----:B------:R1:W-:Y:S04]  /*dd40*/  STS.U16 [R2+0x200], R23 ;  /* 0x0002001702007388 */ /* 0x0003e80000000400 */
[----:B------:R1:W-:Y:S04]  /*dd50*/  STS.U16 [R2+0x8], R25 ;  /* 0x0000081902007388 */ /* 0x0003e80000000400 */
[----:B------:R1:W-:Y:S04]  /*dd60*/  STS.U16 [R2+0x208], R27 ;  /* 0x0002081b02007388 */ /* 0x0003e80000000400 */
[----:B------:R1:W-:Y:S04]  /*dd70*/  STS.U16 [R3], R24 ;  /* 0x0000001803007388 */ /* 0x0003e80000000400 */
[----:B------:R1:W-:Y:S04]  /*dd80*/  STS.U16 [R3+0x200], R26 ;  /* 0x0002001a03007388 */ /* 0x0003e80000000400 */
[----:B------:R1:W-:Y:S04]  /*dd90*/  STS.U16 [R3+0x8], R28 ;  /* 0x0000081c03007388 */ /* 0x0003e80000000400 */
[----:B------:R1:W-:Y:S01]  /*dda0*/  STS.U16 [R3+0x208], R30 ;  /* 0x0002081e03007388 */ /* 0x0003e20000000400 */
[----:B------:R-:W-:Y:S01]  /*ddb0*/  @!PT LDS RZ, [RZ] ;  /* 0x00000000fffff984 */ /* 0x000fe20000000800 */
[----:B------:R-:W-:Y:S01]  /*ddc0*/  @!PT LDS RZ, [RZ] ;  /* 0x00000000fffff984 */ /* 0x000fe20000000800 */
[----:B------:R-:W-:Y:S01]  /*ddd0*/  @!PT LDS RZ, [RZ] ;  /* 0x00000000fffff984 */ /* 0x000fe20000000800 */
[----:B------:R-:W-:Y:S01]  /*dde0*/  @!PT LDS RZ, [RZ] ;  /* 0x00000000fffff984 */ /* 0x000fe20000000800 */
[----:B------:R2:W-:Y:S06]  /*ddf0*/  MEMBAR.ALL.CTA ;  /* 0x0000000000007992 */ /* 0x0005ec0000008000 */
[----:B--2---:R-:W2:Y:S02]  /*de00*/  FENCE.VIEW.ASYNC.S ;  /* 0x00000000000073c6 */ /* 0x004ea40000000000 */
[----:B--2---:R-:W-:Y:S06]  /*de10*/  BAR.SYNC.DEFER_BLOCKING 0x1, 0x80 ;  /* 0x0042000000007b1d */ /* 0x004fec0000010000 */
[----:B-1----:R-:W-:Y:S05]  /*de20*/  @P0 BRA `(.L_x_55) ;  /* 0x0000000000240947 */ /* 0x002fea0003800000 */
[----:B------:R-:W-:Y:S01]  /*de30*/  S2UR UR44, SR_CTAID.Z ;  /* 0x00000000002c79c3 */ /* 0x000fe20000002700 */
[----:B------:R-:W-:Y:S01]  /*de40*/  ULDC.64 UR4, c[0x0][0x198] ;  /* 0x0000660000047ab9 */ /* 0x000fe20000000a00 */
[----:B------:R-:W-:Y:S01]  /*de50*/  R2UR UR40, R19 ;  /* 0x00000000132872ca */ /* 0x000fe200000e0000 */
[----:B------:R-:W-:Y:S01]  /*de60*/  UIADD3 UR4, UP0, UR4, 0x670, URZ ;  /* 0x0000067004047890 */ /* 0x000fe2000ff1e03f */
[----:B------:R-:W-:-:S03]  /*de70*/  UMOV UR41, URZ ;  /* 0x0000003f00297c82 */ /* 0x000fc60008000000 */
[----:B------:R-:W-:Y:S01]  /*de80*/  UIADD3.X UR5, URZ, UR5, URZ, UP0, !UPT ;  /* 0x000000053f057290 */ /* 0x000fe200087fe43f */
[----:B------:R-:W1:Y:S08]  /*de90*/  S2UR UR43, SR_CTAID.Y ;  /* 0x00000000002b79c3 */ /* 0x000e700000002600 */
[----:B-1----:R1:W-:Y:S02]  /*dea0*/  UTMASTG.4D [UR40], [UR4] ;  /* 0x00000028040073b5 */ /* 0x0023e40008018000 */
[----:B-1----:R0:W-:Y:S02]  /*deb0*/  UTMACMDFLUSH ;  /* 0x00000000000079b7 */ /* 0x0021e40000000000 */
.L_x_55:
[----:B------:R-:W-:Y:S05]  /*dec0*/  BSYNC B0 ;  /* 0x0000000000007941 */ /* 0x000fea0003800000 */
.L_x_54:
[----:B------:R-:W-:Y:S01]  /*ded0*/  UIADD3 UR36, UR36, -0x1, URZ ;  /* 0xffffffff24247890 */ /* 0x000fe2000fffe03f */
[----:B------:R-:W-:-:S04]  /*dee0*/  DEPBAR.LE SB0, 0x0 ;  /* 0x000080000000791a */ /* 0x000fc80000000000 */
[----:B------:R-:W-:-:S04]  /*def0*/  USHF.L.U32 UR4, UR36, 0x3, URZ ;  /* 0x0000000324047899 */ /* 0x000fc8000800063f */
[----:B------:R-:W-:-:S04]  /*df00*/  ULOP3.LUT UR4, UR4, 0x8, URZ, 0xe2, !UPT ;  /* 0x0000000804047892 */ /* 0x000fc8000f8ee23f */
[----:B------:R-:W-:-:S06]  /*df10*/  ULOP3.LUT UR4, UR4, 0x18, URZ, 0x3c, !UPT ;  /* 0x0000001804047892 */ /* 0x000fcc000f8e3c3f */
[----:B------:R-:W-:-:S04]  /*df20*/  IMAD.U32 R0, RZ, RZ, UR4 ;  /* 0x00000004ff007e24 */ /* 0x000fc8000f8e00ff */
[----:B------:R-:W-:Y:S01]  /*df30*/  SYNCS.ARRIVE.TRANS64.A1T0 RZ, [R0+UR37+0x16090], RZ ;  /* 0x016090ff00ff79a7 */ /* 0x000fe20008100025 */
[----:B------:R-:W-:Y:S05]  /*df40*/  EXIT ;  /* 0x000000000000794d */ /* 0x000fea0003800000 */
.L_x_6:
[----:B------:R-:W-:-:S08]  /*df50*/  UISETP.NE.AND UP0, UPT, UR7, 0x1, UPT ;  /* 0x000000010700788c */ /* 0x000fd0000bf05270 */
[----:B------:R-:W1:-:S00]  /*df60*/  USETMAXREG.DEALLOC.CTAPOOL 0x18 ;  /* 0x00000018000079c8 */ /* 0x000e4000080e0500 */
[----:B------:R-:W-:-:S13]  /*df70*/  PLOP3.LUT P0, PT, PT, PT, UP0, 0x80, 0x0 ;  /* 0x000000000000781c */ /* 0x000fda0003f0f008 */
[----:B------:R-:W-:Y:S05]  /*df80*/  @P0 EXIT ;  /* 0x000000000000094d */ /* 0x000fea0003800000 */
[----:B------:R-:W2:Y:S01]  /*df90*/  S2UR UR11, SR_CTAID.X ;  /* 0x00000000000b79c3 */ /* 0x000ea20000002500 */
[----:B------:R-:W-:Y:S01]  /*dfa0*/  ELECT P3, URZ, PT ;  /* 0x00000000003f782f */ /* 0x000fe20003860000 */
[----:B------:R-:W-:Y:S01]  /*dfb0*/  BSSY B0, `(.L_x_56) ;  /* 0x0000029000007945 */ /* 0x000fe20003800000 */
[----:B-1----:R-:W-:Y:S02]  /*dfc0*/  IMAD.MOV.U32 R2, RZ, RZ, RZ ;  /* 0x000000ffff027224 */ /* 0x002fe400078e00ff */
[----:B------:R-:W-:Y:S02]  /*dfd0*/  IMAD.MOV.U32 R8, RZ, RZ, RZ ;  /* 0x000000ffff087224 */ /* 0x000fe400078e00ff */
[----:B------:R-:W-:Y:S01]  /*dfe0*/  IMAD.MOV.U32 R4, RZ, RZ, RZ ;  /* 0x000000ffff047224 */ /* 0x000fe200078e00ff */
[----:B------:R-:W1:Y:S08]  /*dff0*/  S2UR UR20, SR_CTAID.Y ;  /* 0x00000000001479c3 */ /* 0x000e700000002600 */
[----:B------:R-:W3:Y:S01]  /*e000*/  S2UR UR21, SR_CTAID.Z ;  /* 0x00000000001579c3 */ /* 0x000ee20000002700 */
[----:B--2---:R-:W-:Y:S01]  /*e010*/  USHF.L.U32 UR11, UR11, 0x7, URZ ;  /* 0x000000070b0b7899 */ /* 0x004fe2000800063f */
[----:B------:R-:W-:Y:S11]  /*e020*/  @!P3 BRA `(.L_x_57) ;  /* 0x000000000084b947 */ /* 0x000ff60003800000 */
[----:B------:R-:W2:Y:S01]  /*e030*/  S2R R4, SR_CgaCtaId ;  /* 0x0000000000047919 */ /* 0x000ea20000008800 */
[----:B------:R-:W-:Y:S01]  /*e040*/  MOV R3, 0x400 ;  /* 0x0000040000037802 */ /* 0x000fe20000000f00 */
[----:B------:R-:W-:-:S03]  /*e050*/  IMAD.MOV.U32 R5, RZ, RZ, 0x1 ;  /* 0x00000001ff057424 */ /* 0x000fc600078e00ff */
[----:B--2---:R-:W-:Y:S02]  /*e060*/  LEA R4, R4, R3, 0x18 ;  /* 0x0000000304047211 */ /* 0x004fe400078ec0ff */
[----:B------:R-:W-:-:S04]  /*e070*/  SHF.L.U32 R3, R5, 0x1f, RZ ;  /* 0x0000001f05037819 */ /* 0x000fc800000006ff */
[----:B------:R-:W2:Y:S02]  /*e080*/  SYNCS.PHASECHK.TRANS64.TRYWAIT P0, [R4+URZ+0x16060], R3 ;  /* 0x01606003040075a7 */ /* 0x000ea4000800017f */
[----:B--2---:R-:W-:Y:S05]  /*e090*/  @!P0 BRA `(.L_x_58) ;  /* 0x0000001000988947 */ /* 0x004fea0003800000 */
.L_x_94:
[----:B------:R-:W-:Y:S01]  /*e0a0*/  ULOP3.LUT UR4, UR6, 0x2, URZ, 0xfc, !UPT ;  /* 0x0000000206047892 */ /* 0x000fe2000f8efc3f */
[----:B--2---:R-:W-:-:S03]  /*e0b0*/  @P2 IMAD.MOV.U32 R3, RZ, RZ, 0x1000 ;  /* 0x00001000ff032424 */ /* 0x004fc600078e00ff */
[----:B------:R-:W-:Y:S01]  /*e0c0*/  UPRMT UR4, UR4, 0x9910, URZ ;  /* 0x0000991004047896 */ /* 0x000fe2000800003f */
[----:B------:R2:W-:Y:S03]  /*e0d0*/  @P2 SYNCS.ARRIVE.TRANS64 RZ, [R4+URZ+0x16050], R3 ;  /* 0x0160500304ff29a7 */ /* 0x0005e6000800003f */
[----:B------:R-:W-:-:S06]  /*e0e0*/  UISETP.NE.AND UP0, UPT, UR4, 0x2, UPT ;  /* 0x000000020400788c */ /* 0x000fcc000bf05270 */
[----:B------:R-:W-:-:S13]  /*e0f0*/  PLOP3.LUT P0, PT, PT, PT, UP0, 0x80, 0x0 ;  /* 0x000000000000781c */ /* 0x000fda0003f0f008 */
[----:B--2---:R-:W-:Y:S05]  /*e100*/  @P0 BRA `(.L_x_59) ;  /* 0x0000000000040947 */ /* 0x004fea0003800000 */
[----:B-1-3--:R-:W-:Y:S01]  /*e110*/  BPT.TRAP 0x1 ;  /* 0x000000040000795c */ /* 0x00afe20000300000 */
.L_x_59:
[----:B------:R-:W-:-:S04]  /*e120*/  LOP3.LUT P0, RZ, R0, 0x1f, RZ, 0xc0, !PT ;  /* 0x0000001f00ff7812 */ /* 0x000fc8000780c0ff */
[----:B------:R-:W-:-:S13]  /*e130*/  PLOP3.LUT P0, PT, P0, P2, PT, 0x2a, 0x0 ;  /* 0x000000000000781c */ /* 0x000fda0000704572 */
[----:B------:R-:W-:Y:S05]  /*e140*/  @P0 BRA `(.L_x_60) ;  /* 0x0000000000040947 */ /* 0x000fea0003800000 */
[----:B-1-3--:R-:W-:Y:S01]  /*e150*/  BPT.TRAP 0x1 ;  /* 0x000000040000795c */ /* 0x00afe20000300000 */
.L_x_60:
[----:B------:R-:W-:Y:S01]  /*e160*/  R2UR UR8, R4 ;  /* 0x00000000040872ca */ /* 0x000fe200000e0000 */
[----:B------:R-:W-:Y:S01]  /*e170*/  ULDC.64 UR4, c[0x0][0x198] ;  /* 0x0000660000047ab9 */ /* 0x000fe20000000a00 */
[----:B------:R-:W-:Y:S01]  /*e180*/  UMOV UR14, 0x0 ;  /* 0x00000000000e7882 */ /* 0x000fe20000000000 */
[----:B------:R-:W-:Y:S01]  /*e190*/  UIADD3 UR4, UP0, UR4, 0xf0, URZ ;  /* 0x000000f004047890 */ /* 0x000fe2000ff1e03f */
[----:B------:R-:W-:Y:S01]  /*e1a0*/  IMAD.MOV.U32 R4, RZ, RZ, 0x1 ;  /* 0x00000001ff047424 */ /* 0x000fe200078e00ff */
[----:B------:R-:W-:Y:S01]  /*e1b0*/  UMOV UR15, 0x10000000 ;  /* 0x10000000000f7882 */ /* 0x000fe20000000000 */
[----:B------:R-:W-:Y:S01]  /*e1c0*/  UMOV UR10, URZ ;  /* 0x0000003f000a7c82 */ /* 0x000fe20008000000 */
[----:B------:R-:W-:Y:S01]  /*e1d0*/  UIADD3.X UR5, URZ, UR5, URZ, UP0, !UPT ;  /* 0x000000053f057290 */ /* 0x000fe200087fe43f */
[----:B------:R-:W-:Y:S01]  /*e1e0*/  IMAD.MOV.U32 R8, RZ, RZ, 0x40 ;  /* 0x00000040ff087424 */ /* 0x000fe200078e00ff */
[----:B-1----:R-:W-:Y:S01]  /*e1f0*/  UMOV UR12, UR20 ;  /* 0x00000014000c7c82 */ /* 0x002fe20008000000 */
[----:B---3--:R-:W-:-:S03]  /*e200*/  UMOV UR13, UR21 ;  /* 0x00000015000d7c82 */ /* 0x008fc60008000000 */
[----:B------:R-:W-:-:S09]  /*e210*/  UIADD3 UR9, UR8, 0x16050, URZ ;  /* 0x0001605008097890 */ /* 0x000fd2000fffe03f */
[----:B------:R2:W-:Y:S02]  /*e220*/  UTMALDG.4D [UR8], [UR4], desc[UR14] ;  /* 0x00000e08040075b4 */ /* 0x0005e40008019000 */
[----:B--2---:R-:W-:Y:S01]  /*e230*/  NOP ;  /* 0x0000000000007918 */ /* 0x004fe20000000000 */
.L_x_57:
[----:B-1-3--:R-:W-:Y:S05]  /*e240*/  BSYNC B0 ;  /* 0x0000000000007941 */ /* 0x00afea0003800000 */
.L_x_56:
[----:B------:R-:W1:Y:S01]  /*e250*/  LDC R3, c[0x0][0x28c] ;  /* 0x0000a300ff037b82 */ /* 0x000e620000000800 */
[----:B------:R-:W-:Y:S01]  /*e260*/  BSSY B0, `(.L_x_61) ;  /* 0x0000023000007945 */ /* 0x000fe20003800000 */
[----:B-1----:R-:W-:-:S13]  /*e270*/  ISETP.GT.AND P4, PT, R3, RZ, P3 ;  /* 0x000000ff0300720c */ /* 0x002fda0001f84270 */
[----:B------:R-:W-:Y:S05]  /*e280*/  @!P4 BRA `(.L_x_62) ;  /* 0x000000000080c947 */ /* 0x000fea0003800000 */
[----:B------:R-:W1:Y:S01]  /*e290*/  S2R R5, SR_CgaCtaId ;  /* 0x0000000000057919 */ /* 0x000e620000008800 */
[----:B------:R-:W-:-:S04]  /*e2a0*/  MOV R2, 0x400 ;  /* 0x0000040000027802 */ /* 0x000fc80000000f00 */
[----:B-1----:R-:W-:Y:S01]  /*e2b0*/  LEA R5, R5, R2, 0x18 ;  /* 0x0000000205057211 */ /* 0x002fe200078ec0ff */
[----:B------:R-:W-:-:S05]  /*e2c0*/  IMAD.MOV.U32 R2, RZ, RZ, 0x1 ;  /* 0x00000001ff027424 */ /* 0x000fca00078e00ff */
[----:B------:R-:W-:-:S04]  /*e2d0*/  SHF.L.U32 R2, R2, 0x1f, RZ ;  /* 0x0000001f02027819 */ /* 0x000fc800000006ff */
[----:B------:R-:W1:Y:S02]  /*e2e0*/  SYNCS.PHASECHK.TRANS64.TRYWAIT P0, [R5+URZ+0x16028], R2 ;  /* 0x01602802050075a7 */ /* 0x000e64000800017f */
[----:B-1----:R-:W-:Y:S05]  /*e2f0*/  @!P0 BRA `(.L_x_63) ;  /* 0x0000001000148947 */ /* 0x002fea0003800000 */
.L_x_95:
[----:B------:R-:W-:Y:S01]  /*e300*/  ULOP3.LUT UR4, UR6, 0x2, URZ, 0xfc, !UPT ;  /* 0x0000000206047892 */ /* 0x000fe2000f8efc3f */
[----:B-1----:R-:W-:-:S03]  /*e310*/  @P2 IMAD.MOV.U32 R2, RZ, RZ, 0x4000 ;  /* 0x00004000ff022424 */ /* 0x002fc600078e00ff */
[----:B------:R-:W-:Y:S01]  /*e320*/  UPRMT UR4, UR4, 0x9910, URZ ;  /* 0x0000991004047896 */ /* 0x000fe2000800003f */
[----:B------:R1:W-:Y:S03]  /*e330*/  @P2 SYNCS.ARRIVE.TRANS64 RZ, [R5+URZ+0x16000], R2 ;  /* 0x0160000205ff29a7 */ /* 0x0003e6000800003f */
[----:B------:R-:W-:-:S06]  /*e340*/  UISETP.NE.AND UP0, UPT, UR4, 0x2, UPT ;  /* 0x000000020400788c */ /* 0x000fcc000bf05270 */
[----:B------:R-:W-:-:S13]  /*e350*/  PLOP3.LUT P0, PT, PT, PT, UP0, 0x80, 0x0 ;  /* 0x000000000000781c */ /* 0x000fda0003f0f008 */
[----:B-1----:R-:W-:Y:S05]  /*e360*/  @P0 BRA `(.L_x_64) ;  /* 0x0000000000040947 */ /* 0x002fea0003800000 */
[----:B------:R-:W-:Y:S01]  /*e370*/  BPT.TRAP 0x1 ;  /* 0x000000040000795c */ /* 0x000fe20000300000 */
.L_x_64:
[----:B------:R-:W-:-:S04]  /*e380*/  LOP3.LUT P0, RZ, R0, 0x1f, RZ, 0xc0, !PT ;  /* 0x0000001f00ff7812 */ /* 0x000fc8000780c0ff */
[----:B------:R-:W-:-:S13]  /*e390*/  PLOP3.LUT P0, PT, P0, P2, PT, 0x2a, 0x0 ;  /* 0x000000000000781c */ /* 0x000fda0000704572 */
[----:B------:R-:W-:Y:S05]  /*e3a0*/  @P0 BRA `(.L_x_65) ;  /* 0x0000000000040947 */ /* 0x000fea0003800000 */
[----:B------:R-:W-:Y:S01]  /*e3b0*/  BPT.TRAP 0x1 ;  /* 0x000000040000795c */ /* 0x000fe20000300000 */
.L_x_65:
        /* <DEDUP_REMOVED lines=8> */
[----:B------:R-:W-:-:S05]  /*e440*/  UMOV UR19, URZ ;  /* 0x0000003f00137c82 */ /* 0x000fca0008000000 */
[----:B------:R-:W-:Y:S02]  /*e450*/  UIADD3 UR16, UR17, 0x2000, URZ ;  /* 0x0000200011107890 */ /* 0x000fe4000fffe03f */
[----:B------:R-:W-:-:S09]  /*e460*/  UIADD3 UR17, UR17, 0x16000, URZ ;  /* 0x0001600011117890 */ /* 0x000fd2000fffe03f */
[----:B------:R1:W-:Y:S02]  /*e470*/  UTMALDG.4D [UR16], [UR4], desc[UR8] ;  /* 0x00000810040075b4 */ /* 0x0003e40008019000 */
[----:B-1----:R-:W-:Y:S01]  /*e480*/  NOP ;  /* 0x0000000000007918 */ /* 0x002fe20000000000 */
.L_x_62:
[----:B------:R-:W-:Y:S05]  /*e490*/  BSYNC B0 ;  /* 0x0000000000007941 */ /* 0x000fea0003800000 */
.L_x_61:
[----:B------:R-:W-:Y:S04]  /*e4a0*/  BSSY B0, `(.L_x_66) ;  /* 0x0000025000007945 */ /* 0x000fe80003800000 */
[----:B------:R-:W-:Y:S05]  /*e4b0*/  @!P3 BRA `(.L_x_67) ;  /* 0x00000000008cb947 */ /* 0x000fea0003800000 */
[----:B------:R-:W1:Y:S01]  /*e4c0*/  S2R R6, SR_CgaCtaId ;  /* 0x0000000000067919 */ /* 0x000e620000008800 */
[----:B------:R-:W-:-:S04]  /*e4d0*/  MOV R5, 0x400 ;  /* 0x0000040000057802 */ /* 0x000fc80000000f00 */
[----:B-1----:R-:W-:Y:S01]  /*e4e0*/  LEA R7, R6, R5, 0x18 ;  /* 0x0000000506077211 */ /* 0x002fe200078ec0ff */
[----:B------:R-:W-:-:S04]  /*e4f0*/  IMAD.MOV.U32 R6, RZ, RZ, 0x1 ;  /* 0x00000001ff067424 */ /* 0x000fc800078e00ff */
[----:B------:R-:W-:Y:S01]  /*e500*/  IMAD R5, R4, 0x8, R7 ;  /* 0x0000000804057824 */ /* 0x000fe200078e0207 */
[----:B------:R-:W-:-:S04]  /*e510*/  SHF.L.U32 R6, R6, 0x1f, RZ ;  /* 0x0000001f06067819 */ /* 0x000fc800000006ff */
[----:B------:R-:W1:Y:S02]  /*e520*/  SYNCS.PHASECHK.TRANS64.TRYWAIT P0, [R5+URZ+0x16060], R6 ;  /* 0x01606006050075a7 */ /* 0x000e64000800017f */
[----:B-1----:R-:W-:Y:S05]  /*e530*/  @!P0 BRA `(.L_x_68) ;  /* 0x0000000c00988947 */ /* 0x002fea0003800000 */
.L_x_96:
        /* <DEDUP_REMOVED lines=8> */
.L_x_69:
[----:B------:R-:W-:-:S04]  /*e5c0*/  LOP3.LUT P0, RZ, R0, 0x1f, RZ, 0xc0, !PT ;  /* 0x0000001f00ff7812 */ /* 0x000fc8000780c0ff */
[----:B------:R-:W-:-:S13]  /*e5d0*/  PLOP3.LUT P0, PT, P0, P2, PT, 0x2a, 0x0 ;  /* 0x000000000000781c */ /* 0x000fda0000704572 */
[----:B------:R-:W-:Y:S05]  /*e5e0*/  @P0 BRA `(.L_x_70) ;  /* 0x0000000000040947 */ /* 0x000fea0003800000 */
[----:B------:R-:W-:Y:S01]  /*e5f0*/  BPT.TRAP 0x1 ;  /* 0x000000040000795c */ /* 0x000fe20000300000 */
.L_x_70:
[----:B------:R-:W-:Y:S01]  /*e600*/  R2UR UR16, R4 ;  /* 0x00000000041072ca */ /* 0x000fe200000e0000 */
[----:B------:R-:W-:Y:S01]  /*e610*/  ULDC.64 UR8, c[0x0][0x198] ;  /* 0x0000660000087ab9 */ /* 0x000fe20000000a00 */
[----:B------:R-:W-:Y:S01]  /*e620*/  R2UR UR4, R7 ;  /* 0x00000000070472ca */ /* 0x000fe200000e0000 */
[----:B------:R-:W-:Y:S01]  /*e630*/  UIADD3 UR8, UP0, UR8, 0xf0, URZ ;  /* 0x000000f008087890 */ /* 0x000fe2000ff1e03f */
[----:B------:R-:W-:Y:S01]  /*e640*/  R2UR UR19, R8 ;  /* 0x00000000081372ca */ /* 0x000fe200000e0000 */
[----:B------:R-:W-:Y:S01]  /*e650*/  UMOV UR5, 0x10000000 ;  /* 0x1000000000057882 */ /* 0x000fe20000000000 */
[----:B------:R-:W-:Y:S01]  /*e660*/  R2UR UR17, R5 ;  /* 0x00000000051172ca */ /* 0x000fe200000e0000 */
[----:B------:R-:W-:Y:S01]  /*e670*/  UIADD3.X UR9, URZ, UR9, URZ, UP0, !UPT ;  /* 0x000000093f097290 */ /* 0x000fe200087fe43f */
[----:B------:R-:W-:-:S07]  /*e680*/  UMOV UR18, URZ ;  /* 0x0000003f00127c82 */ /* 0x000fce0008000000 */
[----:B------:R-:W-:Y:S02]  /*e690*/  ULEA UR16, UR16, UR4, 0xc ;  /* 0x0000000410107291 */ /* 0x000fe4000f8e603f */
[----:B------:R-:W-:Y:S02]  /*e6a0*/  UIADD3 UR19, UR11, UR19, URZ ;  /* 0x000000130b137290 */ /* 0x000fe4000fffe03f */
[----:B------:R-:W-:Y:S01]  /*e6b0*/  UIADD3 UR17, UR17, 0x16050, URZ ;  /* 0x0001605011117890 */ /* 0x000fe2000fffe03f */
[----:B------:R-:W-:-:S08]  /*e6c0*/  UMOV UR4, 0x0 ;  /* 0x0000000000047882 */ /* 0x000fd00000000000 */
[----:B------:R1:W-:Y:S02]  /*e6d0*/  UTMALDG.4D [UR16], [UR8], desc[UR4] ;  /* 0x00000410080075b4 */ /* 0x0003e40008019000 */
[----:B-1----:R-:W-:Y:S01]  /*e6e0*/  NOP ;  /* 0x0000000000007918 */ /* 0x002fe20000000000 */
.L_x_67:
[----:B------:R-:W-:Y:S05]  /*e6f0*/  BSYNC B0 ;  /* 0x0000000000007941 */ /* 0x000fea0003800000 */
.L_x_66:
[----:B------:R-:W-:Y:S01]  /*e700*/  BSSY B0, `(.L_x_71) ;  /* 0x000002e000007945 */ /* 0x000fe20003800000 */
[----:B------:R-:W-:-:S03]  /*e710*/  IMAD.MOV.U32 R8, RZ, RZ, RZ ;  /* 0x000000ffff087224 */ /* 0x000fc600078e00ff */
[----:B------:R-:W-:Y:S05]  /*e720*/  @!P4 BRA `(.L_x_72) ;  /* 0x0000000000acc947 */ /* 0x000fea0003800000 */
[----:B------:R-:W1:Y:S01]  /*e730*/  S2R R5, SR_CgaCtaId ;  /* 0x0000000000057919 */ /* 0x000e620000008800 */
[----:B------:R-:W-:Y:S01]  /*e740*/  MOV R4, 0x400 ;  /* 0x0000040000047802 */ /* 0x000fe20000000f00 */
[----:B------:R-:W-:-:S05]  /*e750*/  IMAD.MOV.U32 R7, RZ, RZ, 0x1 ;  /* 0x00000001ff077424 */ /* 0x000fca00078e00ff */
[----:B------:R-:W-:Y:S02]  /*e760*/  SHF.L.U32 R7, R7, 0x1f, RZ ;  /* 0x0000001f07077819 */ /* 0x000fe400000006ff */
[----:B-1----:R-:W-:-:S05]  /*e770*/  LEA R5, R5, R4, 0x18 ;  /* 0x0000000405057211 */ /* 0x002fca00078ec0ff */
[----:B------:R-:W-:-:S04]  /*e780*/  IMAD R4, R2, 0x8, R5 ;  /* 0x0000000802047824 */ /* 0x000fc800078e0205 */
[----:B------:R-:W1:Y:S02]  /*e790*/  SYNCS.PHASECHK.TRANS64.TRYWAIT P0, [R4+URZ+0x16028], R7 ;  /* 0x01602807040075a7 */ /* 0x000e64000800017f */
[----:B-1----:R-:W-:Y:S05]  /*e7a0*/  @!P0 BRA `(.L_x_73) ;  /* 0x0000000c00108947 */ /* 0x002fea0003800000 */
.L_x_97:
        /* <DEDUP_REMOVED lines=8> */
.L_x_74:
[----:B------:R-:W-:-:S04]  /*e830*/  LOP3.LUT P0, RZ, R0, 0x1f, RZ, 0xc0, !PT ;  /* 0x0000001f00ff7812 */ /* 0x000fc8000780c0ff */
[----:B------:R-:W-:-:S13]  /*e840*/  PLOP3.LUT P0, PT, P0, P2, PT, 0x2a, 0x0 ;  /* 0x000000000000781c */ /* 0x000fda0000704572 */
[----:B------:R-:W-:Y:S05]  /*e850*/  @P0 BRA `(.L_x_75) ;  /* 0x0000000000040947 */ /* 0x000fea0003800000 */
[----:B------:R-:W-:Y:S01]  /*e860*/  BPT.TRAP 0x1 ;  /* 0x000000040000795c */ /* 0x000fe20000300000 */
.L_x_75:
[----:B------:R-:W-:Y:S01]  /*e870*/  IMAD R5, R2, 0x4000, R5 ;  /* 0x0000400002057824 */ /* 0x000fe200078e0205 */
[----:B------:R-:W-:Y:S01]  /*e880*/  R2UR UR25, R4 ;  /* 0x00000000041972ca */ /* 0x000fe200000e0000 */
[----:B------:R-:W-:Y:S01]  /*e890*/  ULDC.64 UR4, c[0x0][0x198] ;  /* 0x0000660000047ab9 */ /* 0x000fe20000000a00 */
[----:B------:R-:W-:Y:S01]  /*e8a0*/  UMOV UR27, URZ ;  /* 0x0000003f001b7c82 */ /* 0x000fe20008000000 */
[----:B------:R-:W-:Y:S01]  /*e8b0*/  UIADD3 UR4, UP0, UR4, 0x2f0, URZ ;  /* 0x000002f004047890 */ /* 0x000fe2000ff1e03f */
[----:B------:R-:W-:Y:S01]  /*e8c0*/  R2UR UR16, R5 ;  /* 0x00000000051072ca */ /* 0x000fe200000e0000 */
[----:B------:R-:W-:Y:S01]  /*e8d0*/  UMOV UR8, 0x0 ;  /* 0x0000000000087882 */ /* 0x000fe20000000000 */
[----:B------:R-:W-:Y:S01]  /*e8e0*/  UMOV UR9, 0x10000000 ;  /* 0x1000000000097882 */ /* 0x000fe20000000000 */
[----:B------:R-:W-:Y:S01]  /*e8f0*/  UIADD3.X UR5, URZ, UR5, URZ, UP0, !UPT ;  /* 0x000000053f057290 */ /* 0x000fe200087fe43f */
[----:B------:R-:W-:Y:S01]  /*e900*/  VIADD R2, R2, 0x1 ;  /* 0x0000000102027836 */ /* 0x000fe20000000000 */
[----:B------:R-:W-:Y:S01]  /*e910*/  UMOV UR26, URZ ;  /* 0x0000003f001a7c82 */ /* 0x000fe20008000000 */
[----:B------:R-:W-:Y:S01]  /*e920*/  UMOV UR28, UR20 ;  /* 0x00000014001c7c82 */ /* 0x000fe20008000000 */
[----:B------:R-:W-:Y:S01]  /*e930*/  UMOV UR29, UR21 ;  /* 0x00000015001d7c82 */ /* 0x000fe20008000000 */
[----:B------:R-:W-:Y:S01]  /*e940*/  UMOV UR18, 0x80 ;  /* 0x0000008000127882 */ /* 0x000fe20000000000 */
[----:B------:R-:W-:Y:S01]  /*e950*/  UIADD3 UR25, UR25, 0x16000, URZ ;  /* 0x0001600019197890 */ /* 0x000fe2000fffe03f */
[----:B------:R-:W-:Y:S01]  /*e960*/  IMAD.MOV.U32 R8, RZ, RZ, 0x1 ;  /* 0x00000001ff087424 */ /* 0x000fe200078e00ff */
[----:B------:R-:W-:-:S02]  /*e970*/  UMOV UR19, UR27 ;  /* 0x0000001b00137c82 */ /* 0x000fc40008000000 */
[----:B------:R-:W-:Y:S02]  /*e980*/  UIADD3 UR24, UR16, 0x2000, URZ ;  /* 0x0000200010187890 */ /* 0x000fe4000fffe03f */
[----:B------:R-:W-:Y:S01]  /*e990*/  UIADD3 UR16, UR16, 0x4000, URZ ;  /* 0x0000400010107890 */ /* 0x000fe2000fffe03f */
[----:B------:R-:W-:-:S06]  /*e9a0*/  UMOV UR17, UR25 ;  /* 0x0000001900117c82 */ /* 0x000fcc0008000000 */
[----:B------:R1:W-:Y:S02]  /*e9b0*/  UTMALDG.4D [UR24], [UR4], desc[UR8] ;  /* 0x00000818040075b4 */ /* 0x0003e40008019000 */
[----:B------:R1:W-:Y:S02]  /*e9c0*/  UTMALDG.4D [UR16], [UR4], desc[UR8] ;  /* 0x00000810040075b4 */ /* 0x0003e40008019000 */
[----:B-1----:R-:W-:Y:S01]  /*e9d0*/  NOP ;  /* 0x0000000000007918 */ /* 0x002fe20000000000 */
.L_x_72:
[----:B------:R-:W-:Y:S05]  /*e9e0*/  BSYNC B0 ;  /* 0x0000000000007941 */ /* 0x000fea0003800000 */
.L_x_71:
[----:B------:R-:W-:-:S13]  /*e9f0*/  ISETP.GE.AND P0, PT, R3, 0x101, PT ;  /* 0x000001010300780c */ /* 0x000fda0003f06270 */
[----:B------:R-:W-:Y:S05]  /*ea00*/  @!P0 EXIT ;  /* 0x000000000000894d */ /* 0x000fea0003800000 */
[----:B------:R-:W-:Y:S01]  /*ea10*/  VIADD R3, R3, 0xff ;  /* 0x000000ff03037836 */ /* 0x000fe20000000000 */
[----:B------:R-:W-:Y:S01]  /*ea20*/  LOP3.LUT P0, RZ, R0, 0x1f, RZ, 0xc0, !PT ;  /* 0x0000001f00ff7812 */ /* 0x000fe2000780c0ff */
[----:B------:R-:W-:Y:S03]  /*ea30*/  BSSY B0, `(.L_x_76) ;  /* 0x0000061000007945 */ /* 0x000fe60003800000 */
[----:B------:R-:W-:Y:S02]  /*ea40*/  SHF.R.S32.HI R0, RZ, 0x1f, R3 ;  /* 0x0000001fff007819 */ /* 0x000fe40000011403 */
[----:B------:R-:W-:Y:S02]  /*ea50*/  PLOP3.LUT P0, PT, P0, P2, PT, 0x2a, 0x0 ;  /* 0x000000000000781c */ /* 0x000fe40000704572 */
[----:B------:R-:W-:Y:S01]  /*ea60*/  LEA.HI R0, R0, R3, RZ, 0x8 ;  /* 0x0000000300007211 */ /* 0x000fe200078f40ff */
[----:B------:R-:W-:-:S03]  /*ea70*/  IMAD.U32 R3, RZ, RZ, UR6 ;  /* 0x00000006ff037e24 */ /* 0x000fc6000f8e00ff */
[----:B------:R-:W-:Y:S02]  /*ea80*/  SHF.R.S32.HI R4, RZ, 0x8, R0 ;  /* 0x00000008ff047819 */ /* 0x000fe40000011400 */
[----:B------:R-:W-:Y:S01]  /*ea90*/  LOP3.LUT R0, R3, 0x2, RZ, 0xfc, !PT ;  /* 0x0000000203007812 */ /* 0x000fe200078efcff */
[----:B------:R-:W-:Y:S02]  /*eaa0*/  IMAD.MOV.U32 R3, RZ, RZ, 0x1 ;  /* 0x00000001ff037424 */ /* 0x000fe400078e00ff */
[----:B------:R-:W-:-:S07]  /*eab0*/  IMAD.SHL.U32 R4, R4, 0x2, RZ ;  /* 0x0000000204047824 */ /* 0x000fce00078e00ff */
.L_x_87:
[----:B------:R-:W-:Y:S04]  /*eac0*/  BSSY B1, `(.L_x_77) ;  /* 0x0000025000017945 */ /* 0x000fe80003800000 */
[----:B------:R-:W-:Y:S05]  /*ead0*/  @!P3 BRA `(.L_x_78) ;  /* 0x00000000008cb947 */ /* 0x000fea0003800000 */
[----:B------:R-:W1:Y:S01]  /*eae0*/  S2R R6, SR_CgaCtaId ;  /* 0x0000000000067919 */ /* 0x000e620000008800 */
[----:B------:R-:W-:-:S04]  /*eaf0*/  MOV R5, 0x400 ;  /* 0x0000040000057802 */ /* 0x000fc80000000f00 */
[----:B-1----:R-:W-:Y:S02]  /*eb00*/  LEA R7, R6, R5, 0x18 ;  /* 0x0000000506077211 */ /* 0x002fe400078ec0ff */
[----:B------:R-:W-:-:S03]  /*eb10*/  SHF.L.U32 R5, R3, 0x1f, RZ ;  /* 0x0000001f03057819 */ /* 0x000fc600000006ff */
[----:B------:R-:W-:-:S04]  /*eb20*/  IMAD R6, R2, 0x8, R7 ;  /* 0x0000000802067824 */ /* 0x000fc800078e0207 */
[----:B------:R-:W1:Y:S02]  /*eb30*/  SYNCS.PHASECHK.TRANS64.TRYWAIT P4, [R6+URZ+0x16028], R5 ;  /* 0x01602805060075a7 */ /* 0x000e64000808017f */
[----:B-1----:R-:W-:Y:S05]  /*eb40*/  @!P4 BRA `(.L_x_79) ;  /* 0x00000008003cc947 */ /* 0x002fea0003800000 */
.L_x_98:
[----:B-1----:R-:W-:-:S04]  /*eb50*/  @P2 IMAD.MOV.U32 R5, RZ, RZ, 0x4000 ;  /* 0x00004000ff052424 */ /* 0x002fc800078e00ff */
[----:B------:R1:W-:Y:S02]  /*eb60*/  @P2 SYNCS.ARRIVE.TRANS64 RZ, [R6+URZ+0x16000], R5 ;  /* 0x0160000506ff29a7 */ /* 0x0003e4000800003f */
[----:B-1----:R-:W-:-:S04]  /*eb70*/  PRMT R5, R0, 0x9910, RZ ;  /* 0x0000991000057816 */ /* 0x002fc800000000ff */
[----:B------:R-:W-:-:S13]  /*eb80*/  ISETP.NE.AND P4, PT, R5, 0x2, PT ;  /* 0x000000020500780c */ /* 0x000fda0003f85270 */
[----:B------:R-:W-:Y:S05]  /*eb90*/  @P4 BRA `(.L_x_80) ;  /* 0x0000000000044947 */ /* 0x000fea0003800000 */
[----:B------:R-:W-:Y:S01]  /*eba0*/  BPT.TRAP 0x1 ;  /* 0x000000040000795c */ /* 0x000fe20000300000 */
.L_x_80:
[----:B------:R-:W-:Y:S05]  /*ebb0*/  @P0 BRA `(.L_x_81) ;  /* 0x0000000000040947 */ /* 0x000fea0003800000 */
[----:B------:R-:W-:Y:S01]  /*ebc0*/  BPT.TRAP 0x1 ;  /* 0x000000040000795c */ /* 0x000fe20000300000 */
.L_x_81:
[----:B------:R-:W-:Y:S01]  /*ebd0*/  IMAD R7, R2, 0x4000, R7 ;  /* 0x0000400002077824 */ /* 0x000fe200078e0207 */
[----:B------:R-:W-:Y:S01]  /*ebe0*/  R2UR UR17, R6 ;  /* 0x00000000061172ca */ /* 0x000fe200000e0000 */
[----:B------:R-:W-:Y:S01]  /*ebf0*/  ULDC.64 UR4, c[0x0][0x198] ;  /* 0x0000660000047ab9 */ /* 0x000fe20000000a00 */
[----:B------:R-:W-:Y:S01]  /*ec00*/  R2UR UR19, R8 ;  /* 0x00000000081372ca */ /* 0x000fe200000e0000 */
[----:B------:R-:W-:Y:S01]  /*ec10*/  UIADD3 UR4, UP0, UR4, 0x1f0, URZ ;  /* 0x000001f004047890 */ /* 0x000fe2000ff1e03f */
[----:B------:R-:W-:Y:S01]  /*ec20*/  R2UR UR16, R7 ;  /* 0x00000000071072ca */ /* 0x000fe200000e0000 */
[----:B------:R-:W-:Y:S01]  /*ec30*/  UMOV UR8, 0x0 ;  /* 0x0000000000087882 */ /* 0x000fe20000000000 */
[----:B------:R-:W-:Y:S01]  /*ec40*/  UMOV UR9, 0x10000000 ;  /* 0x1000000000097882 */ /* 0x000fe20000000000 */
[----:B------:R-:W-:Y:S01]  /*ec50*/  UIADD3.X UR5, URZ, UR5, URZ, UP0, !UPT ;  /* 0x000000053f057290 */ /* 0x000fe200087fe43f */
[----:B------:R-:W-:Y:S01]  /*ec60*/  VIADD R5, R2, 0x1 ;  /* 0x0000000102057836 */ /* 0x000fe20000000000 */
[----:B------:R-:W-:-:S04]  /*ec70*/  UMOV UR18, URZ ;  /* 0x0000003f00127c82 */ /* 0x000fc80008000000 */
[----:B------:R-:W-:Y:S01]  /*ec80*/  UIADD3 UR17, UR17, 0x16000, URZ ;  /* 0x0001600011117890 */ /* 0x000fe2000fffe03f */
[----:B------:R-:W-:Y:S01]  /*ec90*/  ISETP.NE.AND P4, PT, R5, 0x5, PT ;  /* 0x000000050500780c */ /* 0x000fe20003f85270 */
[----:B------:R-:W-:Y:S02]  /*eca0*/  USHF.L.U32 UR19, UR19, 0x8, URZ ;  /* 0x0000000813137899 */ /* 0x000fe4000800063f */
[----:B------:R-:W-:Y:S01]  /*ecb0*/  UIADD3 UR16, UR16, 0x2000, URZ ;  /* 0x0000200010107890 */ /* 0x000fe2000fffe03f */
[----:B------:R-:W-:-:S04]  /*ecc0*/  SEL R2, RZ, 0x1, P4 ;  /* 0x00000001ff027807 */ /* 0x000fc80002000000 */
[----:B------:R-:W-:Y:S02]  /*ecd0*/  LOP3.LUT R3, R3, R2, RZ, 0x3c, !PT ;  /* 0x0000000203037212 */ /* 0x000fe400078e3cff */
[----:B------:R-:W-:Y:S02]  /*ece0*/  SEL R2, R5, RZ, P4 ;  /* 0x000000ff05027207 */ /* 0x000fe40002000000 */
[----:B------:R1:W-:Y:S02]  /*ecf0*/  UTMALDG.4D [UR16], [UR4], desc[UR8] ;  /* 0x00000810040075b4 */ /* 0x0003e40008019000 */
[----:B-1----:R-:W-:-:S03]  /*ed00*/  NOP ;  /* 0x0000000000007918 */ /* 0x002fc60000000000 */
.L_x_78:
[----:B------:R-:W-:Y:S05]  /*ed10*/  BSYNC B1 ;  /* 0x0000000000017941 */ /* 0x000fea0003800000 */
.L_x_77:
[----:B------:R-:W-:Y:S01]  /*ed20*/  ISETP.LT.OR P4, PT, R4, 0x4, !P3 ;  /* 0x000000040400780c */ /* 0x000fe20005f81670 */
[----:B------:R-:W-:-:S12]  /*ed30*/  BSSY B1, `(.L_x_82) ;  /* 0x000002d000017945 */ /* 0x000fd80003800000 */
[----:B------:R-:W-:Y:S05]  /*ed40*/  @P4 BRA `(.L_x_83) ;  /* 0x0000000000ac4947 */ /* 0x000fea0003800000 */
[----:B------:R-:W1:Y:S01]  /*ed50*/  S2R R6, SR_CgaCtaId ;  /* 0x0000000000067919 */ /* 0x000e620000008800 */
[----:B------:R-:W-:Y:S02]  /*ed60*/  MOV R5, 0x400 ;  /* 0x0000040000057802 */ /* 0x000fe40000000f00 */
[----:B------:R-:W-:Y:S02]  /*ed70*/  SHF.L.U32 R7, R3, 0x1f, RZ ;  /* 0x0000001f03077819 */ /* 0x000fe400000006ff */
[----:B-1----:R-:W-:-:S05]  /*ed80*/  LEA R5, R6, R5, 0x18 ;  /* 0x0000000506057211 */ /* 0x002fca00078ec0ff */
[----:B------:R-:W-:-:S04]  /*ed90*/  IMAD R6, R2, 0x8, R5 ;  /* 0x0000000802067824 */ /* 0x000fc800078e0205 */
[----:B------:R-:W1:Y:S02]  /*eda0*/  SYNCS.PHASECHK.TRANS64.TRYWAIT P4, [R6+URZ+0x16028], R7 ;  /* 0x01602807060075a7 */ /* 0x000e64000808017f */
[----:B-1----:R-:W-:Y:S05]  /*edb0*/  @!P4 BRA `(.L_x_84) ;  /* 0x0000000400b4c947 */ /* 0x002fea0003800000 */
.L_x_99:
[----:B-1----:R-:W-:-:S04]  /*edc0*/  @P1 IMAD.MOV.U32 R7, RZ, RZ, 0x4000 ;  /* 0x00004000ff071424 */ /* 0x002fc800078e00ff */
[----:B------:R1:W-:Y:S02]  /*edd0*/  @P1 SYNCS.ARRIVE.TRANS64 RZ, [R6+URZ+0x16000], R7 ;  /* 0x0160000706ff19a7 */ /* 0x0003e4000800003f */
[----:B-1----:R-:W-:-:S04]  /*ede0*/  PRMT R7, R0, 0x9910, RZ ;  /* 0x0000991000077816 */ /* 0x002fc800000000ff */
[----:B------:R-:W-:-:S13]  /*edf0*/  ISETP.NE.AND P4, PT, R7, 0x2, PT ;  /* 0x000000020700780c */ /* 0x000fda0003f85270 */
[----:B------:R-:W-:Y:S05]  /*ee00*/  @P4 BRA `(.L_x_85) ;  /* 0x0000000000044947 */ /* 0x000fea0003800000 */
[----:B------:R-:W-:Y:S01]  /*ee10*/  BPT.TRAP 0x1 ;  /* 0x000000040000795c */ /* 0x000fe20000300000 */
.L_x_85:
[----:B------:R-:W-:Y:S05]  /*ee20*/  @P0 BRA `(.L_x_86) ;  /* 0x0000000000040947 */ /* 0x000fea0003800000 */
[----:B------:R-:W-:Y:S01]  /*ee30*/  BPT.TRAP 0x1 ;  /* 0x000000040000795c */ /* 0x000fe20000300000 */
.L_x_86:
[----:B------:R-:W-:Y:S01]  /*ee40*/  IMAD R5, R2, 0x4000, R5 ;  /* 0x0000400002057824 */ /* 0x000fe200078e0205 */
[----:B------:R-:W-:Y:S01]  /*ee50*/  R2UR UR26, R8 ;  /* 0x00000000081a72ca */ /* 0x000fe200000e0000 */
[----:B------:R-:W-:Y:S01]  /*ee60*/  ULDC.64 UR4, c[0x0][0x198] ;  /* 0x0000660000047ab9 */ /* 0x000fe20000000a00 */
[----:B------:R-:W-:Y:S01]  /*ee70*/  R2UR UR25, R6 ;  /* 0x00000000061972ca */ /* 0x000fe200000e0000 */
[----:B------:R-:W-:Y:S01]  /*ee80*/  UIADD3 UR4, UP0, UR4, 0x2f0, URZ ;  /* 0x000002f004047890 */ /* 0x000fe2000ff1e03f */
[----:B------:R-:W-:Y:S01]  /*ee90*/  R2UR UR16, R5 ;  /* 0x00000000051072ca */ /* 0x000fe200000e0000 */
[----:B------:R-:W-:Y:S01]  /*eea0*/  UMOV UR27, URZ ;  /* 0x0000003f001b7c82 */ /* 0x000fe20008000000 */
[----:B------:R-:W-:Y:S01]  /*eeb0*/  UMOV UR8, 0x0 ;  /* 0x0000000000087882 */ /* 0x000fe20000000000 */
[----:B------:R-:W-:Y:S01]  /*eec0*/  UIADD3.X UR5, URZ, UR5, URZ, UP0, !UPT ;  /* 0x000000053f057290 */ /* 0x000fe200087fe43f */
[----:B------:R-:W-:Y:S01]  /*eed0*/  VIADD R2, R2, 0x1 ;  /* 0x0000000102027836 */ /* 0x000fe20000000000 */
[----:B------:R-:W-:Y:S01]  /*eee0*/  UMOV UR9, 0x10000000 ;  /* 0x1000000000097882 */ /* 0x000fe20000000000 */
[----:B------:R-:W-:Y:S01]  /*eef0*/  UMOV UR28, UR20 ;  /* 0x00000014001c7c82 */ /* 0x000fe20008000000 */
[----:B------:R-:W-:Y:S01]  /*ef00*/  UMOV UR29, UR21 ;  /* 0x00000015001d7c82 */ /* 0x000fe20008000000 */
[----:B------:R-:W-:Y:S01]  /*ef10*/  UMOV UR19, UR27 ;  /* 0x0000001b00137c82 */ /* 0x000fe20008000000 */
[----:B------:R-:W-:Y:S01]  /*ef20*/  USHF.L.U32 UR26, UR26, 0x8, URZ ;  /* 0x000000081a1a7899 */ /* 0x000fe2000800063f */
[----:B------:R-:W-:Y:S01]  /*ef30*/  ISETP.NE.AND P4, PT, R2, 0x5, PT ;  /* 0x000000050200780c */ /* 0x000fe20003f85270 */
[----:B------:R-:W-:Y:S01]  /*ef40*/  UIADD3 UR25, UR25, 0x16000, URZ ;  /* 0x0001600019197890 */ /* 0x000fe2000fffe03f */
[----:B------:R-:W-:Y:S01]  /*ef50*/  VIADD R8, R8, 0x1 ;  /* 0x0000000108087836 */ /* 0x000fe20000000000 */
[----:B------:R-:W-:Y:S01]  /*ef60*/  UIADD3 UR24, UR16, 0x2000, URZ ;  /* 0x0000200010187890 */ /* 0x000fe2000fffe03f */
[----:B------:R-:W-:Y:S01]  /*ef70*/  SEL R6, RZ, 0x1, P4 ;  /* 0x00000001ff067807 */ /* 0x000fe20002000000 */
[----:B------:R-:W-:Y:S01]  /*ef80*/  UIADD3 UR18, UR26, 0x80, URZ ;  /* 0x000000801a127890 */ /* 0x000fe2000fffe03f */
[----:B------:R-:W-:Y:S01]  /*ef90*/  SEL R2, R2, RZ, P4 ;  /* 0x000000ff02027207 */ /* 0x000fe20002000000 */
[----:B------:R-:W-:Y:S01]  /*efa0*/  UIADD3 UR16, UR16, 0x4000, URZ ;  /* 0x0000400010107890 */ /* 0x000fe2000fffe03f */
[----:B------:R-:W-:Y:S01]  /*efb0*/  LOP3.LUT R3, R3, R6, RZ, 0x3c, !PT ;  /* 0x0000000603037212 */ /* 0x000fe200078e3cff */
[----:B------:R-:W-:-:S03]  /*efc0*/  UMOV UR17, UR25 ;  /* 0x0000001900117c82 */ /* 0x000fc60008000000 */
[----:B------:R1:W-:Y:S04]  /*efd0*/  UTMALDG.4D [UR24], [UR4], desc[UR8] ;  /* 0x00000818040075b4 */ /* 0x0003e80008019000 */
[----:B------:R1:W-:Y:S02]  /*efe0*/  UTMALDG.4D [UR16], [UR4], desc[UR8] ;  /* 0x00000810040075b4 */ /* 0x0003e40008019000 */
[----:B-1----:R-:W-:Y:S01]  /*eff0*/  NOP ;  /* 0x0000000000007918 */ /* 0x002fe20000000000 */
.L_x_83:
[----:B------:R-:W-:Y:S05]  /*f000*/  BSYNC B1 ;  /* 0x0000000000017941 */ /* 0x000fea0003800000 */
.L_x_82:
[C---:B------:R-:W-:Y:S01]  /*f010*/  ISETP.GT.AND P4, PT, R4.reuse, 0x4, PT ;  /* 0x000000040400780c */ /* 0x040fe20003f84270 */
[----:B------:R-:W-:-:S12]  /*f020*/  VIADD R4, R4, 0xfffffffe ;  /* 0xfffffffe04047836 */ /* 0x000fd80000000000 */
[----:B------:R-:W-:Y:S05]  /*f030*/  @P4 BRA `(.L_x_87) ;  /* 0xfffffff800a04947 */ /* 0x000fea000383ffff */
[----:B------:R-:W-:Y:S05]  /*f040*/  BSYNC B0 ;  /* 0x0000000000007941 */ /* 0x000fea0003800000 */
.L_x_76:
[----:B------:R-:W-:Y:S05]  /*f050*/  EXIT ;  /* 0x000000000000794d */ /* 0x000fea0003800000 */
.L_x_15:
[----:B--2---:R-:W-:-:S04]  /*f060*/  IMAD.U32 R3, RZ, RZ, UR7 ;  /* 0x00000007ff037e24 */ /* 0x004fc8000f8e00ff */
[----:B------:R2:W3:Y:S03]  /*f070*/  SYNCS.PHASECHK.TRANS64.TRYWAIT P1, [R3+URZ+0x16050], R2 ;  /* 0x01605002030075a7 */ /* 0x0004e6000802017f */
[----:B---3--:R-:W-:Y:S05]  /*f080*/  @!P1 NANOSLEEP.SYNCS 0x989680 ;  /* 0x009896800000995d */ /* 0x008fea0003900000 */
[----:B------:R-:W3:Y:S02]  /*f090*/  @!P1 SYNCS.PHASECHK.TRANS64 P1, [R3+URZ+0x16050], R2 ;  /* 0x01605002030095a7 */ /* 0x000ee4000802007f */
[----:B---3--:R-:W-:Y:S05]  /*f0a0*/  @!P1 BRA `(.L_x_15) ;  /* 0xfffffffc00ec9947 */ /* 0x008fea000383ffff */
[----:B------:R-:W-:Y:S05]  /*f0b0*/  BRA `(.L_x_88) ;  /* 0xffffff1c00147947 */ /* 0x000fea000383ffff */
.L_x_17:
[----:B--2---:R-:W-:-:S04]  /*f0c0*/  IMAD.U32 R2, RZ, RZ, UR37 ;  /* 0x00000025ff027e24 */ /* 0x004fc8000f8e00ff */
[----:B------:R2:W3:Y:S03]  /*f0d0*/  SYNCS.PHASECHK.TRANS64.TRYWAIT P1, [R2+URZ+0x16000], R3 ;  /* 0x01600003020075a7 */ /* 0x0004e6000802017f */
[----:B---3--:R-:W-:Y:S05]  /*f0e0*/  @!P1 NANOSLEEP.SYNCS 0x989680 ;  /* 0x009896800000995d */ /* 0x008fea0003900000 */
[----:B------:R-:W3:Y:S02]  /*f0f0*/  @!P1 SYNCS.PHASECHK.TRANS64 P1, [R2+URZ+0x16000], R3 ;  /* 0x01600003020095a7 */ /* 0x000ee4000802007f */
[----:B---3--:R-:W-:Y:S05]  /*f100*/  @!P1 BRA `(.L_x_17) ;  /* 0xfffffffc00ec9947 */ /* 0x008fea000383ffff */
[----:B------:R-:W-:Y:S05]  /*f110*/  BRA `(.L_x_89) ;  /* 0xffffff1c00187947 */ /* 0x000fea000383ffff */
.L_x_18:
[----:B--2---:R-:W-:-:S04]  /*f120*/  IMAD.U32 R5, RZ, RZ, UR10 ;  /* 0x0000000aff057e24 */ /* 0x004fc8000f8e00ff */
[----:B------:R2:W3:Y:S03]  /*f130*/  SYNCS.PHASECHK.TRANS64.TRYWAIT P1, [R5+URZ], R2 ;  /* 0x00000002050075a7 */ /* 0x0004e6000802017f */
[----:B---3--:R-:W-:Y:S05]  /*f140*/  @!P1 NANOSLEEP.SYNCS 0x989680 ;  /* 0x009896800000995d */ /* 0x008fea0003900000 */
[----:B------:R-:W3:Y:S02]  /*f150*/  @!P1 SYNCS.PHASECHK.TRANS64 P1, [R5+URZ], R2 ;  /* 0x00000002050095a7 */ /* 0x000ee4000802007f */
[----:B---3--:R-:W-:Y:S05]  /*f160*/  @!P1 BRA `(.L_x_18) ;  /* 0xfffffffc00ec9947 */ /* 0x008fea000383ffff */
[----:B------:R-:W-:Y:S05]  /*f170*/  BRA `(.L_x_90) ;  /* 0xffffff1c001c7947 */ /* 0x000fea000383ffff */
.L_x_20:
[----:B-1----:R-:W-:-:S04]  /*f180*/  IMAD.U32 R10, RZ, RZ, UR37 ;  /* 0x00000025ff0a7e24 */ /* 0x002fc8000f8e00ff */
[----:B------:R1:W2:Y:S03]  /*f190*/  SYNCS.PHASECHK.TRANS64.TRYWAIT P1, [R10+URZ+0x16008], R3 ;  /* 0x016008030a0075a7 */ /* 0x0002a6000802017f */
[----:B--2---:R-:W-:Y:S05]  /*f1a0*/  @!P1 NANOSLEEP.SYNCS 0x989680 ;  /* 0x009896800000995d */ /* 0x004fea0003900000 */
[----:B------:R-:W2:Y:S02]  /*f1b0*/  @!P1 SYNCS.PHASECHK.TRANS64 P1, [R10+URZ+0x16008], R3 ;  /* 0x016008030a0095a7 */ /* 0x000ea4000802007f */
[----:B--2---:R-:W-:Y:S05]  /*f1c0*/  @!P1 BRA `(.L_x_20) ;  /* 0xfffffffc00ec9947 */ /* 0x004fea000383ffff */
[----:B------:R-:W-:Y:S05]  /*f1d0*/  BRA `(.L_x_91) ;  /* 0xffffff74006c7947 */ /* 0x000fea000383ffff */
.L_x_25:
[----:B-1----:R-:W-:-:S04]  /*f1e0*/  IMAD.U32 R13, RZ, RZ, UR6 ;  /* 0x00000006ff0d7e24 */ /* 0x002fc8000f8e00ff */
[----:B------:R1:W2:Y:S03]  /*f1f0*/  SYNCS.PHASECHK.TRANS64.TRYWAIT P2, [R13+URZ+0x16000], R2 ;  /* 0x016000020d0075a7 */ /* 0x0002a6000804017f */
[----:B--2---:R-:W-:Y:S05]  /*f200*/  @!P2 NANOSLEEP.SYNCS 0x989680 ;  /* 0x009896800000a95d */ /* 0x004fea0003900000 */
[----:B------:R-:W2:Y:S02]  /*f210*/  @!P2 SYNCS.PHASECHK.TRANS64 P2, [R13+URZ+0x16000], R2 ;  /* 0x016000020d00a5a7 */ /* 0x000ea4000804007f */
[----:B--2---:R-:W-:Y:S05]  /*f220*/  @!P2 BRA `(.L_x_25) ;  /* 0xfffffffc00eca947 */ /* 0x004fea000383ffff */
[----:B------:R-:W-:Y:S05]  /*f230*/  BRA `(.L_x_92) ;  /* 0xffffff7800687947 */ /* 0x000fea000383ffff */
.L_x_29:
[----:B-1----:R-:W-:-:S04]  /*f240*/  IMAD.U32 R12, RZ, RZ, UR6 ;  /* 0x00000006ff0c7e24 */ /* 0x002fc8000f8e00ff */
[----:B------:R1:W2:Y:S03]  /*f250*/  SYNCS.PHASECHK.TRANS64.TRYWAIT P2, [R12+URZ+0x16000], R21 ;  /* 0x016000150c0075a7 */ /* 0x0002a6000804017f */
[----:B--2---:R-:W-:Y:S05]  /*f260*/  @!P2 NANOSLEEP.SYNCS 0x989680 ;  /* 0x009896800000a95d */ /* 0x004fea0003900000 */
[----:B------:R-:W2:Y:S02]  /*f270*/  @!P2 SYNCS.PHASECHK.TRANS64 P2, [R12+URZ+0x16000], R21 ;  /* 0x016000150c00a5a7 */ /* 0x000ea4000804007f */
[----:B--2---:R-:W-:Y:S05]  /*f280*/  @!P2 BRA `(.L_x_29) ;  /* 0xfffffffc00eca947 */ /* 0x004fea000383ffff */
[----:B------:R-:W-:Y:S05]  /*f290*/  BRA `(.L_x_28) ;  /* 0xffffffd400347947 */ /* 0x000fea000383ffff */
.L_x_45:
[----:B-1----:R-:W-:-:S04]  /*f2a0*/  IMAD.U32 R3, RZ, RZ, UR4 ;  /* 0x00000004ff037e24 */ /* 0x002fc8000f8e00ff */
[----:B------:R1:W2:Y:S03]  /*f2b0*/  SYNCS.PHASECHK.TRANS64.TRYWAIT P0, [R3+URZ+0x16098], R0 ;  /* 0x01609800030075a7 */ /* 0x0002a6000800017f */
[----:B--2---:R-:W-:Y:S05]  /*f2c0*/  @!P0 NANOSLEEP.SYNCS 0x989680 ;  /* 0x009896800000895d */ /* 0x004fea0003900000 */
[----:B------:R-:W2:Y:S02]  /*f2d0*/  @!P0 SYNCS.PHASECHK.TRANS64 P0, [R3+URZ+0x16098], R0 ;  /* 0x01609800030085a7 */ /* 0x000ea4000800007f */
[----:B--2---:R-:W-:Y:S05]  /*f2e0*/  @!P0 BRA `(.L_x_45) ;  /* 0xfffffffc00ec8947 */ /* 0x004fea000383ffff */
[----:B------:R-:W-:Y:S05]  /*f2f0*/  BRA `(.L_x_93) ;  /* 0xffffffdc00b07947 */ /* 0x000fea000383ffff */
.L_x_58:
[----:B--2---:R2:W4:Y:S02]  /*f300*/  SYNCS.PHASECHK.TRANS64.TRYWAIT P0, [R4+URZ+0x16060], R3 ;  /* 0x01606003040075a7 */ /* 0x004524000800017f */
[----:B----4-:R-:W-:Y:S05]  /*f310*/  @!P0 NANOSLEEP.SYNCS 0x989680 ;  /* 0x009896800000895d */ /* 0x010fea0003900000 */
[----:B------:R-:W4:Y:S02]  /*f320*/  @!P0 SYNCS.PHASECHK.TRANS64 P0, [R4+URZ+0x16060], R3 ;  /* 0x01606003040085a7 */ /* 0x000f24000800007f */
[----:B----4-:R-:W-:Y:S05]  /*f330*/  @!P0 BRA `(.L_x_58) ;  /* 0xfffffffc00f08947 */ /* 0x010fea000383ffff */
[----:B------:R-:W-:Y:S05]  /*f340*/  BRA `(.L_x_94) ;  /* 0xffffffec00547947 */ /* 0x000fea000383ffff */
.L_x_63:
[----:B-1----:R1:W2:Y:S02]  /*f350*/  SYNCS.PHASECHK.TRANS64.TRYWAIT P0, [R5+URZ+0x16028], R2 ;  /* 0x01602802050075a7 */ /* 0x0022a4000800017f */
[----:B--2---:R-:W-:Y:S05]  /*f360*/  @!P0 NANOSLEEP.SYNCS 0x989680 ;  /* 0x009896800000895d */ /* 0x004fea0003900000 */
[----:B------:R-:W2:Y:S02]  /*f370*/  @!P0 SYNCS.PHASECHK.TRANS64 P0, [R5+URZ+0x16028], R2 ;  /* 0x01602802050085a7 */ /* 0x000ea4000800007f */
[----:B--2---:R-:W-:Y:S05]  /*f380*/  @!P0 BRA `(.L_x_63) ;  /* 0xfffffffc00f08947 */ /* 0x004fea000383ffff */
[----:B------:R-:W-:Y:S05]  /*f390*/  BRA `(.L_x_95) ;  /* 0xffffffec00d87947 */ /* 0x000fea000383ffff */
.L_x_68:
[----:B-1----:R1:W2:Y:S02]  /*f3a0*/  SYNCS.PHASECHK.TRANS64.TRYWAIT P0, [R5+URZ+0x16060], R6 ;  /* 0x01606006050075a7 */ /* 0x0022a4000800017f */
[----:B--2---:R-:W-:Y:S05]  /*f3b0*/  @!P0 NANOSLEEP.SYNCS 0x989680 ;  /* 0x009896800000895d */ /* 0x004fea0003900000 */
[----:B------:R-:W2:Y:S02]  /*f3c0*/  @!P0 SYNCS.PHASECHK.TRANS64 P0, [R5+URZ+0x16060], R6 ;  /* 0x01606006050085a7 */ /* 0x000ea4000800007f */
[----:B--2---:R-:W-:Y:S05]  /*f3d0*/  @!P0 BRA `(.L_x_68) ;  /* 0xfffffffc00f08947 */ /* 0x004fea000383ffff */
[----:B------:R-:W-:Y:S05]  /*f3e0*/  BRA `(.L_x_96) ;  /* 0xfffffff000547947 */ /* 0x000fea000383ffff */
.L_x_73:
[----:B-1----:R1:W2:Y:S02]  /*f3f0*/  SYNCS.PHASECHK.TRANS64.TRYWAIT P0, [R4+URZ+0x16028], R7 ;  /* 0x01602807040075a7 */ /* 0x0022a4000800017f */
[----:B--2---:R-:W-:Y:S05]  /*f400*/  @!P0 NANOSLEEP.SYNCS 0x989680 ;  /* 0x009896800000895d */ /* 0x004fea0003900000 */
[----:B------:R-:W2:Y:S02]  /*f410*/  @!P0 SYNCS.PHASECHK.TRANS64 P0, [R4+URZ+0x16028], R7 ;  /* 0x01602807040085a7 */ /* 0x000ea4000800007f */
[----:B--2---:R-:W-:Y:S05]  /*f420*/  @!P0 BRA `(.L_x_73) ;  /* 0xfffffffc00f08947 */ /* 0x004fea000383ffff */
[----:B------:R-:W-:Y:S05]  /*f430*/  BRA `(.L_x_97) ;  /* 0xfffffff000dc7947 */ /* 0x000fea000383ffff */
.L_x_79:
[----:B-1----:R1:W2:Y:S02]  /*f440*/  SYNCS.PHASECHK.TRANS64.TRYWAIT P4, [R6+URZ+0x16028], R5 ;  /* 0x01602805060075a7 */ /* 0x0022a4000808017f */
[----:B--2---:R-:W-:Y:S05]  /*f450*/  @!P4 NANOSLEEP.SYNCS 0x989680 ;  /* 0x009896800000c95d */ /* 0x004fea0003900000 */
[----:B------:R-:W2:Y:S02]  /*f460*/  @!P4 SYNCS.PHASECHK.TRANS64 P4, [R6+URZ+0x16028], R5 ;  /* 0x016028050600c5a7 */ /* 0x000ea4000808007f */
[----:B--2---:R-:W-:Y:S05]  /*f470*/  @!P4 BRA `(.L_x_79) ;  /* 0xfffffffc00f0c947 */ /* 0x004fea000383ffff */
[----:B------:R-:W-:Y:S05]  /*f480*/  BRA `(.L_x_98) ;  /* 0xfffffff400b07947 */ /* 0x000fea000383ffff */
.L_x_84:
[----:B-1----:R1:W2:Y:S02]  /*f490*/  SYNCS.PHASECHK.TRANS64.TRYWAIT P4, [R6+URZ+0x16028], R7 ;  /* 0x01602807060075a7 */ /* 0x0022a4000808017f */
[----:B--2---:R-:W-:Y:S05]  /*f4a0*/  @!P4 NANOSLEEP.SYNCS 0x989680 ;  /* 0x009896800000c95d */ /* 0x004fea0003900000 */
[----:B------:R-:W2:Y:S02]  /*f4b0*/  @!P4 SYNCS.PHASECHK.TRANS64 P4, [R6+URZ+0x16028], R7 ;  /* 0x016028070600c5a7 */ /* 0x000ea4000808007f */
[----:B--2---:R-:W-:Y:S05]  /*f4c0*/  @!P4 BRA `(.L_x_84) ;  /* 0xfffffffc00f0c947 */ /* 0x004fea000383ffff */
[----:B------:R-:W-:Y:S05]  /*f4d0*/  BRA `(.L_x_99) ;  /* 0xfffffff800387947 */ /* 0x000fea000383ffff */
        .weak           $__internal_0_$__cuda_sm20_rcp_rn_f32_slowpath
        .type           $__internal_0_$__cuda_sm20_rcp_rn_f32_slowpath,@function
        .size           $__internal_0_$__cuda_sm20_rcp_rn_f32_slowpath,(.L_x_105 - $__internal_0_$__cuda_sm20_rcp_rn_f32_slowpath)
$__internal_0_$__cuda_sm20_rcp_rn_f32_slowpath:
[----:B------:R-:W-:Y:S01]  /*f4e0*/  IMAD.SHL.U32 R0, R3, 0x2, RZ ;  /* 0x0000000203007824 */ /* 0x000fe200078e00ff */
[----:B------:R-:W-:Y:S04]  /*f4f0*/  BSSY B2, `(.L_x_100) ;  /* 0x0000030000027945 */ /* 0x000fe80003800000 */
[----:B------:R-:W-:-:S04]  /*f500*/  SHF.R.U32.HI R16, RZ, 0x18, R0 ;  /* 0x00000018ff107819 */ /* 0x000fc80000011600 */
[----:B------:R-:W-:-:S13]  /*f510*/  ISETP.NE.U32.AND P0, PT, R16, RZ, PT ;  /* 0x000000ff1000720c */ /* 0x000fda0003f05070 */
[----:B------:R-:W-:Y:S05]  /*f520*/  @P0 BRA `(.L_x_101) ;  /* 0x0000000000280947 */ /* 0x000fea0003800000 */
[----:B------:R-:W-:-:S05]  /*f530*/  IMAD.SHL.U32 R0, R3, 0x2, RZ ;  /* 0x0000000203007824 */ /* 0x000fca00078e00ff */
[----:B------:R-:W-:-:S13]  /*f540*/  ISETP.NE.AND P0, PT, R0, RZ, PT ;  /* 0x000000ff0000720c */ /* 0x000fda0003f05270 */
[----:B------:R-:W-:Y:S01]  /*f550*/  @P0 FFMA R7, R3, 1.84467440737095516160e+19, RZ ;  /* 0x5f80000003070823 */ /* 0x000fe200000000ff */
[----:B------:R-:W-:Y:S08]  /*f560*/  @!P0 MUFU.RCP R6, R3 ;  /* 0x0000000300068308 */ /* 0x000ff00000001000 */
[----:B------:R-:W1:Y:S02]  /*f570*/  @P0 MUFU.RCP R0, R7 ;  /* 0x0000000700000308 */ /* 0x000e640000001000 */
[----:B-1----:R-:W-:-:S04]  /*f580*/  @P0 FFMA R10, R7, R0, -1 ;  /* 0xbf800000070a0423 */ /* 0x002fc80000000000 */
[----:B------:R-:W-:-:S04]  /*f590*/  @P0 FADD.FTZ R13, -R10, -RZ ;  /* 0x800000ff0a0d0221 */ /* 0x000fc80000010100 */
[----:B------:R-:W-:-:S04]  /*f5a0*/  @P0 FFMA R0, R0, R13, R0 ;  /* 0x0000000d00000223 */ /* 0x000fc80000000000 */
[----:B------:R-:W-:Y:S01]  /*f5b0*/  @P0 FFMA R6, R0, 1.84467440737095516160e+19, RZ ;  /* 0x5f80000000060823 */ /* 0x000fe200000000ff */
[----:B------:R-:W-:Y:S06]  /*f5c0*/  BRA `(.L_x_102) ;  /* 0x0000000000887947 */ /* 0x000fec0003800000 */
.L_x_101:
[----:B------:R-:W-:-:S05]  /*f5d0*/  VIADD R18, R16, 0xffffff03 ;  /* 0xffffff0310127836 */ /* 0x000fca0000000000 */
[----:B------:R-:W-:-:S13]  /*f5e0*/  ISETP.GT.U32.AND P0, PT, R18, 0x1, PT ;  /* 0x000000011200780c */ /* 0x000fda0003f04070 */
[----:B------:R-:W-:Y:S05]  /*f5f0*/  @P0 BRA `(.L_x_103) ;  /* 0x0000000000780947 */ /* 0x000fea0003800000 */
[----:B------:R-:W-:Y:S01]  /*f600*/  LOP3.LUT R0, R3, 0x7fffff, RZ, 0xc0, !PT ;  /* 0x007fffff03007812 */ /* 0x000fe200078ec0ff */
[----:B------:R-:W-:-:S03]  /*f610*/  IMAD.MOV.U32 R13, RZ, RZ, 0x3 ;  /* 0x00000003ff0d7424 */ /* 0x000fc600078e00ff */
[----:B------:R-:W-:Y:S02]  /*f620*/  LOP3.LUT R0, R0, 0x3f800000, RZ, 0xfc, !PT ;  /* 0x3f80000000007812 */ /* 0x000fe400078efcff */
[----:B------:R-:W-:Y:S02]  /*f630*/  SHF.L.U32 R13, R13, R18, RZ ;  /* 0x000000120d0d7219 */ /* 0x000fe400000006ff */
[----:B------:R-:W1:Y:S02]  /*f640*/  MUFU.RCP R7, R0 ;  /* 0x0000000000077308 */ /* 0x000e640000001000 */
[----:B-1----:R-:W-:-:S04]  /*f650*/  FFMA R6, R0, R7, -1 ;  /* 0xbf80000000067423 */ /* 0x002fc80000000007 */
[----:B------:R-:W-:-:S04]  /*f660*/  FADD.FTZ R6, -R6, -RZ ;  /* 0x800000ff06067221 */ /* 0x000fc80000010100 */
[CCC-:B------:R-:W-:Y:S01]  /*f670*/  FFMA.RM R10, R7.reuse, R6.reuse, R7.reuse ;  /* 0x00000006070a7223 */ /* 0x1c0fe20000004007 */
[----:B------:R-:W-:-:S04]  /*f680*/  FFMA.RP R7, R7, R6, R7 ;  /* 0x0000000607077223 */ /* 0x000fc80000008007 */
[C---:B------:R-:W-:Y:S02]  /*f690*/  LOP3.LUT R6, R10.reuse, 0x7fffff, RZ, 0xc0, !PT ;  /* 0x007fffff0a067812 */ /* 0x040fe400078ec0ff */
[----:B------:R-:W-:Y:S02]  /*f6a0*/  FSETP.NEU.FTZ.AND P0, PT, R10, R7, PT ;  /* 0x000000070a00720b */ /* 0x000fe40003f1d000 */
[----:B------:R-:W-:Y:S02]  /*f6b0*/  LOP3.LUT R6, R6, 0x800000, RZ, 0xfc, !PT ;  /* 0x0080000006067812 */ /* 0x000fe400078efcff */
[----:B------:R-:W-:Y:S02]  /*f6c0*/  SEL R7, RZ, 0xffffffff, !P0 ;  /* 0xffffffffff077807 */ /* 0x000fe40004000000 */
[----:B------:R-:W-:-:S03]  /*f6d0*/  LOP3.LUT R13, R13, R6, RZ, 0xc0, !PT ;  /* 0x000000060d0d7212 */ /* 0x000fc600078ec0ff */
[----:B------:R-:W-:Y:S01]  /*f6e0*/  IMAD.MOV R7, RZ, RZ, -R7 ;  /* 0x000000ffff077224 */ /* 0x000fe200078e0a07 */
[----:B------:R-:W-:-:S04]  /*f6f0*/  SHF.R.U32.HI R13, RZ, R18, R13 ;  /* 0x00000012ff0d7219 */ /* 0x000fc8000001160d */
[--C-:B------:R-:W-:Y:S01]  /*f700*/  LOP3.LUT P1, RZ, R7, R18, R6.reuse, 0xf8, !PT ;  /* 0x0000001207ff7212 */ /* 0x100fe2000782f806 */
[----:B------:R-:W-:Y:S01]  /*f710*/  VIADD R7, R16, 0xffffff04 ;  /* 0xffffff0410077836 */ /* 0x000fe20000000000 */
[C---:B------:R-:W-:Y:S02]  /*f720*/  LOP3.LUT P0, RZ, R13.reuse, 0x1, RZ, 0xc0, !PT ;  /* 0x000000010dff7812 */ /* 0x040fe4000780c0ff */
[----:B------:R-:W-:Y:S02]  /*f730*/  LOP3.LUT P2, RZ, R13, 0x2, RZ, 0xc0, !PT ;  /* 0x000000020dff7812 */ /* 0x000fe4000784c0ff */
[----:B------:R-:W-:Y:S02]  /*f740*/  SHF.R.U32.HI R6, RZ, R7, R6 ;  /* 0x00000007ff067219 */ /* 0x000fe40000011606 */
[----:B------:R-:W-:Y:S02]  /*f750*/  PLOP3.LUT P0, PT, P0, P1, P2, 0xe0, 0x0 ;  /* 0x000000000000781c */ /* 0x000fe40000703c20 */
[----:B------:R-:W-:-:S02]  /*f760*/  LOP3.LUT P1, RZ, R3, 0x7fffff, RZ, 0xc0, !PT ;  /* 0x007fffff03ff7812 */ /* 0x000fc4000782c0ff */
[----:B------:R-:W-:-:S05]  /*f770*/  SEL R0, RZ, 0x1, !P0 ;  /* 0x00000001ff007807 */ /* 0x000fca0004000000 */
[----:B------:R-:W-:-:S05]  /*f780*/  IMAD.MOV R0, RZ, RZ, -R0 ;  /* 0x000000ffff007224 */ /* 0x000fca00078e0a00 */
[----:B------:R-:W-:-:S13]  /*f790*/  ISETP.GE.AND P0, PT, R0, RZ, PT ;  /* 0x000000ff0000720c */ /* 0x000fda0003f06270 */
[----:B------:R-:W-:-:S04]  /*f7a0*/  @!P0 VIADD R6, R6, 0x1 ;  /* 0x0000000106068836 */ /* 0x000fc80000000000 */
[----:B------:R-:W-:-:S05]  /*f7b0*/  @!P1 IMAD.SHL.U32 R6, R6, 0x2, RZ ;  /* 0x0000000206069824 */ /* 0x000fca00078e00ff */
[----:B------:R-:W-:Y:S01]  /*f7c0*/  LOP3.LUT R6, R6, 0x80000000, R3, 0xf8, !PT ;  /* 0x8000000006067812 */ /* 0x000fe200078ef803 */
[----:B------:R-:W-:Y:S06]  /*f7d0*/  BRA `(.L_x_102) ;  /* 0x0000000000047947 */ /* 0x000fec0003800000 */
.L_x_103:
[----:B------:R1:W2:Y:S02]  /*f7e0*/  MUFU.RCP R6, R3 ;  /* 0x0000000300067308 */ /* 0x0002a40000001000 */
.L_x_102:
[----:B------:R-:W-:Y:S05]  /*f7f0*/  BSYNC B2 ;  /* 0x0000000000027941 */ /* 0x000fea0003800000 */
.L_x_100:
[----:B--2---:R-:W-:Y:S02]  /*f800*/  IMAD.MOV.U32 R0, RZ, RZ, R6 ;  /* 0x000000ffff007224 */ /* 0x004fe400078e0006 */
[----:B------:R-:W-:Y:S02]  /*f810*/  IMAD.MOV.U32 R6, RZ, RZ, R12 ;  /* 0x000000ffff067224 */ /* 0x000fe400078e000c */
[----:B------:R-:W-:-:S04]  /*f820*/  IMAD.MOV.U32 R7, RZ, RZ, 0x0 ;  /* 0x00000000ff077424 */ /* 0x000fc800078e00ff */
[----:B-1----:R-:W-:Y:S05]  /*f830*/  RET.REL.NODEC R6 `(_ZN7cutlass13device_kernelINS_4fmha6kernel28FmhaKernelTmaWarpSpecializedINS1_10collective30FmhaMainloopTmaWarpSpecializedINS_12float_e4m3_tEffN4cute5tupleIJNS7_1CILi128EEENS9_ILi256EEENS9_ILi64EEEEEENS8_IJiNS9_ILi1EEENS8_IJiiEEEEEESG_NS8_IJSE_iSF_EEENS4_13DefaultFusionEJEEENS4_15FmhaFwdEpilogueIS6_fNS8_IJSC_SC_SB_EEEEENS2_23IndividualTileSchedulerEJEEEEEvNT_6ParamsE) ;  /* 0xffffff0406f07950 */ /* 0x002fea0003c3ffff */
.L_x_104:
[----:B------:R-:W-:-:S00]  /*f840*/  BRA `(.L_x_104) ;  /* 0xfffffffc00fc7947 */ /* 0x000fc0000383ffff */
[----:B------:R-:W-:-:S00]  /*f850*/  NOP ;  /* 0x0000000000007918 */ /* 0x000fc00000000000 */
        /* <DEDUP_REMOVED lines=10> */
.L_x_105:


//--------------------- .nv.global.init           --------------------------
	.section	.nv.global.init,"aw",@progbits
.nv.global.init:
	.type		$str$24,@object
	.size		$str$24,($str$25 - $str$24)
$str$24:
        /*0000*/ 	.byte	0x28, 0x61, 0x64, 0x64, 0x72, 0x65, 0x73, 0x73, 0x20, 0x26, 0x20, 0x6d, 0x61, 0x73, 0x6b, 0x29
        /*0010*/ 	.byte	0x20, 0x3d, 0x3d, 0x20, 0x30, 0x00
	.type		$str$25,@object
	.size		$str$25,(__unnamed_1 - $str$25)
$str$25:
        /*0016*/ 	.byte	0x2f, 0x74, 0x6d, 0x70, 0x2f, 0x63, 0x75, 0x74, 0x6c, 0x61, 0x73, 0x73, 0x5f, 0x73, 0x77, 0x65
        /*0026*/ 	.byte	0x65, 0x70, 0x5f, 0x73, 0x72, 0x63, 0x2f, 0x69, 0x6e, 0x63, 0x6c, 0x75, 0x64, 0x65, 0x2f, 0x63
        /*0036*/ 	.byte	0x75, 0x74, 0x65, 0x2f, 0x70, 0x6f, 0x69, 0x6e, 0x74, 0x65, 0x72, 0x5f, 0x66, 0x6c, 0x61, 0x67
        /*0046*/ 	.byte	0x67, 0x65, 0x64, 0x2e, 0x68, 0x70, 0x70, 0x00
	.type		__unnamed_1,@object
	.size		__unnamed_1,(.L_0 - __unnamed_1)
__unnamed_1:
        /*004e*/ 	.byte	0x61, 0x75, 0x74, 0x6f, 0x20, 0x63, 0x75, 0x74, 0x65, 0x3a, 0x3a, 0x61, 0x73, 0x5f, 0x70, 0x6f
        /* <DEDUP_REMOVED lines=27> */
        /*020e*/ 	.byte	0x43, 0x3c, 0x30, 0x3e, 0x3e, 0x3e, 0x3e, 0x3e, 0x5d, 0x00
.L_0:


//--------------------- .nv.shared._ZN7cutlass13device_kernelINS_4fmha6kernel28FmhaKernelTmaWarpSpecializedINS1_10collective30FmhaMainloopTmaWarpSpecializedINS_12float_e4m3_tEffN4cute5tupleIJNS7_1CILi128EEENS9_ILi256EEENS9_ILi64EEEEEENS8_IJiNS9_ILi1EEENS8_IJiiEEEEEESG_NS8_IJSE_iSF_EEENS4_13DefaultFusionEJEEENS4_15FmhaFwdEpilogueIS6_fNS8_IJSC_SC_SB_EEEEENS2_23IndividualTileSchedulerEJEEEEEvNT_6ParamsE --------------------------
	.section	.nv.shared._ZN7cutlass13device_kernelINS_4fmha6kernel28FmhaKernelTmaWarpSpecializedINS1_10collective30FmhaMainloopTmaWarpSpecializedINS_12float_e4m3_tEffN4cute5tupleIJNS7_1CILi128EEENS9_ILi256EEENS9_ILi64EEEEEENS8_IJiNS9_ILi1EEENS8_IJiiEEEEEESG_NS8_IJSE_iSF_EEENS4_13DefaultFusionEJEEENS4_15FmhaFwdEpilogueIS6_fNS8_IJSC_SC_SB_EEEEENS2_23IndividualTileSchedulerEJEEEEEvNT_6ParamsE,"aw",@nobits
	.sectionflags	@""
	.align	16
	.zero		1024


//--------------------- .nv.shared.reserved.0     --------------------------
	.section	.nv.shared.reserved.0,"aw",@nobits
	.weak		__nv_reservedSMEM_offset_0_alias
	.size		__nv_reservedSMEM_offset_0_alias, 0, 0
	.other		__nv_reservedSMEM_offset_0_alias,@"STO_CUDA_RESERVED_SHARED STV_DEFAULT"
__nv_reservedSMEM_offset_0_alias:
	.zero		0


//--------------------- .nv.global                --------------------------
	.section	.nv.global,"aw",@nobits
.nv.global:
	.type		_ZN39_INTERNAL_03ab8af6_4_k_cu_d9124e10_27844cute1_E,@object
	.size		_ZN39_INTERNAL_03ab8af6_4_k_cu_d9124e10_27844cute1_E,(_ZN39_INTERNAL_03ab8af6_4_k_cu_d9124e10_27844cuda3std3__45__cpo6cbeginE - _ZN39_INTERNAL_03ab8af6_4_k_cu_d9124e10_27844cute1_E)
_ZN39_INTERNAL_03ab8af6_4_k_cu_d9124e10_27844cute1_E:
	.zero		1
	.type		_ZN39_INTERNAL_03ab8af6_4_k_cu_d9124e10_27844cuda3std3__45__cpo6cbeginE,@object
	.size		_ZN39_INTERNAL_03ab8af6_4_k_cu_d9124e10_27844cuda3std3__45__cpo6cbeginE,(_ZN39_INTERNAL_03ab8af6_4_k_cu_d9124e10_27844cuda3std3__48in_placeE - _ZN39_INTERNAL_03ab8af6_4_k_cu_d9124e10_27844cuda3std3__45__cpo6cbeginE)
_ZN39_INTERNAL_03ab8af6_4_k_cu_d9124e10_27844cuda3std3__45__cpo6cbeginE:
	.zero		1
	.type		_ZN39_INTERNAL_03ab8af6_4_k_cu_d9124e10_27844cuda3std3__48in_placeE,@object
	.size		_ZN39_INTERNAL_03ab8af6_4_k_cu_d9124e10_27844cuda3std3__48in_placeE,(_ZN39_INTERNAL_03ab8af6_4_k_cu_d9124e10_27844cuda3std6ranges3__45__cpo9iter_moveE - _ZN39_INTERNAL_03ab8af6_4_k_cu_d9124e10_27844cuda3std3__48in_placeE)
_ZN39_INTERNAL_03ab8af6_4_k_cu_d9124e10_27844cuda3std3__48in_placeE:
	.zero		1
	.type		_ZN39_INTERNAL_03ab8af6_4_k_cu_d9124e10_27844cuda3std6ranges3__45__cpo9iter_moveE,@object
	.size		_ZN39_INTERNAL_03ab8af6_4_k_cu_d9124e10_27844cuda3std6ranges3__45__cpo9iter_moveE,(_ZN39_INTERNAL_03ab8af6_4_k_cu_d9124e10_27844cuda3std3__45__cpo5beginE - _ZN39_INTERNAL_03ab8af6_4_k_cu_d9124e10_27844cuda3std6ranges3__45__cpo9iter_moveE)
_ZN39_INTERNAL_03ab8af6_4_k_cu_d9124e10_27844cuda3std6ranges3__45__cpo9iter_moveE:
	.zero		1
	.type		_ZN39_INTERNAL_03ab8af6_4_k_cu_d9124e10_27844cuda3std3__45__cpo5beginE,@object
	.size		_ZN39_INTERNAL_03ab8af6_4_k_cu_d9124e10_27844cuda3std3__45__cpo5beginE,(_ZN39_INTERNAL_03ab8af6_4_k_cu_d9124e10_27844cuda3std3__441_GLOBAL__N__03ab8af6_4_k_cu_d9124e10_27846ignoreE - _ZN39_INTERNAL_03ab8af6_4_k_cu_d9124e10_27844cuda3std3__45__cpo5beginE)
_ZN39_INTERNAL_03ab8af6_4_k_cu_d9124e10_27844cuda3std3__45__cpo5beginE:
	.zero		1
	.type		_ZN39_INTERNAL_03ab8af6_4_k_cu_d9124e10_27844cuda3std3__441_GLOBAL__N__03ab8af6_4_k_cu_d9124e10_27846ignoreE,@object
	.size		_ZN39_INTERNAL_03ab8af6_4_k_cu_d9124e10_27844cuda3std3__441_GLOBAL__N__03ab8af6_4_k_cu_d9124e10_27846ignoreE,(_ZN39_INTERNAL_03ab8af6_4_k_cu_d9124e10_27844cute7productE - _ZN39_INTERNAL_03ab8af6_4_k_cu_d9124e10_27844cuda3std3__441_GLOBAL__N__03ab8af6_4_k_cu_d9124e10_27846ignoreE)
_ZN39_INTERNAL_03ab8af6_4_k_cu_d9124e10_27844cuda3std3__441_GLOBAL__N__03ab8af6_4_k_cu_d9124e10_27846ignoreE:
	.zero		1
	.type		_ZN39_INTERNAL_03ab8af6_4_k_cu_d9124e10_27844cute7productE,@object
	.size		_ZN39_INTERNAL_03ab8af6_4_k_cu_d9124e10_27844cute7productE,(_ZN39_INTERNAL_03ab8af6_4_k_cu_d9124e10_27844cuda3std3__45__cpo3endE - _ZN39_INTERNAL_03ab8af6_4_k_cu_d9124e10_27844cute7productE)
_ZN39_INTERNAL_03ab8af6_4_k_cu_d9124e10_27844cute7productE:
	.zero		1
	.type		_ZN39_INTERNAL_03ab8af6_4_k_cu_d9124e10_27844cuda3std3__45__cpo3endE,@object
	.size		_ZN39_INTERNAL_03ab8af6_4_k_cu_d9124e10_27844cuda3std3__45__cpo3endE,(_ZN39_INTERNAL_03ab8af6_4_k_cu_d9124e10_27844cuda3std3__419piecewise_constructE - _ZN39_INTERNAL_03ab8af6_4_k_cu_d9124e10_27844cuda3std3__45__cpo3endE)
_ZN39_INTERNAL_03ab8af6_4_k_cu_d9124e10_27844cuda3std3__45__cpo3endE:
	.zero		1
	.type		_ZN39_INTERNAL_03ab8af6_4_k_cu_d9124e10_27844cuda3std3__419piecewise_constructE,@object
	.size		_ZN39_INTERNAL_03ab8af6_4_k_cu_d9124e10_27844cuda3std3__419piecewise_constructE,(_ZN39_INTERNAL_03ab8af6_4_k_cu_d9124e10_27844cuda3std3__45__cpo4cendE - _ZN39_INTERNAL_03ab8af6_4_k_cu_d9124e10_27844cuda3std3__419piecewise_constructE)
_ZN39_INTERNAL_03ab8af6_4_k_cu_d9124e10_27844cuda3std3__419piecewise_constructE:
	.zero		1
	.type		_ZN39_INTERNAL_03ab8af6_4_k_cu_d9124e10_27844cuda3std3__45__cpo4cendE,@object
	.size		_ZN39_INTERNAL_03ab8af6_4_k_cu_d9124e10_27844cuda3std3__45__cpo4cendE,(_ZN39_INTERNAL_03ab8af6_4_k_cu_d9124e10_27844cuda3std6ranges3__45__cpo4swapE - _ZN39_INTERNAL_03ab8af6_4_k_cu_d9124e10_27844cuda3std3__45__cpo4cendE)
_ZN39_INTERNAL_03ab8af6_4_k_cu_d9124e10_27844cuda3std3__45__cpo4cendE:
	.zero		1
	.type		_ZN39_INTERNAL_03ab8af6_4_k_cu_d9124e10_27844cuda3std6ranges3__45__cpo4swapE,@object
	.size		_ZN39_INTERNAL_03ab8af6_4_k_cu_d9124e10_27844cuda3std6ranges3__45__cpo4swapE,(.L_8 - _ZN39_INTERNAL_03ab8af6_4_k_cu_d9124e10_27844cuda3std6ranges3__45__cpo4swapE)
_ZN39_INTERNAL_03ab8af6_4_k_cu_d9124e10_27844cuda3std6ranges3__45__cpo4swapE:
	.zero		1
.L_8:


//--------------------- .nv.constant0._ZN7cutlass13device_kernelINS_4fmha6kernel28FmhaKernelTmaWarpSpecializedINS1_10collective30FmhaMainloopTmaWarpSpecializedINS_12float_e4m3_tEffN4cute5tupleIJNS7_1CILi128EEENS9_ILi256EEENS9_ILi64EEEEEENS8_IJiNS9_ILi1EEENS8_IJiiEEEEEESG_NS8_IJSE_iSF_EEENS4_13DefaultFusionEJEEENS4_15FmhaFwdEpilogueIS6_fNS8_IJSC_SC_SB_EEEEENS2_23IndividualTileSchedulerEJEEEEEvNT_6ParamsE --------------------------
	.section	.nv.constant0._ZN7cutlass13device_kernelINS_4fmha6kernel28FmhaKernelTmaWarpSpecializedINS1_10collective30FmhaMainloopTmaWarpSpecializedINS_12float_e4m3_tEffN4cute5tupleIJNS7_1CILi128EEENS9_ILi256EEENS9_ILi64EEEEEENS8_IJiNS9_ILi1EEENS8_IJiiEEEEEESG_NS8_IJSE_iSF_EEENS4_13DefaultFusionEJEEENS4_15FmhaFwdEpilogueIS6_fNS8_IJSC_SC_SB_EEEEENS2_23IndividualTileSchedulerEJEEEEEvNT_6ParamsE,"a",@progbits
	.sectionflags	@""
	.align	4
.nv.constant0._ZN7cutlass13device_kernelINS_4fmha6kernel28FmhaKernelTmaWarpSpecializedINS1_10collective30FmhaMainloopTmaWarpSpecializedINS_12float_e4m3_tEffN4cute5tupleIJNS7_1CILi128EEENS9_ILi256EEENS9_ILi64EEEEEENS8_IJiNS9_ILi1EEENS8_IJiiEEEEEESG_NS8_IJSE_iSF_EEENS4_13DefaultFusionEJEEENS4_15FmhaFwdEpilogueIS6_fNS8_IJSC_SC_SB_EEEEENS2_23IndividualTileSchedulerEJEEEEEvNT_6ParamsE:
	.zero		2688


//--------------------- SYMBOLS --------------------------

	.type		.nv.reservedSmem.offset0,@object
	.size		.nv.reservedSmem.offset0,0x4
	.type		__assertfail,@function
